def matmul_kernel(
    a_ptr,
    b_ptr,
    c_ptr,
    M,
    N,
    K,
    stride_am,
    stride_ak,
    stride_bk,
    stride_bn,
    stride_cm,
    stride_cn,
    BLOCK_M: tl.constexpr,
    BLOCK_N: tl.constexpr,
    BLOCK_K: tl.constexpr,
    GROUP_M: tl.constexpr,
):
    pid = tl.program_id(axis=0)
    num_pid_m = tl.cdiv(M, BLOCK_M)
    num_pid_n = tl.cdiv(N, BLOCK_N)
    num_pid_in_group = GROUP_M * num_pid_n
    group_id = pid // num_pid_in_group
    first_pid_m = group_id * GROUP_M
    group_size_m = min(num_pid_m - first_pid_m, GROUP_M)
    pid_m = first_pid_m + ((pid % num_pid_in_group) % group_size_m)
    pid_n = (pid % num_pid_in_group) // group_size_m

    offs_am = (pid_m * BLOCK_M + tl.arange(0, BLOCK_M)) % M
    offs_bn = (pid_n * BLOCK_N + tl.arange(0, BLOCK_N)) % N
    offs_k = tl.arange(0, BLOCK_K)
    a_ptrs = a_ptr + offs_am[:, None] * stride_am + offs_k[None, :] * stride_ak
    b_ptrs = b_ptr + offs_k[:, None] * stride_bk + offs_bn[None, :] * stride_bn

    acc = tl.zeros((BLOCK_M, BLOCK_N), dtype=tl.float32)
    for kk in range(0, tl.cdiv(K, BLOCK_K)):
        a = tl.load(a_ptrs, mask=offs_k[None, :] < K - kk * BLOCK_K, other=0.0)
        b = tl.load(b_ptrs, mask=offs_k[:, None] < K - kk * BLOCK_K, other=0.0)
        acc = tl.dot(a, b, acc)
        a_ptrs += BLOCK_K * stride_ak
        b_ptrs += BLOCK_K * stride_bk

    c = acc.to(c_ptr.dtype.element_ty)
    offs_cm = pid_m * BLOCK_M + tl.arange(0, BLOCK_M)
    offs_cn = pid_n * BLOCK_N + tl.arange(0, BLOCK_N)
    c_ptrs = c_ptr + offs_cm[:, None] * stride_cm + offs_cn[None, :] * stride_cn
    mask = (offs_cm[:, None] < M) & (offs_cn[None, :] < N)
    tl.store(c_ptrs, c, mask=mask)

# config = {"BLOCK_K": 128, "BLOCK_M": 128, "BLOCK_N": 512, "GROUP_M": 8, "arch": "sm_100", "dtype": "fp8e4m3", "num_ctas": 1, "num_stages": 3, "num_warps": 4}
# arch = sm_100


// ===== COMPILED SASS (sm_100a) =====

	.target	sm_100a

	.elftype	@"ET_EXEC"


//--------------------- .note.nv.tkinfo           --------------------------
	.section	.note.nv.tkinfo,"",@"SHT_NOTE"
	.sectionflags	@"SHF_NOTE_NV_TKINFO"
	.tkinfo
        /*0018*/ 	.word	0x00000081
        /*0030*/ 	.string	""
        /*0030*/ 	.string	"ptxas-blackwell"
        /*0030*/ 	.string	"Cuda compilation tools, release 12.9, V12.9.86"
        /*0030*/ 	.string	"Build cuda_12.9.r12.9/compiler.36037853_0"
        /*0030*/ 	.string	"-v  -suppress-debug-info  -lineinfo  -arch sm_100a "



//--------------------- .note.nv.cuver            --------------------------
	.section	.note.nv.cuver,"",@"SHT_NOTE"
	.sectionflags	@"SHF_NOTE_NV_CUVER"
        /*0018*/ 	.short	0x0001
        /*001a*/ 	.short	0x0064
        /*001c*/ 	.short	0x0001
        /*001e*/ 	.short	0x0000
        /*0020*/ 	.short	0x0001
        /*0022*/ 	.short	0x0000


//--------------------- .nv.info                  --------------------------
	.section	.nv.info,"",@"SHT_CUDA_INFO"
	.align	4


	//----- nvinfo : EIATTR_REGCOUNT
	.align		4
        /*0000*/ 	.byte	0x04, 0x2f
        /*0002*/ 	.short	(.L_4 - .L_3)
	.align		4
.L_3:
        /*0004*/ 	.word	index@(matmul_kernel)
        /*0008*/ 	.word	0x00000060


	//----- nvinfo : EIATTR_FRAME_SIZE
	.align		4
.L_4:
        /*000c*/ 	.byte	0x04, 0x11
        /*000e*/ 	.short	(.L_6 - .L_5)
	.align		4
.L_5:
        /*0010*/ 	.word	index@($__internal_2_$__cuda_sm10x_tcgen05_guardrail_trap_unallocated_columns_being_dealloced)
        /*0014*/ 	.word	0x00002da8


	//----- nvinfo : EIATTR_FRAME_SIZE
	.align		4
.L_6:
        /*0018*/ 	.byte	0x04, 0x11
        /*001a*/ 	.short	(.L_8 - .L_7)
	.align		4
.L_7:
        /*001c*/ 	.word	index@($__internal_1_$__cuda_sm10x_tcgen05_guardrail_trap_phase_invalid_during_alloc)
        /*0020*/ 	.word	0x00002da8


	//----- nvinfo : EIATTR_FRAME_SIZE
	.align		4
.L_8:
        /*0024*/ 	.byte	0x04, 0x11
        /*0026*/ 	.short	(.L_10 - .L_9)
	.align		4
.L_9:
        /*0028*/ 	.word	index@($__internal_0_$__cuda_sm10x_tcgen05_guardrail_trap_col_being_dealloced_not_returned_by_alloc)
        /*002c*/ 	.word	0x00002da8


	//----- nvinfo : EIATTR_FRAME_SIZE
	.align		4
.L_10:
        /*0030*/ 	.byte	0x04, 0x11
        /*0032*/ 	.short	(.L_12 - .L_11)
	.align		4
.L_11:
        /*0034*/ 	.word	index@(matmul_kernel)
        /*0038*/ 	.word	0x00002da8


	//----- nvinfo : EIATTR_MIN_STACK_SIZE
	.align		4
.L_12:
        /*003c*/ 	.byte	0x04, 0x12
        /*003e*/ 	.short	(.L_14 - .L_13)
	.align		4
.L_13:
        /*0040*/ 	.word	index@(matmul_kernel)
        /*0044*/ 	.word	0x00002da8
.L_14:


//--------------------- .nv.info.matmul_kernel    --------------------------
	.section	.nv.info.matmul_kernel,"",@"SHT_CUDA_INFO"
	.sectionflags	@""
	.align	4


	//----- nvinfo : EIATTR_CUDA_API_VERSION
	.align		4
        /*0000*/ 	.byte	0x04, 0x37
        /*0002*/ 	.short	(.L_16 - .L_15)
.L_15:
        /*0004*/ 	.word	0x00000081


	//----- nvinfo : EIATTR_KPARAM_INFO
	.align		4
.L_16:
        /*0008*/ 	.byte	0x04, 0x17
        /*000a*/ 	.short	(.L_18 - .L_17)
.L_17:
        /*000c*/ 	.word	0x00000000
        /*0010*/ 	.short	0x000d
        /*0012*/ 	.short	0x0048
        /*0014*/ 	.byte	0x00, 0xf4, 0x21, 0x00


	//----- nvinfo : EIATTR_KPARAM_INFO
	.align		4
.L_18:
        /*0018*/ 	.byte	0x04, 0x17
        /*001a*/ 	.short	(.L_20 - .L_19)
.L_19:
        /*001c*/ 	.word	0x00000000
        /*0020*/ 	.short	0x000c
        /*0022*/ 	.short	0x0040
        /*0024*/ 	.byte	0x00, 0xf4, 0x21, 0x00


	//----- nvinfo : EIATTR_KPARAM_INFO
	.align		4
.L_20:
        /*0028*/ 	.byte	0x04, 0x17
        /*002a*/ 	.short	(.L_22 - .L_21)
.L_21:
        /*002c*/ 	.word	0x00000000
        /*0030*/ 	.short	0x000b
        /*0032*/ 	.short	0x0038
        /*0034*/ 	.byte	0x00, 0xf0, 0x11, 0x00


	//----- nvinfo : EIATTR_KPARAM_INFO
	.align		4
.L_22:
        /*0038*/ 	.byte	0x04, 0x17
        /*003a*/ 	.short	(.L_24 - .L_23)
.L_23:
        /*003c*/ 	.word	0x00000000
        /*0040*/ 	.short	0x000a
        /*0042*/ 	.short	0x0034
        /*0044*/ 	.byte	0x00, 0xf0, 0x11, 0x00


	//----- nvinfo : EIATTR_KPARAM_INFO
	.align		4
.L_24:
        /*0048*/ 	.byte	0x04, 0x17
        /*004a*/ 	.short	(.L_26 - .L_25)
.L_25:
        /*004c*/ 	.word	0x00000000
        /*0050*/ 	.short	0x0009
        /*0052*/ 	.short	0x0030
        /*0054*/ 	.byte	0x00, 0xf0, 0x11, 0x00


	//----- nvinfo : EIATTR_KPARAM_INFO
	.align		4
.L_26:
        /*0058*/ 	.byte	0x04, 0x17
        /*005a*/ 	.short	(.L_28 - .L_27)
.L_27:
        /*005c*/ 	.word	0x00000000
        /*0060*/ 	.short	0x0008
        /*0062*/ 	.short	0x002c
        /*0064*/ 	.byte	0x00, 0xf0, 0x11, 0x00


	//----- nvinfo : EIATTR_KPARAM_INFO
	.align		4
.L_28:
        /*0068*/ 	.byte	0x04, 0x17
        /*006a*/ 	.short	(.L_30 - .L_29)
.L_29:
        /*006c*/ 	.word	0x00000000
        /*0070*/ 	.short	0x0007
        /*0072*/ 	.short	0x0028
        /*0074*/ 	.byte	0x00, 0xf0, 0x11, 0x00


	//----- nvinfo : EIATTR_KPARAM_INFO
	.align		4
.L_30:
        /*0078*/ 	.byte	0x04, 0x17
        /*007a*/ 	.short	(.L_32 - .L_31)
.L_31:
        /*007c*/ 	.word	0x00000000
        /*0080*/ 	.short	0x0006
        /*0082*/ 	.short	0x0024
        /*0084*/ 	.byte	0x00, 0xf0, 0x11, 0x00


	//----- nvinfo : EIATTR_KPARAM_INFO
	.align		4
.L_32:
        /*0088*/ 	.byte	0x04, 0x17
        /*008a*/ 	.short	(.L_34 - .L_33)
.L_33:
        /*008c*/ 	.word	0x00000000
        /*0090*/ 	.short	0x0005
        /*0092*/ 	.short	0x0020
        /*0094*/ 	.byte	0x00, 0xf0, 0x11, 0x00


	//----- nvinfo : EIATTR_KPARAM_INFO
	.align		4
.L_34:
        /*0098*/ 	.byte	0x04, 0x17
        /*009a*/ 	.short	(.L_36 - .L_35)
.L_35:
        /*009c*/ 	.word	0x00000000
        /*00a0*/ 	.short	0x0004
        /*00a2*/ 	.short	0x001c
        /*00a4*/ 	.byte	0x00, 0xf0, 0x11, 0x00


	//----- nvinfo : EIATTR_KPARAM_INFO
	.align		4
.L_36:
        /*00a8*/ 	.byte	0x04, 0x17
        /*00aa*/ 	.short	(.L_38 - .L_37)
.L_37:
        /*00ac*/ 	.word	0x00000000
        /*00b0*/ 	.short	0x0003
        /*00b2*/ 	.short	0x0018
        /*00b4*/ 	.byte	0x00, 0xf0, 0x11, 0x00


	//----- nvinfo : EIATTR_KPARAM_INFO
	.align		4
.L_38:
        /*00b8*/ 	.byte	0x04, 0x17
        /*00ba*/ 	.short	(.L_40 - .L_39)
.L_39:
        /*00bc*/ 	.word	0x00000000
        /*00c0*/ 	.short	0x0002
        /*00c2*/ 	.short	0x0010
        /*00c4*/ 	.byte	0x00, 0xf4, 0x21, 0x00


	//----- nvinfo : EIATTR_KPARAM_INFO
	.align		4
.L_40:
        /*00c8*/ 	.byte	0x04, 0x17
        /*00ca*/ 	.short	(.L_42 - .L_41)
.L_41:
        /*00cc*/ 	.word	0x00000000
        /*00d0*/ 	.short	0x0001
        /*00d2*/ 	.short	0x0008
        /*00d4*/ 	.byte	0x00, 0xf4, 0x21, 0x00


	//----- nvinfo : EIATTR_KPARAM_INFO
	.align		4
.L_42:
        /*00d8*/ 	.byte	0x04, 0x17
        /*00da*/ 	.short	(.L_44 - .L_43)
.L_43:
        /*00dc*/ 	.word	0x00000000
        /*00e0*/ 	.short	0x0000
        /*00e2*/ 	.short	0x0000
        /*00e4*/ 	.byte	0x00, 0xf4, 0x21, 0x00


	//----- nvinfo : EIATTR_AT_ENTRY_FRAGMENTS
	.align		4
.L_44:
        /*00e8*/ 	.byte	0x04, 0x4f
        /*00ea*/ 	.short	(.L_46 - .L_45)


	//   ....[0]....
.L_45:
        /*00ec*/ 	.word	0x00000004


	//----- nvinfo : EIATTR_RESERVED_SMEM_USED
	.align		4
.L_46:
        /*00f0*/ 	.byte	0x01, 0x41
	.zero		2


	//----- nvinfo : EIATTR_SPARSE_MMA_MASK
	.align		4
        /*00f4*/ 	.byte	0x03, 0x50
        /*00f6*/ 	.short	0x0000


	//----- nvinfo : EIATTR_TCGEN05_1CTA_USED
	.align		4
        /*00f8*/ 	.byte	0x01, 0x51
	.zero		2


	//----- nvinfo : EIATTR_MAXREG_COUNT
	.align		4
        /*00fc*/ 	.byte	0x03, 0x1b
        /*00fe*/ 	.short	0x00ff


	//----- nvinfo : EIATTR_NUM_BARRIERS
	.align		4
        /*0100*/ 	.byte	0x02, 0x4c
        /*0102*/ 	.byte	0x01
	.zero		1


	//----- nvinfo : EIATTR_ANNOTATIONS
	.align		4
        /*0104*/ 	.byte	0x04, 0x55
        /*0106*/ 	.short	(.L_48 - .L_47)


	//   ....[0]....
.L_47:
        /*0108*/ 	.word	0x00000001
        /*010c*/ 	.byte	0xf0, 0x09, 0x00, 0x00, 0x01, 0x00, 0x00, 0x00, 0x40, 0x0d, 0x00, 0x00, 0x01, 0x00, 0x00, 0x00
        /* <DEDUP_REMOVED lines=1423> */
        /*5a0c*/ 	.byte	0x10, 0x7f, 0x02, 0x00, 0x01, 0x00, 0x00, 0x00, 0xb0, 0x7f, 0x02, 0x00


	//----- nvinfo : EIATTR_INT_WARP_WIDE_INSTR_OFFSETS
	.align		4
.L_48:
        /*5a18*/ 	.byte	0x04, 0x31
        /*5a1a*/ 	.short	(.L_50 - .L_49)


	//   ....[0]....
.L_49:
        /*5a1c*/ 	.word	0x0000feb0


	//   ....[1]....
        /*5a20*/ 	.word	0x0000fec0


	//   ....[2]....
        /*5a24*/ 	.word	0x0003c7d0


	//   ....[3]....
        /*5a28*/ 	.word	0x00084230


	//   ....[4]....
        /*5a2c*/ 	.word	0x00084280


	//----- nvinfo : EIATTR_COOP_GROUP_MASK_REGIDS
	.align		4
.L_50:
        /*5a30*/ 	.byte	0x04, 0x29
        /*5a32*/ 	.short	(.L_52 - .L_51)


	//   ....[0]....
.L_51:
        /*5a34*/ 	.word	0xffffffff


	//   ....[1]....
        /*5a38*/ 	.word	0xffffffff


	//   ....[2]....
        /*5a3c*/ 	.word	0xffffffff


	//   ....[3]....
        /*5a40*/ 	.word	0xffffffff


	//----- nvinfo : EIATTR_COOP_GROUP_INSTR_OFFSETS
	.align		4
.L_52:
        /*5a44*/ 	.byte	0x04, 0x28
        /*5a46*/ 	.short	(.L_54 - .L_53)


	//   ....[0]....
.L_53:
        /*5a48*/ 	.word	0x00000070


	//   ....[1]....
        /*5a4c*/ 	.word	0x00000330


	//   ....[2]....
        /*5a50*/ 	.word	0x000840c0


	//   ....[3]....
        /*5a54*/ 	.word	0x00084330


	//----- nvinfo : EIATTR_VRC_CTA_INIT_COUNT
	.align		4
.L_54:
        /*5a58*/ 	.byte	0x02, 0x4a
        /*5a5a*/ 	.byte	0x80
	.zero		1


	//----- nvinfo : EIATTR_MBARRIER_INSTR_OFFSETS
	.align		4
        /*5a5c*/ 	.byte	0x04, 0x39
        /*5a5e*/ 	.short	(.L_56 - .L_55)


	//   ....[0]....
.L_55:
        /*5a60*/ 	.word	0x00010e60
        /*5a64*/ 	.word	0x000000ff
        /*5a68*/ 	.word	0x00000000
        /*5a6c*/ 	.short	0x0100
        /*5a6e*/ 	.byte	0x0a
	.zero		1


	//   ....[1]....
        /*5a70*/ 	.word	0x0003c800
        /*5a74*/ 	.word	0x000000ff
        /*5a78*/ 	.word	0x00028008
        /*5a7c*/ 	.short	0x0100
        /*5a7e*/ 	.byte	0x08
	.zero		1


	//   ....[2]....
        /*5a80*/ 	.word	0x00045bf0
        /*5a84*/ 	.word	0x000000ff
        /*5a88*/ 	.word	0x00000000
        /*5a8c*/ 	.short	0x010a
        /*5a8e*/ 	.byte	0x0a
	.zero		1


	//   ....[3]....
        /*5a90*/ 	.word	0x0006c490
        /*5a94*/ 	.word	0x000000ff
        /*5a98*/ 	.word	0x00000000
        /*5a9c*/ 	.short	0x010a
        /*5a9e*/ 	.byte	0x0a
	.zero		1


	//   ....[4]....
        /*5aa0*/ 	.word	0x0006c610
        /*5aa4*/ 	.word	0x000000ff
        /*5aa8*/ 	.word	0x00028000
        /*5aac*/ 	.short	0x0108
        /*5aae*/ 	.byte	0x08
	.zero		1


	//   ....[5]....
        /*5ab0*/ 	.word	0x0006c720
        /*5ab4*/ 	.word	0x000000ff
        /*5ab8*/ 	.word	0x00028008
        /*5abc*/ 	.short	0x0108
        /*5abe*/ 	.byte	0x08
	.zero		1


	//   ....[6]....
        /*5ac0*/ 	.word	0x00084350
        /*5ac4*/ 	.word	0x000000ff
        /*5ac8*/ 	.word	0x00000000
        /*5acc*/ 	.short	0x010a
        /*5ace*/ 	.byte	0x0a
	.zero		1


	//   ....[7]....
        /*5ad0*/ 	.word	0x00084380
        /*5ad4*/ 	.word	0x000000ff
        /*5ad8*/ 	.word	0x00000000
        /*5adc*/ 	.short	0x010a
        /*5ade*/ 	.byte	0x0a
	.zero		1


	//----- nvinfo : EIATTR_NUM_MBARRIERS
	.align		4
.L_56:
        /*5ae0*/ 	.byte	0x03, 0x38
        /*5ae2*/ 	.short	0x0002


	//----- nvinfo : EIATTR_EXIT_INSTR_OFFSETS
	.align		4
        /*5ae4*/ 	.byte	0x04, 0x1c
        /*5ae6*/ 	.short	(.L_58 - .L_57)


	//   ....[0]....
.L_57:
        /*5ae8*/ 	.word	0x00084340


	//----- nvinfo : EIATTR_REQNTID
	.align		4
.L_58:
        /*5aec*/ 	.byte	0x04, 0x10
        /*5aee*/ 	.short	(.L_60 - .L_59)
.L_59:
        /*5af0*/ 	.word	0x00000080
        /*5af4*/ 	.word	0x00000001
        /*5af8*/ 	.word	0x00000001


	//----- nvinfo : EIATTR_CRS_STACK_SIZE
	.align		4
.L_60:
        /*5afc*/ 	.byte	0x04, 0x1e
        /*5afe*/ 	.short	(.L_62 - .L_61)
.L_61:
        /*5b00*/ 	.word	0x00000000


	//----- nvinfo : EIATTR_CBANK_PARAM_SIZE
	.align		4
.L_62:
        /*5b04*/ 	.byte	0x03, 0x19
        /*5b06*/ 	.short	0x0050


	//----- nvinfo : EIATTR_PARAM_CBANK
	.align		4
        /*5b08*/ 	.byte	0x04, 0x0a
        /*5b0a*/ 	.short	(.L_64 - .L_63)
	.align		4
.L_63:
        /*5b0c*/ 	.word	index@(.nv.constant0.matmul_kernel)
        /*5b10*/ 	.short	0x0380
        /*5b12*/ 	.short	0x0050


	//----- nvinfo : EIATTR_SW_WAR
	.align		4
.L_64:
        /*5b14*/ 	.byte	0x04, 0x36
        /*5b16*/ 	.short	(.L_66 - .L_65)
.L_65:
        /*5b18*/ 	.word	0x00000008
.L_66:


//--------------------- .nv.compat                --------------------------
	.section	.nv.compat,"",@"SHT_CUDA_COMPAT_INFO"
	.align	4
        /*0000*/ 	.byte	0x02, 0x02, 0x02, 0x00, 0x02, 0x05, 0x05, 0x00, 0x02, 0x03, 0x00, 0x00, 0x02, 0x06, 0x01, 0x00


//--------------------- .nv.callgraph             --------------------------
	.section	.nv.callgraph,"",@"SHT_CUDA_CALLGRAPH"
	.align	4
	.sectionentsize	8
	.align		4
        /*0000*/ 	.word	0x00000000
	.align		4
        /*0004*/ 	.word	0xffffffff
	.align		4
        /*0008*/ 	.word	0x00000000
	.align		4
        /*000c*/ 	.word	0xfffffffe
	.align		4
        /*0010*/ 	.word	0x00000000
	.align		4
        /*0014*/ 	.word	0xfffffffd
	.align		4
        /*0018*/ 	.word	0x00000000
	.align		4
        /*001c*/ 	.word	0xfffffffc


//--------------------- .text.matmul_kernel       --------------------------
	.section	.text.matmul_kernel,"ax",@progbits
	.align	128
        .global         matmul_kernel
        .type           matmul_kernel,@function
        .size           matmul_kernel,(.L_x_20 - matmul_kernel)
        .other          matmul_kernel,@"STO_CUDA_ENTRY STV_DEFAULT"
matmul_kernel:
.text.matmul_kernel:
[----:B------:R-:W0:Y:S01]  /*0000*/  LDC R1, c[0x0][0x37c] ;  /* 0x0000df00ff017b82 */ /* 0x000e220000000800 */
[----:B------:R-:W1:Y:S01]  /*0010*/  S2R R3, SR_TID.X ;  /* 0x0000000000037919 */ /* 0x000e620000002100 */
[----:B0-----:R-:W-:Y:S01]  /*0020*/  VIADD R1, R1, 0xffffd258 ;  /* 0xffffd25801017836 */ /* 0x001fe20000000000 */
[----:B-1----:R-:W-:-:S13]  /*0030*/  ISETP.GE.U32.AND P0, PT, R3, 0x20, PT ;  /* 0x000000200300780c */ /* 0x002fda0003f06070 */
[----:B------:R-:W-:Y:S02]  /*0040*/  VOTEU.ANY UP0, P0 ;  /* 0x0000000000ff7886 */ /* 0x000fe40000000100 */
[----:B------:R-:W-:Y:S05]  /*0050*/  BRA.U UP0, `(.L_x_0) ;  /* 0x0000000100b87547 */ /* 0x000fea000b800000 */
[----:B------:R-:W0:Y:S01]  /*0060*/  S2UR UR6, SR_CgaCtaId ;  /* 0x00000000000679c3 */ /* 0x000e220000008800 */
[----:B------:R-:W-:Y:S01]  /*0070*/  NOP ;  /* 0x0000000000007918 */ /* 0x000fe20000000000 */
[----:B------:R-:W-:Y:S02]  /*0080*/  UMOV UR4, 0x40 ;  /* 0x0000004000047882 */ /* 0x000fe40000000000 */
[----:B0-----:R-:W-:-:S09]  /*0090*/  ULEA UR4, UR6, UR4, 0x18 ;  /* 0x0000000406047291 */ /* 0x001fd2000f8ec0ff */
[----:B------:R-:W0:Y:S01]  /*00a0*/  LDS.U8 R0, [UR4] ;  /* 0x00000004ff007984 */ /* 0x000e220008000000 */
[----:B------:R-:W-:Y:S02]  /*00b0*/  UMOV UR4, 0x400 ;  /* 0x0000040000047882 */ /* 0x000fe40000000000 */
[----:B------:R-:W-:Y:S01]  /*00c0*/  ULEA UR4, UR6, UR4, 0x18 ;  /* 0x0000000406047291 */ /* 0x000fe2000f8ec0ff */
[----:B0-----:R-:W-:-:S13]  /*00d0*/  ISETP.NE.AND P0, PT, R0, RZ, PT ;  /* 0x000000ff0000720c */ /* 0x001fda0003f05270 */
[----:B------:R-:W-:Y:S05]  /*00e0*/  @P0 BRA `(.L_x_1) ;  /* 0x00000000007c0947 */ /* 0x000fea0003800000 */
[----:B------:R-:W-:-:S13]  /*00f0*/  ELECT P0, URZ, PT ;  /* 0x0000000000ff782f */ /* 0x000fda0003800000 */
[----:B------:R-:W-:Y:S05]  /*0100*/  @!P0 BRA `(.L_x_2) ;  /* 0x0000000000848947 */ /* 0x000fea0003800000 */
[----:B------:R-:W-:Y:S01]  /*0110*/  UMOV UR5, 0x10 ;  /* 0x0000001000057882 */ /* 0x000fe20000000000 */
[----:B------:R-:W-:Y:S02]  /*0120*/  IMAD.MOV.U32 R7, RZ, RZ, 0x1 ;  /* 0x00000001ff077424 */ /* 0x000fe400078e00ff */
[----:B------:R-:W-:Y:S02]  /*0130*/  IMAD.MOV.U32 R5, RZ, RZ, 0xffff ;  /* 0x0000ffffff057424 */ /* 0x000fe400078e00ff */
[----:B------:R-:W-:Y:S04]  /*0140*/  DEPBAR.LE SB0, 0x36 ;  /* 0x00008d800000791a */ /* 0x000fe80000000000 */
[----:B------:R-:W0:Y:S02]  /*0150*/  UTCATOMSWS.FIND_AND_SET.ALIGN UP1, UR5, UR5 ;  /* 0x00000005000575e3 */ /* 0x000e240008020800 */
[----:B0-----:R-:W-:-:S04]  /*0160*/  PLOP3.LUT P0, PT, PT, PT, UP1, 0x80, 0x8 ;  /* 0x000000000008781c */ /* 0x001fc80003f0f018 */
[----:B------:R-:W-:-:S04]  /*0170*/  SEL R0, RZ, 0xffffffff, !P0 ;  /* 0xffffffffff007807 */ /* 0x000fc80004000000 */
[----:B------:R-:W-:Y:S01]  /*0180*/  ISETP.NE.AND P0, PT, R0, RZ, PT ;  /* 0x000000ff0000720c */ /* 0x000fe20003f05270 */
[----:B------:R-:W-:-:S12]  /*0190*/  IMAD.U32 R0, RZ, RZ, UR5 ;  /* 0x00000005ff007e24 */ /* 0x000fd8000f8e00ff */
[----:B------:R-:W-:Y:S05]  /*01a0*/  @P0 BRA `(.L_x_3) ;  /* 0x0000000000240947 */ /* 0x000fea0003800000 */
.L_x_4:
[----:B------:R-:W-:Y:S05]  /*01b0*/  NANOSLEEP 0x64 ;  /* 0x000000640000795d */ /* 0x000fea0003800000 */
[----:B------:R-:W-:-:S05]  /*01c0*/  UMOV UR5, 0x10 ;  /* 0x0000001000057882 */ /* 0x000fca0000000000 */
[----:B------:R-:W-:Y:S04]  /*01d0*/  DEPBAR.LE SB0, 0x36 ;  /* 0x00008d800000791a */ /* 0x000fe80000000000 */
[----:B------:R-:W0:Y:S02]  /*01e0*/  UTCATOMSWS.FIND_AND_SET.ALIGN UP1, UR5, UR5 ;  /* 0x00000005000575e3 */ /* 0x000e240008020800 */
[----:B0-----:R-:W-:-:S04]  /*01f0*/  PLOP3.LUT P0, PT, PT, PT, UP1, 0x80, 0x8 ;  /* 0x000000000008781c */ /* 0x001fc80003f0f018 */
[----:B------:R-:W-:-:S04]  /*0200*/  SEL R0, RZ, 0xffffffff, !P0 ;  /* 0xffffffffff007807 */ /* 0x000fc80004000000 */
[----:B------:R-:W-:Y:S01]  /*0210*/  ISETP.NE.AND P0, PT, R0, RZ, PT ;  /* 0x000000ff0000720c */ /* 0x000fe20003f05270 */
[----:B------:R-:W-:-:S12]  /*0220*/  IMAD.U32 R0, RZ, RZ, UR5 ;  /* 0x00000005ff007e24 */ /* 0x000fd8000f8e00ff */
[----:B------:R-:W-:Y:S05]  /*0230*/  @!P0 BRA `(.L_x_4) ;  /* 0xfffffffc00dc8947 */ /* 0x000fea000383ffff */
.L_x_3:
[C---:B------:R-:W-:Y:S01]  /*0240*/  VIADD R4, R0.reuse, 0x10 ;  /* 0x0000001000047836 */ /* 0x040fe20000000000 */
[----:B------:R-:W-:Y:S01]  /*0250*/  UMOV UR5, 0x50 ;  /* 0x0000005000057882 */ /* 0x000fe20000000000 */
[----:B------:R-:W-:Y:S01]  /*0260*/  SHF.L.U32 R2, R5, R0, RZ ;  /* 0x0000000005027219 */ /* 0x000fe200000006ff */
[----:B------:R-:W-:Y:S01]  /*0270*/  ULEA UR5, UR6, UR5, 0x18 ;  /* 0x0000000506057291 */ /* 0x000fe2000f8ec0ff */
[----:B------:R-:W-:Y:S01]  /*0280*/  IMAD.SHL.U32 R0, R0, 0x20, RZ ;  /* 0x0000002000007824 */ /* 0x000fe200078e00ff */
[----:B------:R-:W-:-:S04]  /*0290*/  SHF.L.U32 R5, R7, R4, RZ ;  /* 0x0000000407057219 */ /* 0x000fc800000006ff */
[----:B------:R-:W-:-:S05]  /*02a0*/  LOP3.LUT R2, R5, R2, RZ, 0xfc, !PT ;  /* 0x0000000205027212 */ /* 0x000fca00078efcff */
[----:B------:R0:W-:Y:S04]  /*02b0*/  ATOMS.OR RZ, [UR5], R2 ;  /* 0x00000002ffff798c */ /* 0x0001e8000b000005 */
[----:B------:R0:W-:Y:S01]  /*02c0*/  STS [UR4], R0 ;  /* 0x00000000ff007988 */ /* 0x0001e20008000804 */
[----:B------:R-:W-:Y:S05]  /*02d0*/  BRA `(.L_x_2) ;  /* 0x0000000000107947 */ /* 0x000fea0003800000 */
.L_x_1:
[----:B------:R-:W-:Y:S01]  /*02e0*/  IMAD.MOV.U32 R0, RZ, RZ, -0x1 ;  /* 0xffffffffff007424 */ /* 0x000fe200078e00ff */
[----:B------:R-:W-:-:S04]  /*02f0*/  MOV R4, 0x320 ;  /* 0x0000032000047802 */ /* 0x000fc80000000f00 */
[----:B------:R0:W-:Y:S03]  /*0300*/  STS [UR4], R0 ;  /* 0x00000000ff007988 */ /* 0x0001e60008000804 */
[----:B0-----:R-:W-:Y:S05]  /*0310*/  CALL.REL.NOINC `($__internal_1_$__cuda_sm10x_tcgen05_guardrail_trap_phase_invalid_during_alloc) ;  /* 0x0000084000307944 */ /* 0x001fea0003c00000 */
.L_x_2:
[----:B------:R-:W-:Y:S05]  /*0320*/  WARPSYNC.ALL ;  /* 0x0000000000007948 */ /* 0x000fea0003800000 */
[----:B------:R-:W-:Y:S01]  /*0330*/  NOP ;  /* 0x0000000000007918 */ /* 0x000fe20000000000 */
.L_x_0:
[----:B------:R-:W1:Y:S01]  /*0340*/  LDC.64 R8, c[0x0][0x398] ;  /* 0x0000e600ff087b82 */ /* 0x000e620000000a00 */
[----:B------:R-:W2:Y:S01]  /*0350*/  S2R R7, SR_CTAID.X ;  /* 0x0000000000077919 */ /* 0x000ea20000002500 */
[----:B------:R-:W-:Y:S01]  /*0360*/  IMAD.MOV.U32 R16, RZ, RZ, RZ ;  /* 0x000000ffff107224 */ /* 0x000fe200078e00ff */
[----:B------:R-:W-:Y:S01]  /*0370*/  UMOV UR8, 0x400 ;  /* 0x0000040000087882 */ /* 0x000fe20000000000 */
[----:B------:R-:W3:Y:S04]  /*0380*/  LDCU UR11, c[0x0][0x3a0] ;  /* 0x00007400ff0b77ac */ /* 0x000ee80008000800 */
[----:B------:R-:W4:Y:S01]  /*0390*/  S2UR UR5, SR_CgaCtaId ;  /* 0x00000000000579c3 */ /* 0x000f220000008800 */
[----:B------:R-:W0:Y:S01]  /*03a0*/  LDCU UR12, c[0x0][0x3ac] ;  /* 0x00007580ff0c77ac */ /* 0x000e220008000800 */
[----:B------:R-:W0:Y:S01]  /*03b0*/  LDCU.64 UR16, c[0x0][0x388] ;  /* 0x00007100ff1077ac */ /* 0x000e220008000a00 */
[----:B------:R-:W0:Y:S01]  /*03c0*/  LDCU UR6, c[0x0][0x39c] ;  /* 0x00007380ff0677ac */ /* 0x000e220008000800 */
[----:B------:R-:W0:Y:S02]  /*03d0*/  LDCU UR13, c[0x0][0x3a0] ;  /* 0x00007400ff0d77ac */ /* 0x000e240008000800 */
[----:B01----:R-:W-:Y:S01]  /*03e0*/  VIADD R0, R9, 0x1ff ;  /* 0x000001ff09007836 */ /* 0x003fe20000000000 */
[----:B------:R-:W-:Y:S01]  /*03f0*/  IABS R15, R9 ;  /* 0x00000009000f7213 */ /* 0x000fe20000000000 */
[----:B------:R-:W-:Y:S03]  /*0400*/  BAR.SYNC.DEFER_BLOCKING 0x0 ;  /* 0x0000000000007b1d */ /* 0x000fe60000010000 */
[----:B------:R-:W-:Y:S01]  /*0410*/  SHF.R.S32.HI R5, RZ, 0x1f, R0 ;  /* 0x0000001fff057819 */ /* 0x000fe20000011400 */
[----:B----4-:R-:W-:-:S03]  /*0420*/  ULEA UR8, UR5, UR8, 0x18 ;  /* 0x0000000805087291 */ /* 0x010fc6000f8ec0ff */
[----:B------:R-:W-:Y:S01]  /*0430*/  LEA.HI R5, R5, R0, RZ, 0x9 ;  /* 0x0000000005057211 */ /* 0x000fe200078f48ff */
[----:B------:R-:W0:Y:S01]  /*0440*/  LDCU.64 UR20, c[0x0][0x358] ;  /* 0x00006b00ff1477ac */ /* 0x000e220008000a00 */
[----:B--2---:R-:W-:Y:S02]  /*0450*/  IABS R10, R7 ;  /* 0x00000007000a7213 */ /* 0x004fe40000000000 */
[----:B------:R-:W-:Y:S01]  /*0460*/  SHF.R.S32.HI R5, RZ, 0x9, R5 ;  /* 0x00000009ff057819 */ /* 0x000fe20000011405 */
[----:B------:R-:W1:Y:S04]  /*0470*/  LDCU UR15, c[0x0][0x3b0] ;  /* 0x00007600ff0f77ac */ /* 0x000e680008000800 */
[----:B------:R-:W-:Y:S01]  /*0480*/  IMAD.SHL.U32 R2, R5, 0x8, RZ ;  /* 0x0000000805027824 */ /* 0x000fe200078e00ff */
[----:B------:R-:W2:Y:S04]  /*0490*/  LDCU UR18, c[0x0][0x3b0] ;  /* 0x00007600ff1277ac */ /* 0x000ea80008000800 */
[-C--:B------:R-:W-:Y:S01]  /*04a0*/  IABS R11, R2.reuse ;  /* 0x00000002000b7213 */ /* 0x080fe20000000000 */
[----:B------:R-:W4:Y:S01]  /*04b0*/  LDCU UR19, c[0x0][0x3b0] ;  /* 0x00007600ff1377ac */ /* 0x000f220008000800 */
[----:B------:R-:W-:Y:S01]  /*04c0*/  IABS R12, R2 ;  /* 0x00000002000c7213 */ /* 0x000fe20000000000 */
[----:B------:R-:W0:Y:S01]  /*04d0*/  LDS R18, [UR8] ;  /* 0x00000008ff127984 */ /* 0x000e220008000800 */
[----:B------:R-:W1:Y:S01]  /*04e0*/  I2F.RP R0, R11 ;  /* 0x0000000b00007306 */ /* 0x000e620000209400 */
[----:B------:R-:W0:Y:S07]  /*04f0*/  LDCU UR22, c[0x0][0x3b0] ;  /* 0x00007600ff1677ac */ /* 0x000e2e0008000800 */
[----:B-1----:R-:W1:Y:S02]  /*0500*/  MUFU.RCP R0, R0 ;  /* 0x0000000000007308 */ /* 0x002e640000001000 */
[----:B-1----:R-:W-:-:S02]  /*0510*/  VIADD R4, R0, 0xffffffe ;  /* 0x0ffffffe00047836 */ /* 0x002fc40000000000 */
[----:B------:R-:W-:-:S04]  /*0520*/  IMAD.MOV R0, RZ, RZ, -R12 ;  /* 0x000000ffff007224 */ /* 0x000fc800078e0a0c */
[----:B------:R1:W2:Y:S01]  /*0530*/  F2I.FTZ.U32.TRUNC.NTZ R5, R4 ;  /* 0x0000000400057305 */ /* 0x0002a2000021f000 */
[----:B0-----:R-:W-:Y:S01]  /*0540*/  R2UR UR7, R18 ;  /* 0x00000000120772ca */ /* 0x001fe200000e0000 */
[----:B-1----:R-:W-:Y:S02]  /*0550*/  IMAD.MOV.U32 R4, RZ, RZ, RZ ;  /* 0x000000ffff047224 */ /* 0x002fe400078e00ff */
[----:B--2---:R-:W-:-:S04]  /*0560*/  IMAD.MOV R6, RZ, RZ, -R5 ;  /* 0x000000ffff067224 */ /* 0x004fc800078e0a05 */
[----:B------:R-:W-:Y:S02]  /*0570*/  IMAD R13, R6, R11, RZ ;  /* 0x0000000b060d7224 */ /* 0x000fe400078e02ff */
[----:B------:R-:W-:Y:S02]  /*0580*/  IMAD.MOV.U32 R6, RZ, RZ, R10 ;  /* 0x000000ffff067224 */ /* 0x000fe400078e000a */
[----:B------:R-:W-:-:S06]  /*0590*/  IMAD.HI.U32 R5, R5, R13, R4 ;  /* 0x0000000d05057227 */ /* 0x000fcc00078e0004 */
[----:B------:R-:W-:-:S04]  /*05a0*/  IMAD.HI.U32 R5, R5, R6, RZ ;  /* 0x0000000605057227 */ /* 0x000fc800078e00ff */
[----:B------:R-:W-:Y:S01]  /*05b0*/  IMAD R0, R5, R0, R6 ;  /* 0x0000000005007224 */ /* 0x000fe200078e0206 */
[----:B------:R-:W-:Y:S04]  /*05c0*/  BAR.SYNC.DEFER_BLOCKING 0x0 ;  /* 0x0000000000007b1d */ /* 0x000fe80000010000 */
[----:B------:R-:W-:-:S13]  /*05d0*/  ISETP.GT.U32.AND P1, PT, R11, R0, PT ;  /* 0x000000000b00720c */ /* 0x000fda0003f24070 */
[----:B------:R-:W-:Y:S02]  /*05e0*/  @!P1 IMAD.IADD R0, R0, 0x1, -R11 ;  /* 0x0000000100009824 */ /* 0x000fe400078e0a0b */
[----:B------:R-:W-:Y:S01]  /*05f0*/  @!P1 VIADD R5, R5, 0x1 ;  /* 0x0000000105059836 */ /* 0x000fe20000000000 */
[----:B------:R-:W-:Y:S02]  /*0600*/  ISETP.NE.AND P1, PT, R2, RZ, PT ;  /* 0x000000ff0200720c */ /* 0x000fe40003f25270 */
[----:B------:R-:W-:Y:S02]  /*0610*/  ISETP.GE.U32.AND P0, PT, R0, R11, PT ;  /* 0x0000000b0000720c */ /* 0x000fe40003f06070 */
[----:B------:R-:W-:-:S04]  /*0620*/  LOP3.LUT R0, R7, R2, RZ, 0x3c, !PT ;  /* 0x0000000207007212 */ /* 0x000fc800078e3cff */
[----:B------:R-:W-:Y:S01]  /*0630*/  ISETP.GE.AND P2, PT, R0, RZ, PT ;  /* 0x000000ff0000720c */ /* 0x000fe20003f46270 */
[----:B------:R-:W-:-:S06]  /*0640*/  VIADD R0, R8, 0x7f ;  /* 0x0000007f08007836 */ /* 0x000fcc0000000000 */
[----:B------:R-:W-:-:S04]  /*0650*/  @P0 VIADD R5, R5, 0x1 ;  /* 0x0000000105050836 */ /* 0x000fc80000000000 */
[----:B------:R-:W-:Y:S01]  /*0660*/  IMAD.MOV.U32 R4, RZ, RZ, R5 ;  /* 0x000000ffff047224 */ /* 0x000fe200078e0005 */
[----:B------:R-:W-:-:S03]  /*0670*/  SHF.R.S32.HI R5, RZ, 0x1f, R0 ;  /* 0x0000001fff057819 */ /* 0x000fc60000011400 */
[----:B------:R-:W-:Y:S01]  /*0680*/  @!P2 IMAD.MOV R4, RZ, RZ, -R4 ;  /* 0x000000ffff04a224 */ /* 0x000fe200078e0a04 */
[----:B------:R-:W-:Y:S02]  /*0690*/  @!P1 LOP3.LUT R4, RZ, R2, RZ, 0x33, !PT ;  /* 0x00000002ff049212 */ /* 0x000fe400078e33ff */
[----:B------:R-:W-:-:S03]  /*06a0*/  LEA.HI R5, R5, R0, RZ, 0x7 ;  /* 0x0000000005057211 */ /* 0x000fc600078f38ff */
[----:B------:R-:W-:Y:S02]  /*06b0*/  IMAD.SHL.U32 R10, R4, 0x8, RZ ;  /* 0x00000008040a7824 */ /* 0x000fe400078e00ff */
[----:B------:R-:W-:-:S03]  /*06c0*/  IMAD.MOV R4, RZ, RZ, -R4 ;  /* 0x000000ffff047224 */ /* 0x000fc600078e0a04 */
[----:B------:R-:W-:Y:S01]  /*06d0*/  LEA.HI.SX32 R5, R5, -R10, 0x19 ;  /* 0x8000000a05057211 */ /* 0x000fe200078fcaff */
[----:B------:R-:W-:Y:S02]  /*06e0*/  IMAD R12, R2, R4, R7 ;  /* 0x00000004020c7224 */ /* 0x000fe400078e0207 */
[----:B------:R-:W-:Y:S01]  /*06f0*/  IMAD.MOV.U32 R4, RZ, RZ, RZ ;  /* 0x000000ffff047224 */ /* 0x000fe200078e00ff */
[----:B------:R-:W-:Y:S02]  /*0700*/  VIMNMX R17, PT, PT, R5, 0x8, PT ;  /* 0x0000000805117848 */ /* 0x000fe40003fe0100 */
[----:B------:R-:W-:Y:S02]  /*0710*/  IABS R13, R12 ;  /* 0x0000000c000d7213 */ /* 0x000fe40000000000 */
[----:B------:R-:W-:-:S04]  /*0720*/  IABS R11, R17 ;  /* 0x00000011000b7213 */ /* 0x000fc80000000000 */
[----:B------:R-:W0:Y:S08]  /*0730*/  I2F.RP R0, R11 ;  /* 0x0000000b00007306 */ /* 0x000e300000209400 */
[----:B0-----:R-:W0:Y:S02]  /*0740*/  MUFU.RCP R0, R0 ;  /* 0x0000000000007308 */ /* 0x001e240000001000 */
[----:B0-----:R-:W-:-:S06]  /*0750*/  VIADD R5, R0, 0xffffffe ;  /* 0x0ffffffe00057836 */ /* 0x001fcc0000000000 */
[----:B------:R-:W0:Y:S02]  /*0760*/  F2I.FTZ.U32.TRUNC.NTZ R5, R5 ;  /* 0x0000000500057305 */ /* 0x000e24000021f000 */
[----:B0-----:R-:W-:-:S04]  /*0770*/  IMAD.MOV R6, RZ, RZ, -R5 ;  /* 0x000000ffff067224 */ /* 0x001fc800078e0a05 */
[----:B------:R-:W-:Y:S02]  /*0780*/  IMAD.MOV.U32 R2, RZ, RZ, R6 ;  /* 0x000000ffff027224 */ /* 0x000fe400078e0006 */
[----:B------:R-:W0:Y:S02]  /*0790*/  I2F.RP R6, R15 ;  /* 0x0000000f00067306 */ /* 0x000e240000209400 */
[----:B------:R-:W-:Y:S01]  /*07a0*/  IMAD R7, R2, R11, RZ ;  /* 0x0000000b02077224 */ /* 0x000fe200078e02ff */
[----:B------:R-:W-:-:S03]  /*07b0*/  IABS R2, R17 ;  /* 0x0000001100027213 */ /* 0x000fc60000000000 */
[----:B------:R-:W-:-:S04]  /*07c0*/  IMAD.HI.U32 R4, R5, R7, R4 ;  /* 0x0000000705047227 */ /* 0x000fc800078e0004 */
[----:B------:R-:W-:Y:S02]  /*07d0*/  IMAD.MOV R0, RZ, RZ, -R2 ;  /* 0x000000ffff007224 */ /* 0x000fe400078e0a02 */
[----:B------:R-:W-:Y:S01]  /*07e0*/  IMAD.HI.U32 R4, R4, R13, RZ ;  /* 0x0000000d04047227 */ /* 0x000fe200078e00ff */
[----:B0-----:R-:W0:Y:S03]  /*07f0*/  MUFU.RCP R6, R6 ;  /* 0x0000000600067308 */ /* 0x001e260000001000 */
[----:B------:R-:W-:Y:S01]  /*0800*/  IMAD R0, R4, R0, R13 ;  /* 0x0000000004007224 */ /* 0x000fe200078e020d */
[----:B------:R-:W-:-:S04]  /*0810*/  IABS R13, R8 ;  /* 0x00000008000d7213 */ /* 0x000fc80000000000 */
[----:B------:R-:W-:Y:S01]  /*0820*/  ISETP.GT.U32.AND P1, PT, R11, R0, PT ;  /* 0x000000000b00720c */ /* 0x000fe20003f24070 */
[----:B------:R-:W1:Y:S01]  /*0830*/  I2F.RP R2, R13 ;  /* 0x0000000d00027306 */ /* 0x000e620000209400 */
[----:B0-----:R-:W-:-:S11]  /*0840*/  VIADD R6, R6, 0xffffffe ;  /* 0x0ffffffe06067836 */ /* 0x001fd60000000000 */
[----:B------:R-:W-:Y:S02]  /*0850*/  @!P1 IMAD.IADD R0, R0, 0x1, -R11 ;  /* 0x0000000100009824 */ /* 0x000fe400078e0a0b */
[----:B------:R-:W-:Y:S01]  /*0860*/  @!P1 VIADD R4, R4, 0x1 ;  /* 0x0000000104049836 */ /* 0x000fe20000000000 */
[----:B------:R-:W-:Y:S01]  /*0870*/  ISETP.NE.AND P1, PT, R17, RZ, PT ;  /* 0x000000ff1100720c */ /* 0x000fe20003f25270 */
[----:B-1----:R-:W0:Y:S01]  /*0880*/  MUFU.RCP R2, R2 ;  /* 0x0000000200027308 */ /* 0x002e220000001000 */
[----:B------:R-:W-:Y:S02]  /*0890*/  ISETP.GE.U32.AND P0, PT, R0, R11, PT ;  /* 0x0000000b0000720c */ /* 0x000fe40003f06070 */
[----:B------:R-:W-:-:S04]  /*08a0*/  LOP3.LUT R0, R12, R17, RZ, 0x3c, !PT ;  /* 0x000000110c007212 */ /* 0x000fc800078e3cff */
[----:B------:R-:W-:-:S07]  /*08b0*/  ISETP.GE.AND P2, PT, R0, RZ, PT ;  /* 0x000000ff0000720c */ /* 0x000fce0003f46270 */
[----:B------:R-:W-:-:S04]  /*08c0*/  @P0 VIADD R4, R4, 0x1 ;  /* 0x0000000104040836 */ /* 0x000fc80000000000 */
[----:B------:R-:W-:Y:S02]  /*08d0*/  IMAD.MOV.U32 R9, RZ, RZ, R4 ;  /* 0x000000ffff097224 */ /* 0x000fe400078e0004 */
[----:B0-----:R-:W-:Y:S01]  /*08e0*/  VIADD R4, R2, 0xffffffe ;  /* 0x0ffffffe02047836 */ /* 0x001fe20000000000 */
[----:B------:R-:W-:Y:S01]  /*08f0*/  LOP3.LUT R2, R3, 0x7f, RZ, 0xc0, !PT ;  /* 0x0000007f03027812 */ /* 0x000fe200078ec0ff */
[----:B------:R-:W-:Y:S01]  /*0900*/  @!P2 IMAD.MOV R9, RZ, RZ, -R9 ;  /* 0x000000ffff09a224 */ /* 0x000fe200078e0a09 */
[----:B------:R-:W-:Y:S01]  /*0910*/  @!P1 LOP3.LUT R9, RZ, R17, RZ, 0x33, !PT ;  /* 0x00000011ff099212 */ /* 0x000fe200078e33ff */
[----:B------:R0:W1:Y:S01]  /*0920*/  F2I.FTZ.U32.TRUNC.NTZ R5, R4 ;  /* 0x0000000400057305 */ /* 0x000062000021f000 */
[----:B------:R-:W-:-:S03]  /*0930*/  ISETP.NE.AND P2, PT, R8, RZ, PT ;  /* 0x000000ff0800720c */ /* 0x000fc60003f45270 */
[----:B------:R-:W-:-:S04]  /*0940*/  IMAD.MOV R0, RZ, RZ, -R9 ;  /* 0x000000ffff007224 */ /* 0x000fc800078e0a09 */
[----:B------:R-:W-:Y:S02]  /*0950*/  IMAD R0, R17, R0, R12 ;  /* 0x0000000011007224 */ /* 0x000fe400078e020c */
[----:B0-----:R-:W-:Y:S01]  /*0960*/  IMAD.MOV.U32 R4, RZ, RZ, RZ ;  /* 0x000000ffff047224 */ /* 0x001fe200078e00ff */
[----:B------:R-:W0:Y:S01]  /*0970*/  F2I.FTZ.U32.TRUNC.NTZ R17, R6 ;  /* 0x0000000600117305 */ /* 0x000e22000021f000 */
[----:B------:R-:W-:Y:S02]  /*0980*/  IMAD.IADD R7, R10, 0x1, R0 ;  /* 0x000000010a077824 */ /* 0x000fe400078e0200 */
[----:B-1----:R-:W-:Y:S02]  /*0990*/  IMAD.MOV R11, RZ, RZ, -R5 ;  /* 0x000000ffff0b7224 */ /* 0x002fe400078e0a05 */
[----:B------:R-:W-:Y:S02]  /*09a0*/  IMAD R19, R7, 0x80, R2 ;  /* 0x0000008007137824 */ /* 0x000fe400078e0202 */
[----:B------:R-:W-:-:S03]  /*09b0*/  IMAD.MOV.U32 R0, RZ, RZ, R11 ;  /* 0x000000ffff007224 */ /* 0x000fc600078e000b */
[----:B------:R-:W-:Y:S01]  /*09c0*/  ISETP.GE.AND P6, PT, R19, RZ, PT ;  /* 0x000000ff1300720c */ /* 0x000fe20003fc6270 */
[----:B------:R-:W-:Y:S01]  /*09d0*/  IMAD R7, R0, R13, RZ ;  /* 0x0000000d00077224 */ /* 0x000fe200078e02ff */
[----:B------:R-:W-:Y:S01]  /*09e0*/  IABS R0, R19 ;  /* 0x0000001300007213 */ /* 0x000fe20000000000 */
[----:B------:R-:W-:Y:S01]  /*09f0*/  STL [R1+0x1de0], R19 ;  /* 0x001de01301007387 */ /* 0x000fe20000100800 */
[----:B0-----:R-:W-:Y:S02]  /*0a00*/  IMAD.MOV R10, RZ, RZ, -R17 ;  /* 0x000000ffff0a7224 */ /* 0x001fe400078e0a11 */
[----:B------:R-:W-:-:S04]  /*0a10*/  IMAD.HI.U32 R4, R5, R7, R4 ;  /* 0x0000000705047227 */ /* 0x000fc800078e0004 */
[----:B------:R-:W-:Y:S02]  /*0a20*/  IMAD.MOV.U32 R5, RZ, RZ, R0 ;  /* 0x000000ffff057224 */ /* 0x000fe400078e0000 */
[----:B------:R-:W-:Y:S02]  /*0a30*/  IMAD.SHL.U32 R0, R9, 0x200, RZ ;  /* 0x0000020009007824 */ /* 0x000fe400078e00ff */
[----:B------:R-:W-:-:S03]  /*0a40*/  IMAD.HI.U32 R4, R4, R5, RZ ;  /* 0x0000000504047227 */ /* 0x000fc600078e00ff */
[----:B------:R-:W-:Y:S01]  /*0a50*/  IABS R84, R0 ;  /* 0x0000000000547213 */ /* 0x000fe20000000000 */
[----:B------:R-:W-:Y:S02]  /*0a60*/  IMAD.MOV R4, RZ, RZ, -R4 ;  /* 0x000000ffff047224 */ /* 0x000fe400078e0a04 */
[----:B------:R-:W-:Y:S02]  /*0a70*/  VIADD R9, R0, 0x58 ;  /* 0x0000005800097836 */ /* 0x000fe40000000000 */
[C---:B------:R-:W-:Y:S02]  /*0a80*/  IMAD R4, R13.reuse, R4, R5 ;  /* 0x000000040d047224 */ /* 0x040fe400078e0205 */
[----:B------:R-:W-:Y:S01]  /*0a90*/  IMAD R5, R10, R15, RZ ;  /* 0x0000000f0a057224 */ /* 0x000fe200078e02ff */
[----:B------:R-:W-:Y:S01]  /*0aa0*/  IABS R6, R9 ;  /* 0x0000000900067213 */ /* 0x000fe20000000000 */
[----:B------:R-:W-:Y:S01]  /*0ab0*/  VIADD R11, R0, 0x59 ;  /* 0x00000059000b7836 */ /* 0x000fe20000000000 */
[----:B------:R-:W-:Y:S01]  /*0ac0*/  ISETP.GT.U32.AND P0, PT, R13, R4, PT ;  /* 0x000000040d00720c */ /* 0x000fe20003f04070 */
[----:B------:R-:W-:Y:S01]  /*0ad0*/  IMAD.HI.U32 R16, R17, R5, R16 ;  /* 0x0000000511107227 */ /* 0x000fe200078e0010 */
[----:B------:R-:W-:-:S02]  /*0ae0*/  SHF.R.U32.HI R5, RZ, 0x5, R3 ;  /* 0x00000005ff057819 */ /* 0x000fc40000011603 */
[----:B------:R-:W-:Y:S01]  /*0af0*/  IABS R10, R11 ;  /* 0x0000000b000a7213 */ /* 0x000fe20000000000 */
[----:B------:R-:W-:Y:S01]  /*0b00*/  VIADD R14, R0, 0x5a ;  /* 0x0000005a000e7836 */ /* 0x000fe20000000000 */
[----:B------:R-:W-:Y:S01]  /*0b10*/  R2UR UR14, R5 ;  /* 0x00000000050e72ca */ /* 0x000fe200000e0000 */
[----:B------:R-:W-:Y:S01]  /*0b20*/  IMAD.HI.U32 R3, R16, R6, RZ ;  /* 0x0000000610037227 */ /* 0x000fe200078e00ff */
[----:B------:R-:W-:Y:S02]  /*0b30*/  ISETP.GE.AND P3, PT, R9, RZ, PT ;  /* 0x000000ff0900720c */ /* 0x000fe40003f66270 */
[----:B------:R-:W-:Y:S01]  /*0b40*/  IABS R12, R14 ;  /* 0x0000000e000c7213 */ /* 0x000fe20000000000 */
[----:B------:R-:W-:Y:S01]  /*0b50*/  IMAD.MOV R7, RZ, RZ, -R3 ;  /* 0x000000ffff077224 */ /* 0x000fe200078e0a03 */
[----:B------:R-:W-:Y:S01]  /*0b60*/  ISETP.GE.AND P4, PT, R14, RZ, PT ;  /* 0x000000ff0e00720c */ /* 0x000fe20003f86270 */
[----:B------:R-:W-:Y:S01]  /*0b70*/  @!P0 IMAD.IADD R4, R4, 0x1, -R13 ;  /* 0x0000000104048824 */ /* 0x000fe200078e0a0d */
[----:B------:R-:W-:Y:S01]  /*0b80*/  ISETP.GE.AND P0, PT, R11, RZ, PT ;  /* 0x000000ff0b00720c */ /* 0x000fe20003f06270 */
[----:B------:R-:W-:-:S02]  /*0b90*/  IMAD R6, R15, R7, R6 ;  /* 0x000000070f067224 */ /* 0x000fc400078e0206 */
[C---:B------:R-:W-:Y:S01]  /*0ba0*/  IMAD.HI.U32 R3, R16.reuse, R10, RZ ;  /* 0x0000000a10037227 */ /* 0x040fe200078e00ff */
[----:B------:R-:W-:Y:S02]  /*0bb0*/  ISETP.GT.U32.AND P5, PT, R13, R4, PT ;  /* 0x000000040d00720c */ /* 0x000fe40003fa4070 */
[----:B------:R-:W-:Y:S01]  /*0bc0*/  ISETP.GT.U32.AND P1, PT, R15, R6, PT ;  /* 0x000000060f00720c */ /* 0x000fe20003f24070 */
[----:B------:R-:W-:-:S04]  /*0bd0*/  IMAD.HI.U32 R5, R16, R12, RZ ;  /* 0x0000000c10057227 */ /* 0x000fc800078e00ff */
[----:B------:R-:W-:Y:S02]  /*0be0*/  IMAD.MOV R3, RZ, RZ, -R3 ;  /* 0x000000ffff037224 */ /* 0x000fe400078e0a03 */
[----:B------:R-:W-:Y:S02]  /*0bf0*/  IMAD.MOV R5, RZ, RZ, -R5 ;  /* 0x000000ffff057224 */ /* 0x000fe400078e0a05 */
[C---:B------:R-:W-:Y:S02]  /*0c00*/  IMAD R10, R15.reuse, R3, R10 ;  /* 0x000000030f0a7224 */ /* 0x040fe400078e020a */
[C---:B------:R-:W-:Y:S02]  /*0c10*/  IMAD R12, R15.reuse, R5, R12 ;  /* 0x000000050f0c7224 */ /* 0x040fe400078e020c */
[----:B------:R-:W-:Y:S01]  /*0c20*/  @!P5 IMAD.IADD R4, R4, 0x1, -R13 ;  /* 0x000000010404d824 */ /* 0x000fe200078e0a0d */
[C---:B------:R-:W-:Y:S01]  /*0c30*/  ISETP.GT.U32.AND P5, PT, R15.reuse, R10, PT ;  /* 0x0000000a0f00720c */ /* 0x040fe20003fa4070 */
[----:B------:R-:W-:Y:S01]  /*0c40*/  @!P1 IMAD.IADD R6, R6, 0x1, -R15 ;  /* 0x0000000106069824 */ /* 0x000fe200078e0a0f */
[----:B------:R-:W-:Y:S01]  /*0c50*/  ISETP.GT.U32.AND P1, PT, R15, R12, PT ;  /* 0x0000000c0f00720c */ /* 0x000fe20003f24070 */
[----:B------:R-:W-:-:S02]  /*0c60*/  IMAD.MOV.U32 R2, RZ, RZ, R4 ;  /* 0x000000ffff027224 */ /* 0x000fc400078e0004 */
[C---:B------:R-:W-:Y:S02]  /*0c70*/  VIADD R9, R0.reuse, 0x5b ;  /* 0x0000005b00097836 */ /* 0x040fe40000000000 */
[----:B------:R-:W-:Y:S01]  /*0c80*/  @!P6 IMAD.MOV R2, RZ, RZ, -R2 ;  /* 0x000000ffff02e224 */ /* 0x000fe200078e0a02 */
[----:B------:R-:W-:Y:S01]  /*0c90*/  ISETP.GT.U32.AND P6, PT, R15, R6, PT ;  /* 0x000000060f00720c */ /* 0x000fe20003fc4070 */
[C---:B------:R-:W-:Y:S01]  /*0ca0*/  VIADD R11, R0.reuse, 0x5c ;  /* 0x0000005c000b7836 */ /* 0x040fe20000000000 */
[----:B------:R-:W-:Y:S01]  /*0cb0*/  IABS R5, R9 ;  /* 0x0000000900057213 */ /* 0x000fe20000000000 */
[----:B------:R-:W-:Y:S01]  /*0cc0*/  VIADD R13, R0, 0x5d ;  /* 0x0000005d000d7836 */ /* 0x000fe20000000000 */
[----:B------:R-:W-:Y:S01]  /*0cd0*/  @!P2 LOP3.LUT R2, RZ, R8, RZ, 0x33, !PT ;  /* 0x00000008ff02a212 */ /* 0x000fe200078e33ff */
[--C-:B------:R-:W-:Y:S01]  /*0ce0*/  @!P5 IMAD.IADD R10, R10, 0x1, -R15.reuse ;  /* 0x000000010a0ad824 */ /* 0x100fe200078e0a0f */
[----:B------:R-:W-:Y:S01]  /*0cf0*/  IABS R7, R11 ;  /* 0x0000000b00077213 */ /* 0x000fe20000000000 */
[--C-:B------:R-:W-:Y:S01]  /*0d00*/  @!P1 IMAD.IADD R12, R12, 0x1, -R15.reuse ;  /* 0x000000010c0c9824 */ /* 0x100fe200078e0a0f */
[----:B------:R-:W-:Y:S01]  /*0d10*/  ISETP.GE.AND P2, PT, R9, RZ, PT ;  /* 0x000000ff0900720c */ /* 0x000fe20003f46270 */
[----:B------:R-:W-:Y:S01]  /*0d20*/  IMAD.HI.U32 R3, R16, R5, RZ ;  /* 0x0000000510037227 */ /* 0x000fe200078e00ff */
[C---:B------:R-:W-:Y:S01]  /*0d30*/  ISETP.GT.U32.AND P5, PT, R15.reuse, R10, PT ;  /* 0x0000000a0f00720c */ /* 0x040fe20003fa4070 */
[----:B------:R0:W-:Y:S01]  /*0d40*/  STL [R1+0x6d8], R2 ;  /* 0x0006d80201007387 */ /* 0x0001e20000100800 */
[----:B------:R-:W-:Y:S01]  /*0d50*/  IABS R9, R13 ;  /* 0x0000000d00097213 */ /* 0x000fe20000000000 */
[----:B------:R-:W-:Y:S01]  /*0d60*/  @!P6 IMAD.IADD R6, R6, 0x1, -R15 ;  /* 0x000000010606e824 */ /* 0x000fe200078e0a0f */
[----:B------:R-:W-:Y:S01]  /*0d70*/  ISETP.GT.U32.AND P6, PT, R15, R12, PT ;  /* 0x0000000c0f00720c */ /* 0x000fe20003fc4070 */
[----:B------:R-:W-:Y:S01]  /*0d80*/  IMAD.HI.U32 R4, R16, R7, RZ ;  /* 0x0000000710047227 */ /* 0x000fe200078e00ff */
[----:B------:R-:W-:-:S03]  /*0d90*/  ISETP.GE.AND P1, PT, R11, RZ, PT ;  /* 0x000000ff0b00720c */ /* 0x000fc60003f26270 */
[----:B------:R-:W-:Y:S02]  /*0da0*/  IMAD.MOV R8, RZ, RZ, -R3 ;  /* 0x000000ffff087224 */ /* 0x000fe400078e0a03 */
[----:B------:R-:W-:Y:S02]  /*0db0*/  IMAD.MOV R14, RZ, RZ, -R4 ;  /* 0x000000ffff0e7224 */ /* 0x000fe400078e0a04 */
[C---:B------:R-:W-:Y:S02]  /*0dc0*/  IMAD R4, R15.reuse, R8, R5 ;  /* 0x000000080f047224 */ /* 0x040fe400078e0205 */
[C---:B------:R-:W-:Y:S02]  /*0dd0*/  IMAD R8, R15.reuse, R14, R7 ;  /* 0x0000000e0f087224 */ /* 0x040fe400078e0207 */
[--C-:B------:R-:W-:Y:S01]  /*0de0*/  @!P5 IMAD.IADD R10, R10, 0x1, -R15.reuse ;  /* 0x000000010a0ad824 */ /* 0x100fe200078e0a0f */
[C---:B------:R-:W-:Y:S01]  /*0df0*/  ISETP.GT.U32.AND P5, PT, R15.reuse, R4, PT ;  /* 0x000000040f00720c */ /* 0x040fe20003fa4070 */
[----:B------:R-:W-:Y:S01]  /*0e00*/  @!P6 IMAD.IADD R12, R12, 0x1, -R15 ;  /* 0x000000010c0ce824 */ /* 0x000fe200078e0a0f */
[----:B------:R-:W-:Y:S01]  /*0e10*/  ISETP.GT.U32.AND P6, PT, R15, R8, PT ;  /* 0x000000080f00720c */ /* 0x000fe20003fc4070 */
[----:B------:R-:W-:-:S02]  /*0e20*/  IMAD.MOV.U32 R5, RZ, RZ, R9 ;  /* 0x000000ffff057224 */ /* 0x000fc400078e0009 */
[----:B------:R-:W-:Y:S02]  /*0e30*/  VIADD R11, R0, 0x5e ;  /* 0x0000005e000b7836 */ /* 0x000fe40000000000 */
[----:B0-----:R-:W-:Y:S02]  /*0e40*/  IMAD.MOV.U32 R2, RZ, RZ, R6 ;  /* 0x000000ffff027224 */ /* 0x001fe400078e0006 */
[----:B------:R-:W-:Y:S01]  /*0e50*/  IMAD.HI.U32 R3, R16, R5, RZ ;  /* 0x0000000510037227 */ /* 0x000fe200078e00ff */
[----:B------:R-:W-:-:S03]  /*0e60*/  IABS R7, R11 ;  /* 0x0000000b00077213 */ /* 0x000fc60000000000 */
[--C-:B------:R-:W-:Y:S02]  /*0e70*/  @!P5 IMAD.IADD R4, R4, 0x1, -R15.reuse ;  /* 0x000000010404d824 */ /* 0x100fe400078e0a0f */
[----:B------:R-:W-:Y:S02]  /*0e80*/  VIADD R17, R0, 0x5f ;  /* 0x0000005f00117836 */ /* 0x000fe40000000000 */
[----:B------:R-:W-:Y:S01]  /*0e90*/  @!P6 IMAD.IADD R8, R8, 0x1, -R15 ;  /* 0x000000010808e824 */ /* 0x000fe200078e0a0f */
[----:B------:R-:W-:Y:S01]  /*0ea0*/  ISETP.GT.U32.AND P6, PT, R15, R4, PT ;  /* 0x000000040f00720c */ /* 0x000fe20003fc4070 */
[----:B------:R-:W-:Y:S01]  /*0eb0*/  @!P3 IMAD.MOV R2, RZ, RZ, -R2 ;  /* 0x000000ffff02b224 */ /* 0x000fe200078e0a02 */
[----:B------:R-:W-:Y:S01]  /*0ec0*/  IABS R18, R17 ;  /* 0x0000001100127213 */ /* 0x000fe20000000000 */
[----:B------:R-:W-:Y:S01]  /*0ed0*/  IMAD.MOV R14, RZ, RZ, -R3 ;  /* 0x000000ffff0e7224 */ /* 0x000fe200078e0a03 */
[----:B------:R-:W-:Y:S01]  /*0ee0*/  ISETP.GE.AND P3, PT, R13, RZ, PT ;  /* 0x000000ff0d00720c */ /* 0x000fe20003f66270 */
[----:B------:R-:W-:Y:S01]  /*0ef0*/  IMAD.HI.U32 R3, R16, R7, RZ ;  /* 0x0000000710037227 */ /* 0x000fe200078e00ff */
[----:B------:R0:W-:Y:S03]  /*0f00*/  STL [R1+0x59c], R2 ;  /* 0x00059c0201007387 */ /* 0x0001e60000100800 */
[----:B------:R-:W-:-:S02]  /*0f10*/  IMAD R14, R15, R14, R5 ;  /* 0x0000000e0f0e7224 */ /* 0x000fc400078e0205 */
[----:B------:R-:W-:Y:S02]  /*0f20*/  VIADD R19, R0, 0x60 ;  /* 0x0000006000137836 */ /* 0x000fe40000000000 */
[----:B------:R-:W-:Y:S01]  /*0f30*/  IMAD.HI.U32 R5, R16, R18, RZ ;  /* 0x0000001210057227 */ /* 0x000fe200078e00ff */
[----:B------:R-:W-:Y:S02]  /*0f40*/  ISETP.GT.U32.AND P5, PT, R15, R14, PT ;  /* 0x0000000e0f00720c */ /* 0x000fe40003fa4070 */
[----:B------:R-:W-:Y:S01]  /*0f50*/  IABS R9, R19 ;  /* 0x0000001300097213 */ /* 0x000fe20000000000 */
[----:B0-----:R-:W-:Y:S02]  /*0f60*/  IMAD.MOV.U32 R2, RZ, RZ, R10 ;  /* 0x000000ffff027224 */ /* 0x001fe400078e000a */
[----:B------:R-:W-:Y:S02]  /*0f70*/  IMAD.MOV R6, RZ, RZ, -R3 ;  /* 0x000000ffff067224 */ /* 0x000fe400078e0a03 */
[----:B------:R-:W-:-:S02]  /*0f80*/  VIADD R21, R0, 0x61 ;  /* 0x0000006100157836 */ /* 0x000fc40000000000 */
[----:B------:R-:W-:Y:S02]  /*0f90*/  @!P0 IMAD.MOV R2, RZ, RZ, -R2 ;  /* 0x000000ffff028224 */ /* 0x000fe400078e0a02 */
[----:B------:R-:W-:Y:S01]  /*0fa0*/  IMAD.MOV R5, RZ, RZ, -R5 ;  /* 0x000000ffff057224 */ /* 0x000fe200078e0a05 */
[----:B------:R-:W-:Y:S01]  /*0fb0*/  IABS R3, R21 ;  /* 0x0000001500037213 */ /* 0x000fe20000000000 */
[C---:B------:R-:W-:Y:S01]  /*0fc0*/  IMAD R6, R15.reuse, R6, R7 ;  /* 0x000000060f067224 */ /* 0x040fe200078e0207 */
[----:B------:R0:W-:Y:S01]  /*0fd0*/  STL [R1+0x5a0], R2 ;  /* 0x0005a00201007387 */ /* 0x0001e20000100800 */
[----:B------:R-:W-:Y:S02]  /*0fe0*/  @!P6 IMAD.IADD R4, R4, 0x1, -R15 ;  /* 0x000000010404e824 */ /* 0x000fe400078e0a0f */
[C---:B------:R-:W-:Y:S01]  /*0ff0*/  IMAD R18, R15.reuse, R5, R18 ;  /* 0x000000050f127224 */ /* 0x040fe200078e0212 */
[----:B------:R-:W-:Y:S01]  /*1000*/  ISETP.GT.U32.AND P6, PT, R15, R6, PT ;  /* 0x000000060f00720c */ /* 0x000fe20003fc4070 */
[----:B------:R-:W-:-:S02]  /*1010*/  IMAD.MOV.U32 R7, RZ, RZ, R9 ;  /* 0x000000ffff077224 */ /* 0x000fc400078e0009 */
[----:B------:R-:W-:Y:S02]  /*1020*/  IMAD.MOV.U32 R10, RZ, RZ, R3 ;  /* 0x000000ffff0a7224 */ /* 0x000fe400078e0003 */
[----:B------:R-:W-:-:S04]  /*1030*/  IMAD.HI.U32 R3, R16, R7, RZ ;  /* 0x0000000710037227 */ /* 0x000fc800078e00ff */
[----:B0-----:R-:W-:Y:S02]  /*1040*/  IMAD.MOV.U32 R2, RZ, RZ, R4 ;  /* 0x000000ffff027224 */ /* 0x001fe400078e0004 */
[----:B------:R-:W-:Y:S01]  /*1050*/  @!P5 IMAD.IADD R14, R14, 0x1, -R15 ;  /* 0x000000010e0ed824 */ /* 0x000fe200078e0a0f */
[C---:B------:R-:W-:Y:S01]  /*1060*/  ISETP.GT.U32.AND P5, PT, R15.reuse, R8, PT ;  /* 0x000000080f00720c */ /* 0x040fe20003fa4070 */
[----:B------:R-:W-:Y:S01]  /*1070*/  @!P2 IMAD.MOV R2, RZ, RZ, -R2 ;  /* 0x000000ffff02a224 */ /* 0x000fe200078e0a02 */
[C---:B------:R-:W-:Y:S01]  /*1080*/  ISETP.GT.U32.AND P2, PT, R15.reuse, R18, PT ;  /* 0x000000120f00720c */ /* 0x040fe20003f44070 */
[----:B------:R-:W-:Y:S01]  /*1090*/  IMAD.MOV R4, RZ, RZ, -R3 ;  /* 0x000000ffff047224 */ /* 0x000fe200078e0a03 */
[C---:B------:R-:W-:Y:S01]  /*10a0*/  ISETP.GT.U32.AND P0, PT, R15.reuse, R14, PT ;  /* 0x0000000e0f00720c */ /* 0x040fe20003f04070 */
[----:B------:R-:W-:Y:S02]  /*10b0*/  IMAD.MOV.U32 R9, RZ, RZ, R12 ;  /* 0x000000ffff097224 */ /* 0x000fe400078e000c */
[----:B------:R-:W-:-:S02]  /*10c0*/  IMAD R4, R15, R4, R7 ;  /* 0x000000040f047224 */ /* 0x000fc400078e0207 */
[----:B------:R-:W-:Y:S02]  /*10d0*/  @!P6 IMAD.IADD R6, R6, 0x1, -R15 ;  /* 0x000000010606e824 */ /* 0x000fe400078e0a0f */
[----:B------:R-:W-:Y:S01]  /*10e0*/  @!P4 IMAD.MOV R9, RZ, RZ, -R9 ;  /* 0x000000ffff09c224 */ /* 0x000fe200078e0a09 */
[----:B------:R-:W-:Y:S01]  /*10f0*/  ISETP.GT.U32.AND P6, PT, R15, R4, PT ;  /* 0x000000040f00720c */ /* 0x000fe20003fc4070 */
[----:B------:R-:W-:Y:S01]  /*1100*/  IMAD.HI.U32 R5, R16, R10, RZ ;  /* 0x0000000a10057227 */ /* 0x000fe200078e00ff */
[----:B------:R-:W-:Y:S02]  /*1110*/  ISETP.GE.AND P4, PT, R11, RZ, PT ;  /* 0x000000ff0b00720c */ /* 0x000fe40003f86270 */
[----:B------:R0:W-:Y:S01]  /*1120*/  STL [R1+0x5a4], R9 ;  /* 0x0005a40901007387 */ /* 0x0001e20000100800 */
[--C-:B------:R-:W-:Y:S01]  /*1130*/  @!P2 IMAD.IADD R18, R18, 0x1, -R15.reuse ;  /* 0x000000011212a824 */ /* 0x100fe200078e0a0f */
[----:B------:R-:W-:Y:S01]  /*1140*/  ISETP.GT.U32.AND P2, PT, R15, R6, PT ;  /* 0x000000060f00720c */ /* 0x000fe20003f44070 */
[----:B------:R-:W-:Y:S01]  /*1150*/  @!P5 IMAD.IADD R8, R8, 0x1, -R15 ;  /* 0x000000010808d824 */ /* 0x000fe200078e0a0f */
[----:B------:R1:W-:Y:S01]  /*1160*/  STL [R1+0x5a8], R2 ;  /* 0x0005a80201007387 */ /* 0x0003e20000100800 */
[----:B------:R-:W-:Y:S01]  /*1170*/  IMAD.MOV R5, RZ, RZ, -R5 ;  /* 0x000000ffff057224 */ /* 0x000fe200078e0a05 */
[----:B------:R-:W-:Y:S01]  /*1180*/  ISETP.GE.AND P5, PT, R17, RZ, PT ;  /* 0x000000ff1100720c */ /* 0x000fe20003fa6270 */
[----:B------:R-:W-:-:S02]  /*1190*/  VIADD R11, R0, 0x63 ;  /* 0x00000063000b7836 */ /* 0x000fc40000000000 */
[C---:B------:R-:W-:Y:S02]  /*11a0*/  IMAD R10, R15.reuse, R5, R10 ;  /* 0x000000050f0a7224 */ /* 0x040fe400078e020a */
[----:B0-----:R-:W-:Y:S01]  /*11b0*/  VIADD R9, R0, 0x62 ;  /* 0x0000006200097836 */ /* 0x001fe20000000000 */
[----:B------:R-:W-:Y:S01]  /*11c0*/  IABS R12, R11 ;  /* 0x0000000b000c7213 */ /* 0x000fe20000000000 */
[----:B------:R-:W-:Y:S02]  /*11d0*/  @!P6 IMAD.IADD R4, R4, 0x1, -R15 ;  /* 0x000000010404e824 */ /* 0x000fe400078e0a0f */
[----:B-1----:R-:W-:Y:S01]  /*11e0*/  IMAD.MOV.U32 R2, RZ, RZ, R8 ;  /* 0x000000ffff027224 */ /* 0x002fe200078e0008 */
[----:B------:R-:W-:Y:S01]  /*11f0*/  IABS R8, R9 ;  /* 0x0000000900087213 */ /* 0x000fe20000000000 */
[----:B------:R-:W-:Y:S01]  /*1200*/  VIADD R13, R0, 0x64 ;  /* 0x00000064000d7836 */ /* 0x000fe20000000000 */
[C---:B------:R-:W-:Y:S01]  /*1210*/  ISETP.GT.U32.AND P6, PT, R15.reuse, R4, PT ;  /* 0x000000040f00720c */ /* 0x040fe20003fc4070 */
[----:B------:R-:W-:Y:S01]  /*1220*/  @!P1 IMAD.MOV R2, RZ, RZ, -R2 ;  /* 0x000000ffff029224 */ /* 0x000fe200078e0a02 */
[----:B------:R-:W-:Y:S01]  /*1230*/  ISETP.GT.U32.AND P1, PT, R15, R18, PT ;  /* 0x000000120f00720c */ /* 0x000fe20003f24070 */
[----:B------:R-:W-:Y:S01]  /*1240*/  IMAD.HI.U32 R3, R16, R8, RZ ;  /* 0x0000000810037227 */ /* 0x000fe200078e00ff */
[----:B------:R-:W-:-:S02]  /*1250*/  IABS R20, R13 ;  /* 0x0000000d00147213 */ /* 0x000fc40000000000 */
[----:B------:R0:W-:Y:S01]  /*1260*/  STL [R1+0x5ac], R2 ;  /* 0x0005ac0201007387 */ /* 0x0001e20000100800 */
[----:B------:R-:W-:Y:S01]  /*1270*/  @!P2 IMAD.IADD R6, R6, 0x1, -R15 ;  /* 0x000000010606a824 */ /* 0x000fe200078e0a0f */
[----:B------:R-:W-:Y:S01]  /*1280*/  ISETP.GT.U32.AND P2, PT, R15, R10, PT ;  /* 0x0000000a0f00720c */ /* 0x000fe20003f44070 */
[----:B------:R-:W-:Y:S02]  /*1290*/  IMAD.MOV R3, RZ, RZ, -R3 ;  /* 0x000000ffff037224 */ /* 0x000fe400078e0a03 */
[----:B------:R-:W-:-:S04]  /*12a0*/  IMAD.HI.U32 R5, R16, R20, RZ ;  /* 0x0000001410057227 */ /* 0x000fc800078e00ff */
[----:B------:R-:W-:Y:S02]  /*12b0*/  IMAD R8, R15, R3, R8 ;  /* 0x000000030f087224 */ /* 0x000fe400078e0208 */
[----:B------:R-:W-:-:S04]  /*12c0*/  IMAD.HI.U32 R3, R16, R12, RZ ;  /* 0x0000000c10037227 */ /* 0x000fc800078e00ff */
[----:B------:R-:W-:Y:S02]  /*12d0*/  VIADD R17, R0, 0x65 ;  /* 0x0000006500117836 */ /* 0x000fe40000000000 */
[----:B------:R-:W-:Y:S02]  /*12e0*/  IMAD.MOV R3, RZ, RZ, -R3 ;  /* 0x000000ffff037224 */ /* 0x000fe400078e0a03 */
[--C-:B------:R-:W-:Y:S01]  /*12f0*/  @!P0 IMAD.IADD R14, R14, 0x1, -R15.reuse ;  /* 0x000000010e0e8824 */ /* 0x100fe200078e0a0f */
[----:B------:R-:W-:Y:S01]  /*1300*/  IABS R22, R17 ;  /* 0x0000001100167213 */ /* 0x000fe20000000000 */
[----:B------:R-:W-:Y:S01]  /*1310*/  @!P1 IMAD.IADD R18, R18, 0x1, -R15 ;  /* 0x0000000112129824 */ /* 0x000fe200078e0a0f */
[----:B------:R-:W-:Y:S01]  /*1320*/  ISETP.GE.AND P1, PT, R21, RZ, PT ;  /* 0x000000ff1500720c */ /* 0x000fe20003f26270 */
[----:B------:R-:W-:Y:S01]  /*1330*/  IMAD.MOV R5, RZ, RZ, -R5 ;  /* 0x000000ffff057224 */ /* 0x000fe200078e0a05 */
[----:B------:R-:W-:Y:S01]  /*1340*/  ISETP.GE.AND P0, PT, R19, RZ, PT ;  /* 0x000000ff1300720c */ /* 0x000fe20003f06270 */
[----:B------:R-:W-:Y:S01]  /*1350*/  @!P2 IMAD.IADD R10, R10, 0x1, -R15 ;  /* 0x000000010a0aa824 */ /* 0x000fe200078e0a0f */
[----:B------:R-:W-:Y:S01]  /*1360*/  ISETP.GE.AND P2, PT, R9, RZ, PT ;  /* 0x000000ff0900720c */ /* 0x000fe20003f46270 */
[----:B------:R-:W-:-:S02]  /*1370*/  IMAD R12, R15, R3, R12 ;  /* 0x000000030f0c7224 */ /* 0x000fc400078e020c */
[----:B0-----:R-:W-:Y:S02]  /*1380*/  IMAD.MOV.U32 R2, RZ, RZ, R6 ;  /* 0x000000ffff027224 */ /* 0x001fe400078e0006 */
[----:B------:R-:W-:Y:S01]  /*1390*/  @!P6 IMAD.IADD R4, R4, 0x1, -R15 ;  /* 0x000000010404e824 */ /* 0x000fe200078e0a0f */
[C---:B------:R-:W-:Y:S01]  /*13a0*/  ISETP.GT.U32.AND P6, PT, R15.reuse, R8, PT ;  /* 0x000000080f00720c */ /* 0x040fe20003fc4070 */
[C---:B------:R-:W-:Y:S02]  /*13b0*/  IMAD R20, R15.reuse, R5, R20 ;  /* 0x000000050f147224 */ /* 0x040fe400078e0214 */
[----:B------:R-:W-:Y:S01]  /*13c0*/  @!P3 IMAD.MOV R14, RZ, RZ, -R14 ;  /* 0x000000ffff0eb224 */ /* 0x000fe200078e0a0e */
[C---:B------:R-:W-:Y:S01]  /*13d0*/  ISETP.GT.U32.AND P3, PT, R15.reuse, R10, PT ;  /* 0x0000000a0f00720c */ /* 0x040fe20003f64070 */
[----:B------:R-:W-:Y:S02]  /*13e0*/  IMAD.MOV.U32 R3, RZ, RZ, R18 ;  /* 0x000000ffff037224 */ /* 0x000fe400078e0012 */
[----:B------:R-:W-:Y:S01]  /*13f0*/  @!P4 IMAD.MOV R2, RZ, RZ, -R2 ;  /* 0x000000ffff02c224 */ /* 0x000fe200078e0a02 */
[C---:B------:R-:W-:Y:S01]  /*1400*/  ISETP.GT.U32.AND P4, PT, R15.reuse, R12, PT ;  /* 0x0000000c0f00720c */ /* 0x040fe20003f84070 */
[----:B------:R-:W-:Y:S01]  /*1410*/  IMAD.HI.U32 R7, R16, R22, RZ ;  /* 0x0000001610077227 */ /* 0x000fe200078e00ff */
[----:B------:R-:W-:Y:S03]  /*1420*/  STL [R1+0x5b0], R14 ;  /* 0x0005b00e01007387 */ /* 0x000fe60000100800 */
[----:B------:R-:W-:Y:S01]  /*1430*/  @!P5 IMAD.MOV R3, RZ, RZ, -R3 ;  /* 0x000000ffff03d224 */ /* 0x000fe200078e0a03 */
[----:B------:R-:W-:Y:S01]  /*1440*/  ISETP.GT.U32.AND P5, PT, R15, R20, PT ;  /* 0x000000140f00720c */ /* 0x000fe20003fa4070 */
[----:B------:R-:W-:Y:S01]  /*1450*/  IMAD.MOV R7, RZ, RZ, -R7 ;  /* 0x000000ffff077224 */ /* 0x000fe200078e0a07 */
[----:B------:R0:W-:Y:S01]  /*1460*/  STL [R1+0x5b4], R2 ;  /* 0x0005b40201007387 */ /* 0x0001e20000100800 */
[----:B------:R-:W-:-:S02]  /*1470*/  @!P6 IMAD.IADD R8, R8, 0x1, -R15 ;  /* 0x000000010808e824 */ /* 0x000fc400078e0a0f */
[C---:B------:R-:W-:Y:S01]  /*1480*/  IMAD R22, R15.reuse, R7, R22 ;  /* 0x000000070f167224 */ /* 0x040fe200078e0216 */
[----:B------:R1:W-:Y:S01]  /*1490*/  STL [R1+0x5b8], R3 ;  /* 0x0005b80301007387 */ /* 0x0003e20000100800 */
[C---:B------:R-:W-:Y:S01]  /*14a0*/  VIADD R7, R0.reuse, 0x66 ;  /* 0x0000006600077836 */ /* 0x040fe20000000000 */
[C---:B------:R-:W-:Y:S01]  /*14b0*/  ISETP.GT.U32.AND P6, PT, R15.reuse, R8, PT ;  /* 0x000000080f00720c */ /* 0x040fe20003fc4070 */
[----:B------:R-:W-:Y:S02]  /*14c0*/  VIADD R9, R0, 0x67 ;  /* 0x0000006700097836 */ /* 0x000fe40000000000 */
[--C-:B------:R-:W-:Y:S01]  /*14d0*/  @!P3 IMAD.IADD R10, R10, 0x1, -R15.reuse ;  /* 0x000000010a0ab824 */ /* 0x100fe200078e0a0f */
[----:B------:R-:W-:Y:S01]  /*14e0*/  ISETP.GT.U32.AND P3, PT, R15, R22, PT ;  /* 0x000000160f00720c */ /* 0x000fe20003f64070 */
[----:B0-----:R-:W-:Y:S01]  /*14f0*/  IMAD.MOV.U32 R2, RZ, RZ, R4 ;  /* 0x000000ffff027224 */ /* 0x001fe200078e0004 */
[----:B------:R-:W-:Y:S01]  /*1500*/  IABS R4, R7 ;  /* 0x0000000700047213 */ /* 0x000fe20000000000 */
[--C-:B------:R-:W-:Y:S01]  /*1510*/  @!P4 IMAD.IADD R12, R12, 0x1, -R15.reuse ;  /* 0x000000010c0cc824 */ /* 0x100fe200078e0a0f */
[----:B------:R-:W-:Y:S01]  /*1520*/  IABS R6, R9 ;  /* 0x0000000900067213 */ /* 0x000fe20000000000 */
[----:B------:R-:W-:Y:S01]  /*1530*/  @!P5 IMAD.IADD R20, R20, 0x1, -R15 ;  /* 0x000000011414d824 */ /* 0x000fe200078e0a0f */
[----:B------:R-:W-:Y:S01]  /*1540*/  ISETP.GE.AND P4, PT, R17, RZ, PT ;  /* 0x000000ff1100720c */ /* 0x000fe20003f86270 */
[----:B------:R-:W-:Y:S01]  /*1550*/  IMAD.MOV.U32 R14, RZ, RZ, R10 ;  /* 0x000000ffff0e7224 */ /* 0x000fe200078e000a */
[----:B------:R-:W-:Y:S01]  /*1560*/  ISETP.GT.U32.AND P5, PT, R15, R12, PT ;  /* 0x0000000c0f00720c */ /* 0x000fe20003fa4070 */
[----:B-1----:R-:W-:-:S04]  /*1570*/  IMAD.HI.U32 R3, R16, R4, RZ ;  /* 0x0000000410037227 */ /* 0x002fc800078e00ff */
[----:B------:R-:W-:Y:S01]  /*1580*/  @!P1 IMAD.MOV R14, RZ, RZ, -R14 ;  /* 0x000000ffff0e9224 */ /* 0x000fe200078e0a0e */
[----:B------:R-:W-:Y:S01]  /*1590*/  ISETP.GT.U32.AND P1, PT, R15, R20, PT ;  /* 0x000000140f00720c */ /* 0x000fe20003f24070 */
[----:B------:R-:W-:-:S04]  /*15a0*/  IMAD.HI.U32 R5, R16, R6, RZ ;  /* 0x0000000610057227 */ /* 0x000fc800078e00ff */
[----:B------:R-:W-:Y:S02]  /*15b0*/  IMAD.MOV R3, RZ, RZ, -R3 ;  /* 0x000000ffff037224 */ /* 0x000fe400078e0a03 */
[----:B------:R-:W-:Y:S02]  /*15c0*/  IMAD.MOV R5, RZ, RZ, -R5 ;  /* 0x000000ffff057224 */ /* 0x000fe400078e0a05 */
[----:B------:R-:W-:Y:S01]  /*15d0*/  @!P0 IMAD.MOV R2, RZ, RZ, -R2 ;  /* 0x000000ffff028224 */ /* 0x000fe200078e0a02 */
[----:B------:R-:W-:Y:S01]  /*15e0*/  ISETP.GE.AND P0, PT, R11, RZ, PT ;  /* 0x000000ff0b00720c */ /* 0x000fe20003f06270 */
[C---:B------:R-:W-:Y:S02]  /*15f0*/  IMAD R4, R15.reuse, R3, R4 ;  /* 0x000000030f047224 */ /* 0x040fe400078e0204 */
[--C-:B------:R-:W-:Y:S01]  /*1600*/  @!P6 IMAD.IADD R8, R8, 0x1, -R15.reuse ;  /* 0x000000010808e824 */ /* 0x100fe200078e0a0f */
[----:B------:R0:W-:Y:S01]  /*1610*/  STL [R1+0x5bc], R2 ;  /* 0x0005bc0201007387 */ /* 0x0001e20000100800 */
[----:B------:R-:W-:Y:S01]  /*1620*/  IMAD R6, R15, R5, R6 ;  /* 0x000000050f067224 */ /* 0x000fe200078e0206 */
[----:B------:R-:W-:Y:S01]  /*1630*/  ISETP.GE.AND P6, PT, R13, RZ, PT ;  /* 0x000000ff0d00720c */ /* 0x000fe20003fc6270 */
[--C-:B------:R-:W-:Y:S01]  /*1640*/  @!P5 IMAD.IADD R12, R12, 0x1, -R15.reuse ;  /* 0x000000010c0cd824 */ /* 0x100fe200078e0a0f */
[C---:B------:R-:W-:Y:S01]  /*1650*/  ISETP.GT.U32.AND P5, PT, R15.reuse, R4, PT ;  /* 0x000000040f00720c */ /* 0x040fe20003fa4070 */
[--C-:B------:R-:W-:Y:S01]  /*1660*/  @!P1 IMAD.IADD R20, R20, 0x1, -R15.reuse ;  /* 0x0000000114149824 */ /* 0x100fe200078e0a0f */
[----:B------:R-:W-:Y:S01]  /*1670*/  ISETP.GT.U32.AND P1, PT, R15, R6, PT ;  /* 0x000000060f00720c */ /* 0x000fe20003f24070 */
[----:B------:R-:W-:Y:S01]  /*1680*/  @!P3 IMAD.IADD R22, R22, 0x1, -R15 ;  /* 0x000000011616b824 */ /* 0x000fe200078e0a0f */
[----:B------:R1:W-:Y:S01]  /*1690*/  STL [R1+0x5c0], R14 ;  /* 0x0005c00e01007387 */ /* 0x0003e20000100800 */
[----:B------:R-:W-:-:S02]  /*16a0*/  VIADD R11, R0, 0x69 ;  /* 0x00000069000b7836 */ /* 0x000fc40000000000 */
[----:B0-----:R-:W-:Y:S01]  /*16b0*/  IMAD.MOV.U32 R2, RZ, RZ, R8 ;  /* 0x000000ffff027224 */ /* 0x001fe200078e0008 */
[----:B------:R-:W-:Y:S01]  /*16c0*/  ISETP.GT.U32.AND P3, PT, R15, R22, PT ;  /* 0x000000160f00720c */ /* 0x000fe20003f64070 */
[C---:B------:R-:W-:Y:S01]  /*16d0*/  VIADD R13, R0.reuse, 0x6a ;  /* 0x0000006a000d7836 */ /* 0x040fe20000000000 */
[----:B------:R-:W-:Y:S01]  /*16e0*/  IABS R10, R11 ;  /* 0x0000000b000a7213 */ /* 0x000fe20000000000 */
[----:B------:R-:W-:Y:S01]  /*16f0*/  @!P2 IMAD.MOV R2, RZ, RZ, -R2 ;  /* 0x000000ffff02a224 */ /* 0x000fe200078e0a02 */
[----:B------:R-:W-:Y:S01]  /*1700*/  ISETP.GE.AND P2, PT, R7, RZ, PT ;  /* 0x000000ff0700720c */ /* 0x000fe20003f46270 */
[----:B------:R-:W-:Y:S01]  /*1710*/  VIADD R7, R0, 0x68 ;  /* 0x0000006800077836 */ /* 0x000fe20000000000 */
[----:B------:R-:W-:Y:S01]  /*1720*/  IABS R87, R13 ;  /* 0x0000000d00577213 */ /* 0x000fe20000000000 */
[--C-:B------:R-:W-:Y:S01]  /*1730*/  @!P5 IMAD.IADD R4, R4, 0x1, -R15.reuse ;  /* 0x000000010404d824 */ /* 0x100fe200078e0a0f */
[----:B------:R0:W-:Y:S01]  /*1740*/  STL [R1+0x5c4], R2 ;  /* 0x0005c40201007387 */ /* 0x0001e20000100800 */
[--C-:B------:R-:W-:Y:S01]  /*1750*/  @!P1 IMAD.IADD R6, R6, 0x1, -R15.reuse ;  /* 0x0000000106069824 */ /* 0x100fe200078e0a0f */
[----:B------:R-:W-:Y:S01]  /*1760*/  IABS R8, R7 ;  /* 0x0000000700087213 */ /* 0x000fe20000000000 */
[----:B-1----:R-:W-:Y:S01]  /*1770*/  VIADD R14, R0, 0x8 ;  /* 0x00000008000e7836 */ /* 0x002fe20000000000 */
[----:B------:R-:W-:Y:S01]  /*1780*/  ISETP.GE.AND P5, PT, R7, RZ, PT ;  /* 0x000000ff0700720c */ /* 0x000fe20003fa6270 */
[----:B------:R-:W-:Y:S01]  /*1790*/  @!P3 IMAD.IADD R22, R22, 0x1, -R15 ;  /* 0x000000011616b824 */ /* 0x000fe200078e0a0f */
[----:B------:R-:W-:Y:S01]  /*17a0*/  ISETP.GT.U32.AND P1, PT, R15, R6, PT ;  /* 0x000000060f00720c */ /* 0x000fe20003f24070 */
[----:B------:R-:W-:Y:S01]  /*17b0*/  IMAD.HI.U32 R3, R16, R8, RZ ;  /* 0x0000000810037227 */ /* 0x000fe200078e00ff */
[----:B------:R-:W-:-:S02]  /*17c0*/  ISETP.GE.AND P3, PT, R9, RZ, PT ;  /* 0x000000ff0900720c */ /* 0x000fc40003f66270 */
[----:B------:R-:W-:Y:S01]  /*17d0*/  IABS R71, R14 ;  /* 0x0000000e00477213 */ /* 0x000fe20000000000 */
[----:B0-----:R-:W-:Y:S02]  /*17e0*/  IMAD.MOV.U32 R2, RZ, RZ, R12 ;  /* 0x000000ffff027224 */ /* 0x001fe400078e000c */
[----:B------:R-:W-:Y:S02]  /*17f0*/  IMAD.MOV R5, RZ, RZ, -R3 ;  /* 0x000000ffff057224 */ /* 0x000fe400078e0a03 */
[----:B------:R-:W-:Y:S01]  /*1800*/  @!P0 IMAD.MOV R2, RZ, RZ, -R2 ;  /* 0x000000ffff028224 */ /* 0x000fe200078e0a02 */
[----:B------:R-:W-:Y:S01]  /*1810*/  ISETP.GT.U32.AND P0, PT, R15, R4, PT ;  /* 0x000000040f00720c */ /* 0x000fe20003f04070 */
[----:B------:R-:W-:-:S03]  /*1820*/  IMAD.HI.U32 R3, R16, R10, RZ ;  /* 0x0000000a10037227 */ /* 0x000fc600078e00ff */
[----:B------:R0:W-:Y:S01]  /*1830*/  STL [R1+0x5c8], R2 ;  /* 0x0005c80201007387 */ /* 0x0001e20000100800 */
[----:B------:R-:W-:Y:S02]  /*1840*/  IMAD.MOV.U32 R7, RZ, RZ, R20 ;  /* 0x000000ffff077224 */ /* 0x000fe400078e0014 */
[----:B------:R-:W-:Y:S02]  /*1850*/  IMAD.MOV R3, RZ, RZ, -R3 ;  /* 0x000000ffff037224 */ /* 0x000fe400078e0a03 */
[C---:B------:R-:W-:Y:S02]  /*1860*/  IMAD R8, R15.reuse, R5, R8 ;  /* 0x000000050f087224 */ /* 0x040fe400078e0208 */
[----:B------:R-:W-:Y:S02]  /*1870*/  @!P6 IMAD.MOV R7, RZ, RZ, -R7 ;  /* 0x000000ffff07e224 */ /* 0x000fe400078e0a07 */
[C---:B------:R-:W-:Y:S01]  /*1880*/  IMAD R10, R15.reuse, R3, R10 ;  /* 0x000000030f0a7224 */ /* 0x040fe200078e020a */
[----:B------:R-:W-:Y:S01]  /*1890*/  ISETP.GT.U32.AND P6, PT, R15, R8, PT ;  /* 0x000000080f00720c */ /* 0x000fe20003fc4070 */
[----:B0-----:R-:W-:Y:S01]  /*18a0*/  IMAD.MOV.U32 R2, RZ, RZ, R22 ;  /* 0x000000ffff027224 */ /* 0x001fe200078e0016 */
[----:B------:R-:W-:Y:S01]  /*18b0*/  STL [R1+0x5cc], R7 ;  /* 0x0005cc0701007387 */ /* 0x000fe20000100800 */
[--C-:B------:R-:W-:Y:S01]  /*18c0*/  @!P0 IMAD.IADD R4, R4, 0x1, -R15.reuse ;  /* 0x0000000104048824 */ /* 0x100fe200078e0a0f */
[----:B------:R-:W-:Y:S01]  /*18d0*/  ISETP.GE.AND P0, PT, R13, RZ, PT ;  /* 0x000000ff0d00720c */ /* 0x000fe20003f06270 */
[----:B------:R-:W-:Y:S01]  /*18e0*/  @!P4 IMAD.MOV R2, RZ, RZ, -R2 ;  /* 0x000000ffff02c224 */ /* 0x000fe200078e0a02 */
[----:B------:R-:W-:Y:S01]  /*18f0*/  ISETP.GE.AND P4, PT, R11, RZ, PT ;  /* 0x000000ff0b00720c */ /* 0x000fe20003f86270 */
[----:B------:R-:W-:Y:S01]  /*1900*/  @!P1 IMAD.IADD R6, R6, 0x1, -R15 ;  /* 0x0000000106069824 */ /* 0x000fe200078e0a0f */
[----:B------:R-:W-:Y:S01]  /*1910*/  ISETP.GT.U32.AND P1, PT, R15, R10, PT ;  /* 0x0000000a0f00720c */ /* 0x000fe20003f24070 */
[----:B------:R-:W-:Y:S01]  /*1920*/  IMAD.HI.U32 R5, R16, R87, RZ ;  /* 0x0000005710057227 */ /* 0x000fe200078e00ff */
[----:B------:R0:W-:Y:S03]  /*1930*/  STL [R1+0x5d0], R2 ;  /* 0x0005d00201007387 */ /* 0x0001e60000100800 */
[----:B------:R-:W-:-:S02]  /*1940*/  IMAD.MOV R12, RZ, RZ, -R5 ;  /* 0x000000ffff0c7224 */ /* 0x000fc400078e0a05 */
[----:B------:R-:W-:Y:S02]  /*1950*/  @!P6 IMAD.IADD R8, R8, 0x1, -R15 ;  /* 0x000000010808e824 */ /* 0x000fe400078e0a0f */
[----:B------:R-:W-:Y:S02]  /*1960*/  IMAD R87, R15, R12, R87 ;  /* 0x0000000c0f577224 */ /* 0x000fe400078e0257 */
[----:B------:R-:W-:Y:S02]  /*1970*/  VIADD R3, R0, 0x6b ;  /* 0x0000006b00037836 */ /* 0x000fe40000000000 */
[----:B0-----:R-:W-:Y:S02]  /*1980*/  IMAD.MOV.U32 R2, RZ, RZ, R4 ;  /* 0x000000ffff027224 */ /* 0x001fe400078e0004 */
[----:B------:R-:W-:Y:S01]  /*1990*/  @!P1 IMAD.IADD R10, R10, 0x1, -R15 ;  /* 0x000000010a0a9824 */ /* 0x000fe200078e0a0f */
[----:B------:R-:W-:Y:S01]  /*19a0*/  ISETP.GE.AND P6, PT, R3, RZ, PT ;  /* 0x000000ff0300720c */ /* 0x000fe20003fc6270 */
[----:B------:R-:W-:Y:S01]  /*19b0*/  @!P2 IMAD.MOV R2, RZ, RZ, -R2 ;  /* 0x000000ffff02a224 */ /* 0x000fe200078e0a02 */
[C---:B------:R-:W-:Y:S01]  /*19c0*/  ISETP.GT.U32.AND P2, PT, R15.reuse, R8, PT ;  /* 0x000000080f00720c */ /* 0x040fe20003f44070 */
[C---:B------:R-:W-:Y:S01]  /*19d0*/  VIADD R5, R0.reuse, 0x6c ;  /* 0x0000006c00057836 */ /* 0x040fe20000000000 */
[----:B------:R-:W-:Y:S01]  /*19e0*/  ISETP.GT.U32.AND P1, PT, R15, R10, PT ;  /* 0x0000000a0f00720c */ /* 0x000fe20003f24070 */
[----:B------:R-:W-:Y:S01]  /*19f0*/  VIADD R7, R0, 0x6d ;  /* 0x0000006d00077836 */ /* 0x000fe20000000000 */
[----:B------:R0:W-:Y:S01]  /*1a00*/  STL [R1+0x5d4], R2 ;  /* 0x0005d40201007387 */ /* 0x0001e20000100800 */
[----:B------:R-:W-:Y:S01]  /*1a10*/  IABS R83, R3 ;  /* 0x0000000300537213 */ /* 0x000fe20000000000 */
[----:B------:R-:W-:Y:S01]  /*1a20*/  IMAD.HI.U32 R3, R16, R84, RZ ;  /* 0x0000005410037227 */ /* 0x000fe200078e00ff */
[----:B------:R-:W-:-:S02]  /*1a30*/  IABS R85, R5 ;  /* 0x0000000500557213 */ /* 0x000fc40000000000 */
[----:B------:R-:W-:Y:S01]  /*1a40*/  IABS R86, R7 ;  /* 0x0000000700567213 */ /* 0x000fe20000000000 */
[----:B------:R-:W-:-:S04]  /*1a50*/  IMAD.HI.U32 R4, R16, R83, RZ ;  /* 0x0000005310047227 */ /* 0x000fc800078e00ff */
[----:B0-----:R-:W-:Y:S02]  /*1a60*/  IMAD.MOV.U32 R2, RZ, RZ, R6 ;  /* 0x000000ffff027224 */ /* 0x001fe400078e0006 */
[----:B------:R-:W-:Y:S02]  /*1a70*/  IMAD.MOV R6, RZ, RZ, -R3 ;  /* 0x000000ffff067224 */ /* 0x000fe400078e0a03 */
[----:B------:R-:W-:Y:S01]  /*1a80*/  @!P3 IMAD.MOV R2, RZ, RZ, -R2 ;  /* 0x000000ffff02b224 */ /* 0x000fe200078e0a02 */
[----:B------:R-:W-:Y:S01]  /*1a90*/  ISETP.GT.U32.AND P3, PT, R15, R87, PT ;  /* 0x000000570f00720c */ /* 0x000fe20003f64070 */
[--C-:B------:R-:W-:Y:S01]  /*1aa0*/  @!P2 IMAD.IADD R8, R8, 0x1, -R15.reuse ;  /* 0x000000010808a824 */ /* 0x100fe200078e0a0f */
[----:B------:R-:W-:Y:S01]  /*1ab0*/  ISETP.GE.AND P2, PT, R5, RZ, PT ;  /* 0x000000ff0500720c */ /* 0x000fe20003f46270 */
[----:B------:R-:W-:Y:S01]  /*1ac0*/  IMAD R84, R15, R6, R84 ;  /* 0x000000060f547224 */ /* 0x000fe200078e0254 */
[----:B------:R-:W-:Y:S01]  /*1ad0*/  STL [R1+0x5d8], R2 ;  /* 0x0005d80201007387 */ /* 0x000fe20000100800 */
[----:B------:R-:W-:Y:S01]  /*1ae0*/  @!P1 IMAD.IADD R10, R10, 0x1, -R15 ;  /* 0x000000010a0a9824 */ /* 0x000fe200078e0a0f */
[----:B------:R-:W-:Y:S01]  /*1af0*/  ISETP.GE.AND P1, PT, R7, RZ, PT ;  /* 0x000000ff0700720c */ /* 0x000fe20003f26270 */
[C---:B------:R-:W-:Y:S01]  /*1b00*/  IMAD.HI.U32 R3, R16.reuse, R85, RZ ;  /* 0x0000005510037227 */ /* 0x040fe200078e00ff */
[----:B------:R0:W-:Y:S03]  /*1b10*/  STL [R1+0x2604], R84 ;  /* 0x0026045401007387 */ /* 0x0001e60000100800 */
[----:B------:R-:W-:-:S04]  /*1b20*/  IMAD.HI.U32 R5, R16, R86, RZ ;  /* 0x0000005610057227 */ /* 0x000fc800078e00ff */
[----:B------:R-:W-:Y:S02]  /*1b30*/  @!P3 IMAD.IADD R87, R87, 0x1, -R15 ;  /* 0x000000015757b824 */ /* 0x000fe400078e0a0f */
[----:B------:R-:W-:Y:S02]  /*1b40*/  IMAD.MOV.U32 R11, RZ, RZ, R8 ;  /* 0x000000ffff0b7224 */ /* 0x000fe400078e0008 */
[----:B------:R-:W-:Y:S01]  /*1b50*/  IMAD.MOV R4, RZ, RZ, -R4 ;  /* 0x000000ffff047224 */ /* 0x000fe200078e0a04 */
[----:B------:R-:W-:Y:S01]  /*1b60*/  ISETP.GT.U32.AND P3, PT, R15, R87, PT ;  /* 0x000000570f00720c */ /* 0x000fe20003f64070 */
[----:B------:R-:W-:Y:S02]  /*1b70*/  IMAD.MOV.U32 R9, RZ, RZ, R10 ;  /* 0x000000ffff097224 */ /* 0x000fe400078e000a */
[C---:B0-----:R-:W-:Y:S02]  /*1b80*/  VIADD R84, R0.reuse, 0x1 ;  /* 0x0000000100547836 */ /* 0x041fe40000000000 */
[----:B------:R-:W-:-:S02]  /*1b90*/  VIADD R2, R0, 0x2 ;  /* 0x0000000200027836 */ /* 0x000fc40000000000 */
[----:B------:R-:W-:Y:S01]  /*1ba0*/  IMAD.MOV R12, RZ, RZ, -R3 ;  /* 0x000000ffff0c7224 */ /* 0x000fe200078e0a03 */
[----:B------:R-:W-:Y:S01]  /*1bb0*/  STL [R1+0x1f4c], R84 ;  /* 0x001f4c5401007387 */ /* 0x000fe20000100800 */
[----:B------:R-:W-:Y:S01]  /*1bc0*/  IMAD.MOV R5, RZ, RZ, -R5 ;  /* 0x000000ffff057224 */ /* 0x000fe200078e0a05 */
[----:B------:R-:W-:Y:S01]  /*1bd0*/  IABS R76, R84 ;  /* 0x00000054004c7213 */ /* 0x000fe20000000000 */
[----:B------:R-:W-:Y:S01]  /*1be0*/  @!P5 IMAD.MOV R11, RZ, RZ, -R11 ;  /* 0x000000ffff0bd224 */ /* 0x000fe200078e0a0b */
[----:B------:R-:W-:Y:S01]  /*1bf0*/  STL [R1+0x1f50], R2 ;  /* 0x001f500201007387 */ /* 0x000fe20000100800 */
[----:B------:R-:W-:Y:S01]  /*1c00*/  IMAD R83, R15, R4, R83 ;  /* 0x000000040f537224 */ /* 0x000fe200078e0253 */
[----:B------:R-:W-:Y:S01]  /*1c10*/  IABS R77, R2 ;  /* 0x00000002004d7213 */ /* 0x000fe20000000000 */
[----:B------:R-:W-:Y:S01]  /*1c20*/  VIADD R3, R0, 0x6e ;  /* 0x0000006e00037836 */ /* 0x000fe20000000000 */
[----:B------:R-:W-:Y:S01]  /*1c30*/  STL [R1+0x5dc], R11 ;  /* 0x0005dc0b01007387 */ /* 0x000fe20000100800 */
[----:B------:R-:W-:-:S02]  /*1c40*/  @!P4 IMAD.MOV R9, RZ, RZ, -R9 ;  /* 0x000000ffff09c224 */ /* 0x000fc400078e0a09 */
[C---:B------:R-:W-:Y:S01]  /*1c50*/  VIADD R4, R0.reuse, 0x6f ;  /* 0x0000006f00047836 */ /* 0x040fe20000000000 */
[----:B------:R-:W-:Y:S01]  /*1c60*/  IABS R8, R3 ;  /* 0x0000000300087213 */ /* 0x000fe20000000000 */
[----:B------:R-:W-:Y:S01]  /*1c70*/  IMAD R86, R15, R5, R86 ;  /* 0x000000050f567224 */ /* 0x000fe200078e0256 */
[----:B------:R0:W-:Y:S01]  /*1c80*/  STL [R1+0x5e0], R9 ;  /* 0x0005e00901007387 */ /* 0x0001e20000100800 */
[----:B------:R-:W-:Y:S01]  /*1c90*/  VIADD R5, R0, 0x70 ;  /* 0x0000007000057836 */ /* 0x000fe20000000000 */
[----:B------:R-:W-:Y:S01]  /*1ca0*/  ISETP.GE.AND P5, PT, R3, RZ, PT ;  /* 0x000000ff0300720c */ /* 0x000fe20003fa6270 */
[----:B------:R-:W-:Y:S01]  /*1cb0*/  @!P3 IMAD.IADD R87, R87, 0x1, -R15 ;  /* 0x000000015757b824 */ /* 0x000fe200078e0a0f */
[----:B------:R-:W-:Y:S01]  /*1cc0*/  ISETP.GE.AND P4, PT, R4, RZ, PT ;  /* 0x000000ff0400720c */ /* 0x000fe20003f86270 */
[C---:B------:R-:W-:Y:S01]  /*1cd0*/  IMAD.HI.U32 R3, R16.reuse, R76, RZ ;  /* 0x0000004c10037227 */ /* 0x040fe200078e00ff */
[----:B------:R-:W-:Y:S02]  /*1ce0*/  ISETP.GE.AND P3, PT, R5, RZ, PT ;  /* 0x000000ff0500720c */ /* 0x000fe40003f66270 */
[----:B------:R-:W-:Y:S01]  /*1cf0*/  IABS R10, R5 ;  /* 0x00000005000a7213 */ /* 0x000fe20000000000 */
[----:B------:R-:W-:Y:S01]  /*1d00*/  IMAD.HI.U32 R5, R16, R8, RZ ;  /* 0x0000000810057227 */ /* 0x000fe200078e00ff */
[----:B0-----:R-:W-:-:S03]  /*1d10*/  IABS R9, R4 ;  /* 0x0000000400097213 */ /* 0x001fc60000000000 */
[----:B------:R-:W-:Y:S02]  /*1d20*/  IMAD.MOV R5, RZ, RZ, -R5 ;  /* 0x000000ffff057224 */ /* 0x000fe400078e0a05 */
[----:B------:R-:W-:-:S04]  /*1d30*/  IMAD.HI.U32 R6, R16, R9, RZ ;  /* 0x0000000910067227 */ /* 0x000fc800078e00ff */
[----:B------:R-:W-:Y:S02]  /*1d40*/  IMAD.MOV R6, RZ, RZ, -R6 ;  /* 0x000000ffff067224 */ /* 0x000fe400078e0a06 */
[----:B------:R-:W-:-:S04]  /*1d50*/  IMAD.HI.U32 R7, R16, R10, RZ ;  /* 0x0000000a10077227 */ /* 0x000fc800078e00ff */
[C---:B------:R-:W-:Y:S02]  /*1d60*/  IMAD R8, R15.reuse, R5, R8 ;  /* 0x000000050f087224 */ /* 0x040fe400078e0208 */
[C---:B------:R-:W-:Y:S02]  /*1d70*/  IMAD R5, R15.reuse, R6, R9 ;  /* 0x000000060f057224 */ /* 0x040fe400078e0209 */
[----:B------:R-:W-:Y:S01]  /*1d80*/  IMAD.MOV R7, RZ, RZ, -R7 ;  /* 0x000000ffff077224 */ /* 0x000fe200078e0a07 */
[----:B------:R0:W-:Y:S01]  /*1d90*/  STL [R1+0x48], R8 ;  /* 0x0000480801007387 */ /* 0x0001e20000100800 */
[C---:B------:R-:W-:Y:S02]  /*1da0*/  VIADD R9, R0.reuse, 0x4 ;  /* 0x0000000400097836 */ /* 0x040fe40000000000 */
[----:B------:R-:W-:Y:S01]  /*1db0*/  IMAD R2, R15, R7, R10 ;  /* 0x000000070f027224 */ /* 0x000fe200078e020a */
[----:B------:R1:W-:Y:S01]  /*1dc0*/  STL [R1+0x5c], R5 ;  /* 0x00005c0501007387 */ /* 0x0003e20000100800 */
[----:B------:R-:W-:Y:S01]  /*1dd0*/  VIADD R6, R0, 0x5 ;  /* 0x0000000500067836 */ /* 0x000fe20000000000 */
[----:B------:R-:W-:Y:S01]  /*1de0*/  IABS R75, R9 ;  /* 0x00000009004b7213 */ /* 0x000fe20000000000 */
[----:B------:R-:W-:Y:S01]  /*1df0*/  IMAD.HI.U32 R4, R16, R77, RZ ;  /* 0x0000004d10047227 */ /* 0x000fe200078e00ff */
[----:B------:R2:W-:Y:S02]  /*1e00*/  STL [R1+0x78], R2 ;  /* 0x0000780201007387 */ /* 0x0005e40000100800 */
[----:B------:R-:W-:Y:S01]  /*1e10*/  IABS R73, R6 ;  /* 0x0000000600497213 */ /* 0x000fe20000000000 */
[----:B0-----:R-:W-:-:S02]  /*1e20*/  VIADD R8, R0, 0x3 ;  /* 0x0000000300087836 */ /* 0x001fc40000000000 */
[----:B------:R-:W-:Y:S02]  /*1e30*/  IMAD.MOV R3, RZ, RZ, -R3 ;  /* 0x000000ffff037224 */ /* 0x000fe400078e0a03 */
[C---:B-1----:R-:W-:Y:S01]  /*1e40*/  VIADD R5, R0.reuse, 0x6 ;  /* 0x0000000600057836 */ /* 0x042fe20000000000 */
[----:B------:R0:W-:Y:S01]  /*1e50*/  STL [R1+0x1f54], R8 ;  /* 0x001f540801007387 */ /* 0x0001e20000100800 */
[C---:B------:R-:W-:Y:S02]  /*1e60*/  VIADD R11, R0.reuse, 0xa ;  /* 0x0000000a000b7836 */ /* 0x040fe40000000000 */
[C---:B--2---:R-:W-:Y:S01]  /*1e70*/  VIADD R2, R0.reuse, 0x7 ;  /* 0x0000000700027836 */ /* 0x044fe20000000000 */
[----:B------:R-:W-:Y:S01]  /*1e80*/  IABS R74, R5 ;  /* 0x00000005004a7213 */ /* 0x000fe20000000000 */
[----:B------:R-:W-:Y:S01]  /*1e90*/  STL [R1+0x1f58], R9 ;  /* 0x001f580901007387 */ /* 0x000fe20000100800 */
[----:B------:R-:W-:Y:S01]  /*1ea0*/  IMAD.MOV R4, RZ, RZ, -R4 ;  /* 0x000000ffff047224 */ /* 0x000fe200078e0a04 */
[----:B------:R-:W-:Y:S01]  /*1eb0*/  IABS R61, R11 ;  /* 0x0000000b003d7213 */ /* 0x000fe20000000000 */
[----:B------:R-:W-:Y:S01]  /*1ec0*/  VIADD R13, R0, 0x9 ;  /* 0x00000009000d7836 */ /* 0x000fe20000000000 */
[----:B------:R1:W-:Y:S01]  /*1ed0*/  STL [R1+0x1f5c], R6 ;  /* 0x001f5c0601007387 */ /* 0x0003e20000100800 */
[----:B0-----:R-:W-:Y:S01]  /*1ee0*/  IABS R8, R8 ;  /* 0x0000000800087213 */ /* 0x001fe20000000000 */
[C---:B------:R-:W-:Y:S01]  /*1ef0*/  IMAD R76, R15.reuse, R3, R76 ;  /* 0x000000030f4c7224 */ /* 0x040fe200078e024c */
[----:B------:R-:W-:Y:S01]  /*1f00*/  IABS R72, R2 ;  /* 0x0000000200487213 */ /* 0x000fe20000000000 */
[----:B------:R0:W-:Y:S01]  /*1f10*/  STL [R1+0x1f60], R5 ;  /* 0x001f600501007387 */ /* 0x0001e20000100800 */
[----:B------:R-:W-:Y:S01]  /*1f20*/  IMAD R77, R15, R4, R77 ;  /* 0x000000040f4d7224 */ /* 0x000fe200078e024d */
[----:B------:R-:W-:Y:S01]  /*1f30*/  IABS R70, R13 ;  /* 0x0000000d00467213 */ /* 0x000fe20000000000 */
[C---:B------:R-:W-:Y:S01]  /*1f40*/  IMAD.HI.U32 R3, R16.reuse, R8, RZ ;  /* 0x0000000810037227 */ /* 0x040fe200078e00ff */
[----:B------:R-:W-:Y:S03]  /*1f50*/  STL [R1+0x1f64], R2 ;  /* 0x001f640201007387 */ /* 0x000fe60000100800 */
[----:B-1----:R-:W-:Y:S01]  /*1f60*/  IMAD.HI.U32 R6, R16, R74, RZ ;  /* 0x0000004a10067227 */ /* 0x002fe200078e00ff */
[----:B------:R1:W-:Y:S03]  /*1f70*/  STL [R1+0x1f68], R14 ;  /* 0x001f680e01007387 */ /* 0x0003e60000100800 */
[----:B------:R-:W-:Y:S01]  /*1f80*/  IMAD.MOV R6, RZ, RZ, -R6 ;  /* 0x000000ffff067224 */ /* 0x000fe200078e0a06 */
[----:B------:R-:W-:Y:S01]  /*1f90*/  STL [R1+0x1f6c], R13 ;  /* 0x001f6c0d01007387 */ /* 0x000fe20000100800 */
[----:B------:R-:W-:-:S02]  /*1fa0*/  VIADD R9, R0, 0xb ;  /* 0x0000000b00097836 */ /* 0x000fc40000000000 */
[C---:B------:R-:W-:Y:S01]  /*1fb0*/  IMAD.HI.U32 R4, R16.reuse, R75, RZ ;  /* 0x0000004b10047227 */ /* 0x040fe200078e00ff */
[----:B------:R2:W-:Y:S02]  /*1fc0*/  STL [R1+0x1f70], R11 ;  /* 0x001f700b01007387 */ /* 0x0005e40000100800 */
[----:B------:R-:W-:Y:S01]  /*1fd0*/  IABS R55, R9 ;  /* 0x0000000900377213 */ /* 0x000fe20000000000 */
[C---:B0-----:R-:W-:Y:S01]  /*1fe0*/  IMAD.HI.U32 R5, R16.reuse, R73, RZ ;  /* 0x0000004910057227 */ /* 0x041fe200078e00ff */
[----:B------:R0:W-:Y:S03]  /*1ff0*/  STL [R1+0x1f74], R9 ;  /* 0x001f740901007387 */ /* 0x0001e60000100800 */
[----:B------:R-:W-:-:S04]  /*2000*/  IMAD.HI.U32 R7, R16, R72, RZ ;  /* 0x0000004810077227 */ /* 0x000fc800078e00ff */
[----:B------:R-:W-:Y:S02]  /*2010*/  IMAD.MOV R3, RZ, RZ, -R3 ;  /* 0x000000ffff037224 */ /* 0x000fe400078e0a03 */
[C---:B-1----:R-:W-:Y:S02]  /*2020*/  VIADD R14, R0.reuse, 0xd ;  /* 0x0000000d000e7836 */ /* 0x042fe40000000000 */
[----:B------:R-:W-:Y:S02]  /*2030*/  IMAD R74, R15, R6, R74 ;  /* 0x000000060f4a7224 */ /* 0x000fe400078e024a */
[C---:B------:R-:W-:Y:S01]  /*2040*/  VIADD R2, R0.reuse, 0xc ;  /* 0x0000000c00027836 */ /* 0x040fe20000000000 */
[----:B------:R-:W-:Y:S01]  /*2050*/  IABS R50, R14 ;  /* 0x0000000e00327213 */ /* 0x000fe20000000000 */
[----:B--2---:R-:W-:Y:S02]  /*2060*/  VIADD R11, R0, 0xf ;  /* 0x0000000f000b7836 */ /* 0x004fe40000000000 */
[----:B------:R-:W-:Y:S01]  /*2070*/  IMAD.HI.U32 R6, R16, R61, RZ ;  /* 0x0000003d10067227 */ /* 0x000fe200078e00ff */
[----:B------:R1:W-:Y:S01]  /*2080*/  STL [R1+0x1f78], R2 ;  /* 0x001f780201007387 */ /* 0x0003e20000100800 */
[----:B------:R-:W-:-:S02]  /*2090*/  IABS R54, R2 ;  /* 0x0000000200367213 */ /* 0x000fc40000000000 */
[C---:B------:R-:W-:Y:S01]  /*20a0*/  IMAD R85, R15.reuse, R12, R85 ;  /* 0x0000000c0f557224 */ /* 0x040fe200078e0255 */
[----:B------:R-:W-:Y:S01]  /*20b0*/  IABS R44, R11 ;  /* 0x0000000b002c7213 */ /* 0x000fe20000000000 */
[----:B------:R-:W-:Y:S01]  /*20c0*/  IMAD.MOV R10, RZ, RZ, -R4 ;  /* 0x000000ffff0a7224 */ /* 0x000fe200078e0a04 */
[----:B------:R2:W-:Y:S01]  /*20d0*/  STL [R1+0x1f7c], R14 ;  /* 0x001f7c0e01007387 */ /* 0x0005e20000100800 */
[C---:B------:R-:W-:Y:S02]  /*20e0*/  VIADD R13, R0.reuse, 0xe ;  /* 0x0000000e000d7836 */ /* 0x040fe40000000000 */
[----:B------:R-:W-:Y:S02]  /*20f0*/  IMAD.MOV R12, RZ, RZ, -R5 ;  /* 0x000000ffff0c7224 */ /* 0x000fe400078e0a05 */
[----:B------:R-:W-:Y:S01]  /*2100*/  IMAD.MOV R7, RZ, RZ, -R7 ;  /* 0x000000ffff077224 */ /* 0x000fe200078e0a07 */
[----:B------:R-:W-:Y:S01]  /*2110*/  STL [R1+0x1f80], R13 ;  /* 0x001f800d01007387 */ /* 0x000fe20000100800 */
[----:B------:R-:W-:Y:S01]  /*2120*/  IMAD R4, R15, R3, R8 ;  /* 0x000000030f047224 */ /* 0x000fe200078e0208 */
[----:B------:R-:W-:Y:S01]  /*2130*/  IABS R47, R13 ;  /* 0x0000000d002f7213 */ /* 0x000fe20000000000 */
[----:B0-----:R-:W-:Y:S01]  /*2140*/  VIADD R9, R0, 0x10 ;  /* 0x0000001000097836 */ /* 0x001fe20000000000 */
[----:B------:R0:W-:Y:S01]  /*2150*/  STL [R1+0x1f98], R11 ;  /* 0x001f980b01007387 */ /* 0x0001e20000100800 */
[----:B------:R-:W-:-:S03]  /*2160*/  IMAD.HI.U32 R3, R16, R71, RZ ;  /* 0x0000004710037227 */ /* 0x000fc600078e00ff */
[----:B------:R-:W-:Y:S01]  /*2170*/  IABS R43, R9 ;  /* 0x00000009002b7213 */ /* 0x000fe20000000000 */
[C---:B------:R-:W-:Y:S01]  /*2180*/  IMAD.HI.U32 R5, R16.reuse, R70, RZ ;  /* 0x0000004610057227 */ /* 0x040fe200078e00ff */
[----:B------:R0:W-:Y:S03]  /*2190*/  STL [R1+0x1fb0], R9 ;  /* 0x001fb00901007387 */ /* 0x0001e60000100800 */
[----:B------:R-:W-:Y:S02]  /*21a0*/  IMAD.MOV R6, RZ, RZ, -R6 ;  /* 0x000000ffff067224 */ /* 0x000fe400078e0a06 */
[C---:B------:R-:W-:Y:S02]  /*21b0*/  IMAD R75, R15.reuse, R10, R75 ;  /* 0x0000000a0f4b7224 */ /* 0x040fe400078e024b */
[----:B------:R-:W-:Y:S02]  /*21c0*/  IMAD R72, R15, R7, R72 ;  /* 0x000000070f487224 */ /* 0x000fe400078e0248 */
[----:B------:R-:W-:-:S04]  /*21d0*/  IMAD.HI.U32 R7, R16, R55, RZ ;  /* 0x0000003710077227 */ /* 0x000fc800078e00ff */
[----:B------:R-:W-:Y:S02]  /*21e0*/  IMAD.MOV R10, RZ, RZ, -R3 ;  /* 0x000000ffff0a7224 */ /* 0x000fe400078e0a03 */
[----:B------:R-:W-:Y:S02]  /*21f0*/  IMAD.MOV R5, RZ, RZ, -R5 ;  /* 0x000000ffff057224 */ /* 0x000fe400078e0a05 */
[C---:B-1----:R-:W-:Y:S02]  /*2200*/  VIADD R2, R0.reuse, 0x11 ;  /* 0x0000001100027836 */ /* 0x042fe40000000000 */
[----:B--2---:R-:W-:Y:S02]  /*2210*/  VIADD R14, R0, 0x12 ;  /* 0x00000012000e7836 */ /* 0x004fe40000000000 */
[----:B------:R-:W-:Y:S01]  /*2220*/  IMAD R61, R15, R6, R61 ;  /* 0x000000060f3d7224 */ /* 0x000fe200078e023d */
[----:B------:R-:W-:Y:S01]  /*2230*/  STL [R1+0x1fb8], R2 ;  /* 0x001fb80201007387 */ /* 0x000fe20000100800 */
[----:B------:R-:W-:Y:S01]  /*2240*/  IMAD.HI.U32 R3, R16, R50, RZ ;  /* 0x0000003210037227 */ /* 0x000fe200078e00ff */
[----:B------:R-:W-:-:S02]  /*2250*/  IABS R41, R14 ;  /* 0x0000000e00297213 */ /* 0x000fc40000000000 */
[----:B------:R-:W-:Y:S01]  /*2260*/  STL [R1+0x1fcc], R14 ;  /* 0x001fcc0e01007387 */ /* 0x000fe20000100800 */
[----:B0-----:R-:W-:Y:S01]  /*2270*/  VIADD R11, R0, 0x14 ;  /* 0x00000014000b7836 */ /* 0x001fe20000000000 */
[----:B------:R-:W-:Y:S01]  /*2280*/  IABS R42, R2 ;  /* 0x00000002002a7213 */ /* 0x000fe20000000000 */
[----:B------:R-:W-:-:S03]  /*2290*/  IMAD.HI.U32 R6, R16, R44, RZ ;  /* 0x0000002c10067227 */ /* 0x000fc600078e00ff */
[----:B------:R-:W-:Y:S01]  /*22a0*/  IABS R39, R11 ;  /* 0x0000000b00277213 */ /* 0x000fe20000000000 */
[C---:B------:R-:W-:Y:S02]  /*22b0*/  VIADD R13, R0.reuse, 0x13 ;  /* 0x00000013000d7836 */ /* 0x040fe40000000000 */
[C---:B------:R-:W-:Y:S02]  /*22c0*/  IMAD R73, R15.reuse, R12, R73 ;  /* 0x0000000c0f497224 */ /* 0x040fe400078e0249 */
[----:B------:R-:W-:Y:S01]  /*22d0*/  IMAD.MOV R12, RZ, RZ, -R7 ;  /* 0x000000ffff0c7224 */ /* 0x000fe200078e0a07 */
[----:B------:R-:W-:Y:S01]  /*22e0*/  STL [R1+0x1fd8], R13 ;  /* 0x001fd80d01007387 */ /* 0x000fe20000100800 */
[----:B------:R-:W-:Y:S01]  /*22f0*/  IMAD R70, R15, R5, R70 ;  /* 0x000000050f467224 */ /* 0x000fe200078e0246 */
[----:B------:R-:W-:Y:S01]  /*2300*/  IABS R40, R13 ;  /* 0x0000000d00287213 */ /* 0x000fe20000000000 */
[----:B------:R-:W-:Y:S01]  /*2310*/  VIADD R9, R0, 0x15 ;  /* 0x0000001500097836 */ /* 0x000fe20000000000 */
[----:B------:R-:W-:Y:S01]  /*2320*/  STL [R1+0x200c], R11 ;  /* 0x00200c0b01007387 */ /* 0x000fe20000100800 */
[----:B------:R-:W-:-:S03]  /*2330*/  IMAD.HI.U32 R5, R16, R47, RZ ;  /* 0x0000002f10057227 */ /* 0x000fc600078e00ff */
[----:B------:R0:W-:Y:S01]  /*2340*/  STL [R1+0x2014], R9 ;  /* 0x0020140901007387 */ /* 0x0001e20000100800 */
[----:B------:R-:W-:Y:S01]  /*2350*/  IMAD.HI.U32 R7, R16, R43, RZ ;  /* 0x0000002b10077227 */ /* 0x000fe200078e00ff */
[----:B------:R-:W-:-:S03]  /*2360*/  IABS R38, R9 ;  /* 0x0000000900267213 */ /* 0x000fc60000000000 */
[----:B------:R-:W-:Y:S02]  /*2370*/  IMAD.MOV R3, RZ, RZ, -R3 ;  /* 0x000000ffff037224 */ /* 0x000fe400078e0a03 */
[----:B------:R-:W-:Y:S02]  /*2380*/  IMAD.MOV R6, RZ, RZ, -R6 ;  /* 0x000000ffff067224 */ /* 0x000fe400078e0a06 */
[C---:B------:R-:W-:Y:S02]  /*2390*/  IMAD R71, R15.reuse, R10, R71 ;  /* 0x0000000a0f477224 */ /* 0x040fe400078e0247 */
[----:B------:R-:W-:Y:S02]  /*23a0*/  IMAD R55, R15, R12, R55 ;  /* 0x0000000c0f377224 */ /* 0x000fe400078e0237 */
[----:B------:R-:W-:-:S04]  /*23b0*/  IMAD.HI.U32 R8, R16, R54, RZ ;  /* 0x0000003610087227 */ /* 0x000fc800078e00ff */
[----:B------:R-:W-:Y:S02]  /*23c0*/  IMAD.MOV R10, RZ, RZ, -R5 ;  /* 0x000000ffff0a7224 */ /* 0x000fe400078e0a05 */
[----:B------:R-:W-:Y:S02]  /*23d0*/  IMAD.MOV R12, RZ, RZ, -R7 ;  /* 0x000000ffff0c7224 */ /* 0x000fe400078e0a07 */
[C---:B------:R-:W-:Y:S02]  /*23e0*/  IMAD R50, R15.reuse, R3, R50 ;  /* 0x000000030f327224 */ /* 0x040fe400078e0232 */
[----:B------:R-:W-:Y:S02]  /*23f0*/  IMAD R44, R15, R6, R44 ;  /* 0x000000060f2c7224 */ /* 0x000fe400078e022c */
[----:B------:R-:W-:-:S04]  /*2400*/  IMAD.HI.U32 R3, R16, R41, RZ ;  /* 0x0000002910037227 */ /* 0x000fc800078e00ff */
[----:B0-----:R-:W-:Y:S02]  /*2410*/  VIADD R9, R0, 0x1a ;  /* 0x0000001a00097836 */ /* 0x001fe40000000000 */
[----:B------:R-:W-:-:S03]  /*2420*/  IMAD.HI.U32 R6, R16, R39, RZ ;  /* 0x0000002710067227 */ /* 0x000fc600078e00ff */
[----:B------:R-:W-:Y:S01]  /*2430*/  IABS R33, R9 ;  /* 0x0000000900217213 */ /* 0x000fe20000000000 */
[C---:B------:R-:W-:Y:S02]  /*2440*/  VIADD R2, R0.reuse, 0x16 ;  /* 0x0000001600027836 */ /* 0x040fe40000000000 */
[----:B------:R-:W-:Y:S02]  /*2450*/  IMAD.MOV R8, RZ, RZ, -R8 ;  /* 0x000000ffff087224 */ /* 0x000fe400078e0a08 */
[C---:B------:R-:W-:Y:S01]  /*2460*/  IMAD R47, R15.reuse, R10, R47 ;  /* 0x0000000a0f2f7224 */ /* 0x040fe200078e022f */
[----:B------:R0:W-:Y:S01]  /*2470*/  STL [R1+0x202c], R2 ;  /* 0x00202c0201007387 */ /* 0x0001e20000100800 */
[----:B------:R-:W-:Y:S01]  /*2480*/  IMAD R43, R15, R12, R43 ;  /* 0x0000000c0f2b7224 */ /* 0x000fe200078e022b */
[----:B------:R-:W-:Y:S01]  /*2490*/  IABS R37, R2 ;  /* 0x0000000200257213 */ /* 0x000fe20000000000 */
[----:B------:R-:W-:Y:S02]  /*24a0*/  VIADD R13, R0, 0x17 ;  /* 0x00000017000d7836 */ /* 0x000fe40000000000 */
[----:B------:R-:W-:-:S02]  /*24b0*/  IMAD.MOV R10, RZ, RZ, -R3 ;  /* 0x000000ffff0a7224 */ /* 0x000fc400078e0a03 */
[C---:B------:R-:W-:Y:S01]  /*24c0*/  VIADD R12, R0.reuse, 0x18 ;  /* 0x00000018000c7836 */ /* 0x040fe20000000000 */
[----:B------:R-:W-:Y:S01]  /*24d0*/  STL [R1+0x2030], R13 ;  /* 0x0020300d01007387 */ /* 0x000fe20000100800 */
[----:B------:R-:W-:Y:S01]  /*24e0*/  IMAD.MOV R6, RZ, RZ, -R6 ;  /* 0x000000ffff067224 */ /* 0x000fe200078e0a06 */
[----:B------:R-:W-:Y:S01]  /*24f0*/  IABS R36, R13 ;  /* 0x0000000d00247213 */ /* 0x000fe20000000000 */
[----:B------:R-:W-:Y:S01]  /*2500*/  VIADD R11, R0, 0x19 ;  /* 0x00000019000b7836 */ /* 0x000fe20000000000 */
[----:B------:R1:W-:Y:S01]  /*2510*/  STL [R1+0x2048], R12 ;  /* 0x0020480c01007387 */ /* 0x0003e20000100800 */
[----:B------:R-:W-:Y:S01]  /*2520*/  IMAD R54, R15, R8, R54 ;  /* 0x000000080f367224 */ /* 0x000fe200078e0236 */
[----:B------:R-:W-:Y:S01]  /*2530*/  IABS R35, R12 ;  /* 0x0000000c00237213 */ /* 0x000fe20000000000 */
[----:B------:R-:W-:Y:S01]  /*2540*/  IMAD.HI.U32 R8, R16, R42, RZ ;  /* 0x0000002a10087227 */ /* 0x000fe200078e00ff */
[----:B------:R2:W-:Y:S01]  /*2550*/  STL [R1+0x2070], R11 ;  /* 0x0020700b01007387 */ /* 0x0005e20000100800 */
[----:B------:R-:W-:-:S02]  /*2560*/  IABS R34, R11 ;  /* 0x0000000b00227213 */ /* 0x000fc40000000000 */
[C---:B------:R-:W-:Y:S01]  /*2570*/  IMAD R41, R15.reuse, R10, R41 ;  /* 0x0000000a0f297224 */ /* 0x040fe200078e0229 */
[----:B------:R1:W-:Y:S01]  /*2580*/  STL [R1+0x2084], R9 ;  /* 0x0020840901007387 */ /* 0x0003e20000100800 */
[----:B------:R-:W-:Y:S02]  /*2590*/  IMAD R39, R15, R6, R39 ;  /* 0x000000060f277224 */ /* 0x000fe400078e0227 */
[C---:B0-----:R-:W-:Y:S02]  /*25a0*/  VIADD R2, R0.reuse, 0x1b ;  /* 0x0000001b00027836 */ /* 0x041fe40000000000 */
[----:B------:R-:W-:Y:S02]  /*25b0*/  VIADD R10, R0, 0x1e ;  /* 0x0000001e000a7836 */ /* 0x000fe40000000000 */
[----:B------:R-:W-:Y:S01]  /*25c0*/  IMAD.HI.U32 R6, R16, R33, RZ ;  /* 0x0000002110067227 */ /* 0x000fe200078e00ff */
[----:B------:R0:W-:Y:S01]  /*25d0*/  STL [R1+0x2090], R2 ;  /* 0x0020900201007387 */ /* 0x0001e20000100800 */
[----:B------:R-:W-:-:S02]  /*25e0*/  IABS R32, R2 ;  /* 0x0000000200207213 */ /* 0x000fc40000000000 */
[C---:B-1----:R-:W-:Y:S01]  /*25f0*/  VIADD R12, R0.reuse, 0x1c ;  /* 0x0000001c000c7836 */ /* 0x042fe20000000000 */
[----:B------:R-:W-:Y:S01]  /*2600*/  IABS R29, R10 ;  /* 0x0000000a001d7213 */ /* 0x000fe20000000000 */
[----:B--2---:R-:W-:Y:S02]  /*2610*/  VIADD R11, R0, 0x1d ;  /* 0x0000001d000b7836 */ /* 0x004fe40000000000 */
[----:B------:R-:W-:Y:S01]  /*2620*/  IMAD.MOV R8, RZ, RZ, -R8 ;  /* 0x000000ffff087224 */ /* 0x000fe200078e0a08 */
[----:B------:R-:W-:Y:S01]  /*2630*/  STL [R1+0x2098], R12 ;  /* 0x0020980c01007387 */ /* 0x000fe20000100800 */
[----:B------:R-:W-:Y:S01]  /*2640*/  IMAD.HI.U32 R7, R16, R38, RZ ;  /* 0x0000002610077227 */ /* 0x000fe200078e00ff */
[----:B------:R-:W-:Y:S02]  /*2650*/  IABS R31, R12 ;  /* 0x0000000c001f7213 */ /* 0x000fe40000000000 */
[----:B------:R-:W-:Y:S01]  /*2660*/  STL [R1+0x2094], R11 ;  /* 0x0020940b01007387 */ /* 0x000fe20000100800 */
[----:B------:R-:W-:Y:S01]  /*2670*/  IMAD.MOV R6, RZ, RZ, -R6 ;  /* 0x000000ffff067224 */ /* 0x000fe200078e0a06 */
[----:B------:R-:W-:Y:S01]  /*2680*/  IABS R30, R11 ;  /* 0x0000000b001e7213 */ /* 0x000fe20000000000 */
[----:B------:R-:W-:Y:S01]  /*2690*/  IMAD R42, R15, R8, R42 ;  /* 0x000000080f2a7224 */ /* 0x000fe200078e022a */
[----:B------:R1:W-:Y:S01]  /*26a0*/  STL [R1+0x20a0], R10 ;  /* 0x0020a00a01007387 */ /* 0x0003e20000100800 */
[----:B------:R-:W-:-:S02]  /*26b0*/  IMAD.MOV R7, RZ, RZ, -R7 ;  /* 0x000000ffff077224 */ /* 0x000fc400078e0a07 */
[----:B------:R-:W-:-:S04]  /*26c0*/  IMAD.HI.U32 R8, R16, R37, RZ ;  /* 0x0000002510087227 */ /* 0x000fc800078e00ff */
[C---:B------:R-:W-:Y:S02]  /*26d0*/  VIADD R9, R0.reuse, 0x1f ;  /* 0x0000001f00097836 */ /* 0x040fe40000000000 */
[----:B------:R-:W-:Y:S02]  /*26e0*/  IMAD R33, R15, R6, R33 ;  /* 0x000000060f217224 */ /* 0x000fe400078e0221 */
[C---:B0-----:R-:W-:Y:S01]  /*26f0*/  VIADD R2, R0.reuse, 0x20 ;  /* 0x0000002000027836 */ /* 0x041fe20000000000 */
[----:B------:R0:W-:Y:S01]  /*2700*/  STL [R1+0x209c], R9 ;  /* 0x00209c0901007387 */ /* 0x0001e20000100800 */
[----:B-1----:R-:W-:Y:S01]  /*2710*/  VIADD R10, R0, 0x23 ;  /* 0x00000023000a7836 */ /* 0x002fe20000000000 */
[----:B------:R-:W-:Y:S01]  /*2720*/  IABS R27, R9 ;  /* 0x00000009001b7213 */ /* 0x000fe20000000000 */
[----:B------:R-:W-:Y:S01]  /*2730*/  IMAD.HI.U32 R6, R16, R29, RZ ;  /* 0x0000001d10067227 */ /* 0x000fe200078e00ff */
[----:B------:R1:W-:Y:S01]  /*2740*/  STL [R1+0x20a4], R2 ;  /* 0x0020a40201007387 */ /* 0x0003e20000100800 */
[----:B------:R-:W-:-:S02]  /*2750*/  IABS R28, R2 ;  /* 0x00000002001c7213 */ /* 0x000fc40000000000 */
[C---:B------:R-:W-:Y:S01]  /*2760*/  VIADD R12, R0.reuse, 0x21 ;  /* 0x00000021000c7836 */ /* 0x040fe20000000000 */
[----:B------:R-:W-:Y:S01]  /*2770*/  IABS R24, R10 ;  /* 0x0000000a00187213 */ /* 0x000fe20000000000 */
[----:B------:R-:W-:Y:S02]  /*2780*/  IMAD R38, R15, R7, R38 ;  /* 0x000000070f267224 */ /* 0x000fe400078e0226 */
[----:B------:R-:W-:Y:S01]  /*2790*/  VIADD R11, R0, 0x22 ;  /* 0x00000022000b7836 */ /* 0x000fe20000000000 */
[----:B------:R2:W-:Y:S01]  /*27a0*/  STL [R1+0x2078], R12 ;  /* 0x0020780c01007387 */ /* 0x0005e20000100800 */
[----:B------:R-:W-:Y:S01]  /*27b0*/  IMAD.MOV R8, RZ, RZ, -R8 ;  /* 0x000000ffff087224 */ /* 0x000fe200078e0a08 */
[----:B------:R-:W-:Y:S01]  /*27c0*/  IABS R26, R12 ;  /* 0x0000000c001a7213 */ /* 0x000fe20000000000 */
[----:B------:R-:W-:Y:S01]  /*27d0*/  IMAD.HI.U32 R7, R16, R36, RZ ;  /* 0x0000002410077227 */ /* 0x000fe200078e00ff */
[----:B------:R1:W-:Y:S01]  /*27e0*/  STL [R1+0x2080], R11 ;  /* 0x0020800b01007387 */ /* 0x0003e20000100800 */
[----:B------:R-:W-:-:S02]  /*27f0*/  IABS R25, R11 ;  /* 0x0000000b00197213 */ /* 0x000fc40000000000 */
[----:B------:R-:W-:Y:S01]  /*2800*/  IMAD.HI.U32 R5, R16, R40, RZ ;  /* 0x0000002810057227 */ /* 0x000fe200078e00ff */
[----:B------:R1:W-:Y:S03]  /*2810*/  STL [R1+0x207c], R10 ;  /* 0x00207c0a01007387 */ /* 0x0003e60000100800 */
[----:B------:R-:W-:Y:S02]  /*2820*/  IMAD.MOV R6, RZ, RZ, -R6 ;  /* 0x000000ffff067224 */ /* 0x000fe400078e0a06 */
[C---:B0-----:R-:W-:Y:S02]  /*2830*/  VIADD R9, R0.reuse, 0x24 ;  /* 0x0000002400097836 */ /* 0x041fe40000000000 */
[----:B------:R-:W-:Y:S02]  /*2840*/  IMAD R37, R15, R8, R37 ;  /* 0x000000080f257224 */ /* 0x000fe400078e0225 */
[----:B------:R-:W-:Y:S01]  /*2850*/  IMAD.MOV R7, RZ, RZ, -R7 ;  /* 0x000000ffff077224 */ /* 0x000fe200078e0a07 */
[----:B------:R0:W-:Y:S01]  /*2860*/  STL [R1+0x208c], R9 ;  /* 0x00208c0901007387 */ /* 0x0001e20000100800 */
[----:B-1----:R-:W-:Y:S01]  /*2870*/  VIADD R2, R0, 0x25 ;  /* 0x0000002500027836 */ /* 0x002fe20000000000 */
[----:B------:R-:W-:Y:S01]  /*2880*/  IABS R23, R9 ;  /* 0x0000000900177213 */ /* 0x000fe20000000000 */
[----:B------:R-:W-:-:S02]  /*2890*/  IMAD.MOV R5, RZ, RZ, -R5 ;  /* 0x000000ffff057224 */ /* 0x000fc400078e0a05 */
[C---:B------:R-:W-:Y:S01]  /*28a0*/  IMAD.HI.U32 R8, R16.reuse, R35, RZ ;  /* 0x0000002310087227 */ /* 0x040fe200078e00ff */
[----:B------:R1:W-:Y:S01]  /*28b0*/  STL [R1+0x2088], R2 ;  /* 0x0020880201007387 */ /* 0x0003e20000100800 */
[----:B------:R-:W-:Y:S02]  /*28c0*/  IABS R22, R2 ;  /* 0x0000000200167213 */ /* 0x000fe40000000000 */
[----:B------:R-:W-:-:S04]  /*28d0*/  IMAD.HI.U32 R3, R16, R32, RZ ;  /* 0x0000002010037227 */ /* 0x000fc800078e00ff */
[C---:B--2---:R-:W-:Y:S02]  /*28e0*/  VIADD R12, R0.reuse, 0x26 ;  /* 0x00000026000c7836 */ /* 0x044fe40000000000 */
[----:B------:R-:W-:Y:S02]  /*28f0*/  IMAD R29, R15, R6, R29 ;  /* 0x000000060f1d7224 */ /* 0x000fe400078e021d */
[C---:B------:R-:W-:Y:S01]  /*2900*/  VIADD R11, R0.reuse, 0x27 ;  /* 0x00000027000b7836 */ /* 0x040fe20000000000 */
[----:B------:R-:W-:Y:S01]  /*2910*/  STL [R1+0x2064], R12 ;  /* 0x0020640c01007387 */ /* 0x000fe20000100800 */
[----:B------:R-:W-:Y:S01]  /*2920*/  VIADD R10, R0, 0x28 ;  /* 0x00000028000a7836 */ /* 0x000fe20000000000 */
[----:B------:R-:W-:Y:S01]  /*2930*/  IABS R21, R12 ;  /* 0x0000000c00157213 */ /* 0x000fe20000000000 */
[----:B------:R-:W-:Y:S01]  /*2940*/  IMAD.HI.U32 R6, R16, R24, RZ ;  /* 0x0000001810067227 */ /* 0x000fe200078e00ff */
[----:B------:R2:W-:Y:S01]  /*2950*/  STL [R1+0x2060], R11 ;  /* 0x0020600b01007387 */ /* 0x0005e20000100800 */
[----:B------:R-:W-:-:S02]  /*2960*/  IABS R20, R11 ;  /* 0x0000000b00147213 */ /* 0x000fc40000000000 */
[C---:B------:R-:W-:Y:S01]  /*2970*/  IMAD R36, R15.reuse, R7, R36 ;  /* 0x000000070f247224 */ /* 0x040fe200078e0224 */
[----:B------:R-:W-:Y:S01]  /*2980*/  IABS R19, R10 ;  /* 0x0000000a00137213 */ /* 0x000fe20000000000 */
[----:B0-----:R-:W-:Y:S01]  /*2990*/  VIADD R9, R0, 0x29 ;  /* 0x0000002900097836 */ /* 0x001fe20000000000 */
[----:B------:R0:W-:Y:S01]  /*29a0*/  STL [R1+0x206c], R10 ;  /* 0x00206c0a01007387 */ /* 0x0001e20000100800 */
[----:B------:R-:W-:Y:S02]  /*29b0*/  IMAD R40, R15, R5, R40 ;  /* 0x000000050f287224 */ /* 0x000fe400078e0228 */
[----:B------:R-:W-:Y:S01]  /*29c0*/  IMAD.MOV R8, RZ, RZ, -R8 ;  /* 0x000000ffff087224 */ /* 0x000fe200078e0a08 */
[----:B------:R-:W-:Y:S01]  /*29d0*/  STL [R1+0x2068], R9 ;  /* 0x0020680901007387 */ /* 0x000fe20000100800 */
[----:B------:R-:W-:Y:S01]  /*29e0*/  IMAD.MOV R3, RZ, RZ, -R3 ;  /* 0x000000ffff037224 */ /* 0x000fe200078e0a03 */
[----:B------:R-:W-:Y:S01]  /*29f0*/  IABS R18, R9 ;  /* 0x0000000900127213 */ /* 0x000fe20000000000 */
[----:B------:R-:W-:-:S04]  /*2a00*/  IMAD.HI.U32 R7, R16, R30, RZ ;  /* 0x0000001e10077227 */ /* 0x000fc800078e00ff */
[----:B------:R-:W-:-:S04]  /*2a10*/  IMAD.HI.U32 R5, R16, R34, RZ ;  /* 0x0000002210057227 */ /* 0x000fc800078e00ff */
[----:B------:R-:W-:Y:S02]  /*2a20*/  IMAD.MOV R6, RZ, RZ, -R6 ;  /* 0x000000ffff067224 */ /* 0x000fe400078e0a06 */
[C---:B-1----:R-:W-:Y:S02]  /*2a30*/  VIADD R2, R0.reuse, 0x2a ;  /* 0x0000002a00027836 */ /* 0x042fe40000000000 */
[C---:B--2---:R-:W-:Y:S02]  /*2a40*/  VIADD R11, R0.reuse, 0x2b ;  /* 0x0000002b000b7836 */ /* 0x044fe40000000000 */
[C---:B------:R-:W-:Y:S01]  /*2a50*/  IMAD R35, R15.reuse, R8, R35 ;  /* 0x000000080f237224 */ /* 0x040fe200078e0223 */
[----:B------:R-:W-:Y:S01]  /*2a60*/  STL [R1+0x2074], R2 ;  /* 0x0020740201007387 */ /* 0x000fe20000100800 */
[----:B------:R-:W-:Y:S01]  /*2a70*/  IMAD R32, R15, R3, R32 ;  /* 0x000000030f207224 */ /* 0x000fe200078e0220 */
[----:B------:R-:W-:Y:S01]  /*2a80*/  IABS R17, R2 ;  /* 0x0000000200117213 */ /* 0x000fe20000000000 */
[----:B------:R-:W-:Y:S01]  /*2a90*/  IMAD.MOV R7, RZ, RZ, -R7 ;  /* 0x000000ffff077224 */ /* 0x000fe200078e0a07 */
[----:B------:R1:W-:Y:S01]  /*2aa0*/  STL [R1+0x204c], R11 ;  /* 0x00204c0b01007387 */ /* 0x0003e20000100800 */
[----:B0-----:R-:W-:-:S02]  /*2ab0*/  VIADD R10, R0, 0x2c ;  /* 0x0000002c000a7836 */ /* 0x001fc40000000000 */
[----:B------:R-:W-:Y:S02]  /*2ac0*/  IMAD.MOV R5, RZ, RZ, -R5 ;  /* 0x000000ffff057224 */ /* 0x000fe400078e0a05 */
[C---:B------:R-:W-:Y:S01]  /*2ad0*/  IMAD.HI.U32 R8, R16.reuse, R31, RZ ;  /* 0x0000001f10087227 */ /* 0x040fe200078e00ff */
[----:B------:R0:W-:Y:S03]  /*2ae0*/  STL [R1+0x2054], R10 ;  /* 0x0020540a01007387 */ /* 0x0001e60000100800 */
[----:B------:R-:W-:Y:S01]  /*2af0*/  IMAD.HI.U32 R3, R16, R28, RZ ;  /* 0x0000001c10037227 */ /* 0x000fe200078e00ff */
[----:B-1----:R-:W-:-:S03]  /*2b00*/  IABS R11, R11 ;  /* 0x0000000b000b7213 */ /* 0x002fc60000000000 */
[----:B------:R-:W-:Y:S02]  /*2b10*/  VIADD R9, R0, 0x2d ;  /* 0x0000002d00097836 */ /* 0x000fe40000000000 */
[C---:B------:R-:W-:Y:S01]  /*2b20*/  IMAD R24, R15.reuse, R6, R24 ;  /* 0x000000060f187224 */ /* 0x040fe200078e0218 */
[----:B0-----:R-:W-:Y:S01]  /*2b30*/  IABS R10, R10 ;  /* 0x0000000a000a7213 */ /* 0x001fe20000000000 */
[----:B------:R-:W-:Y:S01]  /*2b40*/  IMAD.HI.U32 R6, R16, R19, RZ ;  /* 0x0000001310067227 */ /* 0x000fe200078e00ff */
[----:B------:R0:W-:Y:S03]  /*2b50*/  STL [R1+0x2050], R9 ;  /* 0x0020500901007387 */ /* 0x0001e60000100800 */
[C---:B------:R-:W-:Y:S02]  /*2b60*/  IMAD R30, R15.reuse, R7, R30 ;  /* 0x000000070f1e7224 */ /* 0x040fe400078e021e */
[----:B------:R-:W-:-:S02]  /*2b70*/  IMAD R34, R15, R5, R34 ;  /* 0x000000050f227224 */ /* 0x000fc400078e0222 */
[----:B------:R-:W-:Y:S02]  /*2b80*/  IMAD.MOV R8, RZ, RZ, -R8 ;  /* 0x000000ffff087224 */ /* 0x000fe400078e0a08 */
[----:B------:R-:W-:Y:S01]  /*2b90*/  IMAD.MOV R3, RZ, RZ, -R3 ;  /* 0x000000ffff037224 */ /* 0x000fe200078e0a03 */
[----:B0-----:R-:W-:Y:S01]  /*2ba0*/  IABS R9, R9 ;  /* 0x0000000900097213 */ /* 0x001fe20000000000 */
[----:B------:R-:W-:-:S04]  /*2bb0*/  IMAD.HI.U32 R7, R16, R25, RZ ;  /* 0x0000001910077227 */ /* 0x000fc800078e00ff */
[----:B------:R-:W-:-:S04]  /*2bc0*/  IMAD.HI.U32 R5, R16, R27, RZ ;  /* 0x0000001b10057227 */ /* 0x000fc800078e00ff */
[----:B------:R-:W-:Y:S02]  /*2bd0*/  IMAD.MOV R6, RZ, RZ, -R6 ;  /* 0x000000ffff067224 */ /* 0x000fe400078e0a06 */
[C---:B------:R-:W-:Y:S02]  /*2be0*/  IMAD R31, R15.reuse, R8, R31 ;  /* 0x000000080f1f7224 */ /* 0x040fe400078e021f */
[----:B------:R-:W-:Y:S02]  /*2bf0*/  IMAD R28, R15, R3, R28 ;  /* 0x000000030f1c7224 */ /* 0x000fe400078e021c */
[----:B------:R-:W-:Y:S02]  /*2c00*/  IMAD.MOV R7, RZ, RZ, -R7 ;  /* 0x000000ffff077224 */ /* 0x000fe400078e0a07 */
[----:B------:R-:W-:Y:S02]  /*2c10*/  IMAD.MOV R5, RZ, RZ, -R5 ;  /* 0x000000ffff057224 */ /* 0x000fe400078e0a05 */
[----:B------:R-:W-:-:S04]  /*2c20*/  IMAD.HI.U32 R8, R16, R26, RZ ;  /* 0x0000001a10087227 */ /* 0x000fc800078e00ff */
[----:B------:R-:W-:-:S04]  /*2c30*/  IMAD.HI.U32 R3, R16, R22, RZ ;  /* 0x0000001610037227 */ /* 0x000fc800078e00ff */
[----:B------:R-:W-:Y:S02]  /*2c40*/  IMAD R19, R15, R6, R19 ;  /* 0x000000060f137224 */ /* 0x000fe400078e0213 */
[----:B------:R-:W-:-:S04]  /*2c50*/  IMAD.HI.U32 R6, R16, R9, RZ ;  /* 0x0000000910067227 */ /* 0x000fc800078e00ff */
[C---:B------:R-:W-:Y:S02]  /*2c60*/  IMAD R25, R15.reuse, R7, R25 ;  /* 0x000000070f197224 */ /* 0x040fe400078e0219 */
[----:B------:R-:W-:Y:S02]  /*2c70*/  IMAD R27, R15, R5, R27 ;  /* 0x000000050f1b7224 */ /* 0x000fe400078e021b */
[----:B------:R-:W-:Y:S02]  /*2c80*/  IMAD.MOV R8, RZ, RZ, -R8 ;  /* 0x000000ffff087224 */ /* 0x000fe400078e0a08 */
[----:B------:R-:W-:Y:S02]  /*2c90*/  IMAD.MOV R3, RZ, RZ, -R3 ;  /* 0x000000ffff037224 */ /* 0x000fe400078e0a03 */
[----:B------:R-:W-:-:S04]  /*2ca0*/  IMAD.HI.U32 R7, R16, R20, RZ ;  /* 0x0000001410077227 */ /* 0x000fc800078e00ff */
[----:B------:R-:W-:-:S04]  /*2cb0*/  IMAD.HI.U32 R5, R16, R23, RZ ;  /* 0x0000001710057227 */ /* 0x000fc800078e00ff */
[----:B------:R-:W-:Y:S02]  /*2cc0*/  IMAD.MOV R6, RZ, RZ, -R6 ;  /* 0x000000ffff067224 */ /* 0x000fe400078e0a06 */
[C---:B------:R-:W-:Y:S02]  /*2cd0*/  VIADD R48, R0.reuse, 0x30 ;  /* 0x0000003000307836 */ /* 0x040fe40000000000 */
[C---:B------:R-:W-:Y:S02]  /*2ce0*/  IMAD R26, R15.reuse, R8, R26 ;  /* 0x000000080f1a7224 */ /* 0x040fe400078e021a */
[----:B------:R-:W-:Y:S02]  /*2cf0*/  IMAD R22, R15, R3, R22 ;  /* 0x000000030f167224 */ /* 0x000fe400078e0216 */
[----:B------:R-:W-:Y:S02]  /*2d00*/  IMAD.MOV R7, RZ, RZ, -R7 ;  /* 0x000000ffff077224 */ /* 0x000fe400078e0a07 */
[----:B------:R-:W-:-:S02]  /*2d10*/  VIADD R2, R0, 0x2f ;  /* 0x0000002f00027836 */ /* 0x000fc40000000000 */
[----:B------:R-:W-:Y:S02]  /*2d20*/  IMAD.MOV R5, RZ, RZ, -R5 ;  /* 0x000000ffff057224 */ /* 0x000fe400078e0a05 */
[----:B------:R-:W-:-:S04]  /*2d30*/  IMAD.HI.U32 R8, R16, R21, RZ ;  /* 0x0000001510087227 */ /* 0x000fc800078e00ff */
[----:B------:R-:W-:-:S04]  /*2d40*/  IMAD.HI.U32 R3, R16, R17, RZ ;  /* 0x0000001110037227 */ /* 0x000fc800078e00ff */
[C---:B------:R-:W-:Y:S01]  /*2d50*/  IMAD R9, R15.reuse, R6, R9 ;  /* 0x000000060f097224 */ /* 0x040fe200078e0209 */
[----:B------:R-:W-:Y:S01]  /*2d60*/  IABS R6, R48 ;  /* 0x0000003000067213 */ /* 0x000fe20000000000 */
[C---:B------:R-:W-:Y:S01]  /*2d70*/  IMAD R20, R15.reuse, R7, R20 ;  /* 0x000000070f147224 */ /* 0x040fe200078e0214 */
[----:B------:R-:W-:Y:S01]  /*2d80*/  IABS R7, R2 ;  /* 0x0000000200077213 */ /* 0x000fe20000000000 */
[----:B------:R-:W-:Y:S02]  /*2d90*/  IMAD R23, R15, R5, R23 ;  /* 0x000000050f177224 */ /* 0x000fe400078e0217 */
[----:B------:R-:W-:Y:S02]  /*2da0*/  IMAD.MOV R8, RZ, RZ, -R8 ;  /* 0x000000ffff087224 */ /* 0x000fe400078e0a08 */
[----:B------:R-:W-:Y:S02]  /*2db0*/  IMAD.MOV R3, RZ, RZ, -R3 ;  /* 0x000000ffff037224 */ /* 0x000fe400078e0a03 */
[----:B------:R-:W-:-:S02]  /*2dc0*/  VIADD R12, R0, 0x2e ;  /* 0x0000002e000c7836 */ /* 0x000fc40000000000 */
[----:B------:R-:W-:-:S03]  /*2dd0*/  IMAD.HI.U32 R5, R16, R18, RZ ;  /* 0x0000001210057227 */ /* 0x000fc600078e00ff */
[----:B------:R-:W-:Y:S01]  /*2de0*/  STL [R1+0x205c], R12 ;  /* 0x00205c0c01007387 */ /* 0x000fe20000100800 */
[----:B------:R-:W-:-:S03]  /*2df0*/  IMAD.HI.U32 R49, R16, R6, RZ ;  /* 0x0000000610317227 */ /* 0x000fc600078e00ff */
[----:B------:R0:W-:Y:S01]  /*2e00*/  STL [R1+0x2058], R2 ;  /* 0x0020580201007387 */ /* 0x0001e20000100800 */
[C---:B------:R-:W-:Y:S01]  /*2e10*/  IMAD R21, R15.reuse, R8, R21 ;  /* 0x000000080f157224 */ /* 0x040fe200078e0215 */
[----:B------:R-:W-:Y:S01]  /*2e20*/  IABS R8, R12 ;  /* 0x0000000c00087213 */ /* 0x000fe20000000000 */
[----:B------:R-:W-:Y:S01]  /*2e30*/  IMAD R17, R15, R3, R17 ;  /* 0x000000030f117224 */ /* 0x000fe200078e0211 */
[----:B------:R1:W-:Y:S01]  /*2e40*/  STL [R1+0x2038], R48 ;  /* 0x0020383001007387 */ /* 0x0003e20000100800 */
[----:B------:R-:W-:Y:S02]  /*2e50*/  IMAD.MOV R5, RZ, RZ, -R5 ;  /* 0x000000ffff057224 */ /* 0x000fe400078e0a05 */
[----:B------:R-:W-:-:S04]  /*2e60*/  IMAD.HI.U32 R3, R16, R7, RZ ;  /* 0x0000000710037227 */ /* 0x000fc800078e00ff */
[----:B------:R-:W-:Y:S02]  /*2e70*/  IMAD.MOV R49, RZ, RZ, -R49 ;  /* 0x000000ffff317224 */ /* 0x000fe400078e0a31 */
[C---:B------:R-:W-:Y:S02]  /*2e80*/  VIADD R56, R0.reuse, 0x35 ;  /* 0x0000003500387836 */ /* 0x040fe40000000000 */
[----:B------:R-:W-:Y:S02]  /*2e90*/  IMAD R18, R15, R5, R18 ;  /* 0x000000050f127224 */ /* 0x000fe400078e0212 */
[----:B------:R-:W-:Y:S02]  /*2ea0*/  IMAD.MOV R3, RZ, RZ, -R3 ;  /* 0x000000ffff037224 */ /* 0x000fe400078e0a03 */
[C---:B------:R-:W-:Y:S02]  /*2eb0*/  VIADD R46, R0.reuse, 0x31 ;  /* 0x00000031002e7836 */ /* 0x040fe40000000000 */
[----:B0-----:R-:W-:-:S02]  /*2ec0*/  VIADD R2, R0, 0x34 ;  /* 0x0000003400027836 */ /* 0x001fc40000000000 */
[----:B------:R-:W-:Y:S01]  /*2ed0*/  IMAD.HI.U32 R5, R16, R8, RZ ;  /* 0x0000000810057227 */ /* 0x000fe200078e00ff */
[----:B------:R0:W-:Y:S02]  /*2ee0*/  STL [R1+0x2034], R46 ;  /* 0x0020342e01007387 */ /* 0x0001e40000100800 */
[----:B-1----:R-:W-:Y:S01]  /*2ef0*/  IABS R48, R2 ;  /* 0x0000000200307213 */ /* 0x002fe20000000000 */
[C---:B------:R-:W-:Y:S02]  /*2f00*/  VIADD R45, R0.reuse, 0x32 ;  /* 0x00000032002d7836 */ /* 0x040fe40000000000 */
[----:B------:R-:W-:Y:S02]  /*2f10*/  VIADD R14, R0, 0x33 ;  /* 0x00000033000e7836 */ /* 0x000fe40000000000 */
[C---:B------:R-:W-:Y:S01]  /*2f20*/  IMAD.HI.U32 R12, R16.reuse, R10, RZ ;  /* 0x0000000a100c7227 */ /* 0x040fe200078e00ff */
[----:B------:R1:W-:Y:S03]  /*2f30*/  STL [R1+0x2040], R45 ;  /* 0x0020402d01007387 */ /* 0x0003e60000100800 */
[C---:B------:R-:W-:Y:S01]  /*2f40*/  IMAD R6, R15.reuse, R49, R6 ;  /* 0x000000310f067224 */ /* 0x040fe200078e0206 */
[----:B------:R-:W-:Y:S01]  /*2f50*/  IABS R49, R56 ;  /* 0x0000003800317213 */ /* 0x000fe20000000000 */
[----:B------:R-:W-:Y:S01]  /*2f60*/  IMAD R7, R15, R3, R7 ;  /* 0x000000030f077224 */ /* 0x000fe200078e0207 */
[----:B------:R-:W-:Y:S01]  /*2f70*/  IABS R3, R46 ;  /* 0x0000002e00037213 */ /* 0x000fe20000000000 */
[----:B------:R-:W-:Y:S01]  /*2f80*/  IMAD.MOV R5, RZ, RZ, -R5 ;  /* 0x000000ffff057224 */ /* 0x000fe200078e0a05 */
[----:B0-----:R-:W-:Y:S01]  /*2f90*/  IABS R46, R14 ;  /* 0x0000000e002e7213 */ /* 0x001fe20000000000 */
[----:B------:R-:W-:Y:S01]  /*2fa0*/  IMAD.HI.U32 R13, R16, R11, RZ ;  /* 0x0000000b100d7227 */ /* 0x000fe200078e00ff */
[----:B------:R-:W-:Y:S01]  /*2fb0*/  STL [R1+0x203c], R14 ;  /* 0x00203c0e01007387 */ /* 0x000fe20000100800 */
[----:B-1----:R-:W-:-:S02]  /*2fc0*/  IABS R45, R45 ;  /* 0x0000002d002d7213 */ /* 0x002fc40000000000 */
[----:B------:R-:W-:Y:S01]  /*2fd0*/  IMAD.MOV R12, RZ, RZ, -R12 ;  /* 0x000000ffff0c7224 */ /* 0x000fe200078e0a0c */
[----:B------:R0:W-:Y:S01]  /*2fe0*/  STL [R1+0x2044], R2 ;  /* 0x0020440201007387 */ /* 0x0001e20000100800 */
[C---:B------:R-:W-:Y:S02]  /*2ff0*/  VIADD R51, R0.reuse, 0x36 ;  /* 0x0000003600337836 */ /* 0x040fe40000000000 */
[----:B------:R-:W-:Y:S01]  /*3000*/  VIADD R52, R0, 0x37 ;  /* 0x0000003700347836 */ /* 0x000fe20000000000 */
[----:B------:R1:W-:Y:S01]  /*3010*/  STL [R1+0x2018], R56 ;  /* 0x0020183801007387 */ /* 0x0003e20000100800 */
[----:B------:R-:W-:-:S03]  /*3020*/  IMAD.HI.U32 R57, R16, R49, RZ ;  /* 0x0000003110397227 */ /* 0x000fc600078e00ff */
[----:B------:R2:W-:Y:S01]  /*3030*/  STL [R1+0x2020], R51 ;  /* 0x0020203301007387 */ /* 0x0005e20000100800 */
[C---:B------:R-:W-:Y:S02]  /*3040*/  IMAD R8, R15.reuse, R5, R8 ;  /* 0x000000050f087224 */ /* 0x040fe400078e0208 */
[C---:B------:R-:W-:Y:S01]  /*3050*/  VIADD R53, R0.reuse, 0x38 ;  /* 0x0000003800357836 */ /* 0x040fe20000000000 */
[----:B------:R3:W-:Y:S01]  /*3060*/  STL [R1+0x201c], R52 ;  /* 0x00201c3401007387 */ /* 0x0007e20000100800 */
[----:B0-----:R-:W-:Y:S02]  /*3070*/  VIADD R2, R0, 0x39 ;  /* 0x0000003900027836 */ /* 0x001fe40000000000 */
[----:B------:R-:W-:Y:S01]  /*3080*/  IMAD.MOV R13, RZ, RZ, -R13 ;  /* 0x000000ffff0d7224 */ /* 0x000fe200078e0a0d */
[----:B------:R0:W-:Y:S01]  /*3090*/  STL [R1+0x2028], R53 ;  /* 0x0020283501007387 */ /* 0x0001e20000100800 */
[----:B------:R-:W-:Y:S01]  /*30a0*/  IMAD R10, R15, R12, R10 ;  /* 0x0000000c0f0a7224 */ /* 0x000fe200078e020a */
[----:B-1----:R-:W-:Y:S01]  /*30b0*/  IABS R56, R2 ;  /* 0x0000000200387213 */ /* 0x002fe20000000000 */
[----:B------:R-:W-:Y:S01]  /*30c0*/  IMAD.HI.U32 R5, R16, R48, RZ ;  /* 0x0000003010057227 */ /* 0x000fe200078e00ff */
[----:B------:R1:W-:Y:S01]  /*30d0*/  STL [R1+0x2024], R2 ;  /* 0x0020240201007387 */ /* 0x0003e20000100800 */
[----:B--2---:R-:W-:-:S02]  /*30e0*/  IABS R51, R51 ;  /* 0x0000003300337213 */ /* 0x004fc40000000000 */
[----:B------:R-:W-:Y:S01]  /*30f0*/  IMAD.HI.U32 R12, R16, R46, RZ ;  /* 0x0000002e100c7227 */ /* 0x000fe200078e00ff */
[----:B---3--:R-:W-:Y:S02]  /*3100*/  IABS R52, R52 ;  /* 0x0000003400347213 */ /* 0x008fe40000000000 */
[----:B0-----:R-:W-:Y:S01]  /*3110*/  IABS R53, R53 ;  /* 0x0000003500357213 */ /* 0x001fe20000000000 */
[----:B------:R-:W-:Y:S02]  /*3120*/  IMAD.MOV R57, RZ, RZ, -R57 ;  /* 0x000000ffff397224 */ /* 0x000fe400078e0a39 */
[----:B------:R-:W-:Y:S02]  /*3130*/  VIADD R62, R0, 0x3a ;  /* 0x0000003a003e7836 */ /* 0x000fe40000000000 */
[----:B------:R-:W-:Y:S02]  /*3140*/  IMAD R11, R15, R13, R11 ;  /* 0x0000000d0f0b7224 */ /* 0x000fe400078e020b */
[----:B------:R-:W-:Y:S01]  /*3150*/  IMAD.MOV R5, RZ, RZ, -R5 ;  /* 0x000000ffff057224 */ /* 0x000fe200078e0a05 */
[----:B------:R0:W-:Y:S01]  /*3160*/  STL [R1+0x2000], R62 ;  /* 0x0020003e01007387 */ /* 0x0001e20000100800 */
[----:B------:R-:W-:-:S04]  /*3170*/  IMAD.HI.U32 R13, R16, R45, RZ ;  /* 0x0000002d100d7227 */ /* 0x000fc800078e00ff */
[----:B------:R-:W-:Y:S02]  /*3180*/  IMAD.MOV R12, RZ, RZ, -R12 ;  /* 0x000000ffff0c7224 */ /* 0x000fe400078e0a0c */
[C---:B------:R-:W-:Y:S01]  /*3190*/  IMAD R49, R15.reuse, R57, R49 ;  /* 0x000000390f317224 */ /* 0x040fe200078e0231 */
[----:B------:R-:W-:Y:S01]  /*31a0*/  IABS R57, R62 ;  /* 0x0000003e00397213 */ /* 0x000fe20000000000 */
[C---:B------:R-:W-:Y:S02]  /*31b0*/  VIADD R58, R0.reuse, 0x3b ;  /* 0x0000003b003a7836 */ /* 0x040fe40000000000 */
[C---:B------:R-:W-:Y:S02]  /*31c0*/  VIADD R59, R0.reuse, 0x3c ;  /* 0x0000003c003b7836 */ /* 0x040fe40000000000 */
[----:B------:R-:W-:Y:S01]  /*31d0*/  IMAD R48, R15, R5, R48 ;  /* 0x000000050f307224 */ /* 0x000fe200078e0230 */
[----:B------:R-:W-:Y:S01]  /*31e0*/  STL [R1+0x1ffc], R58 ;  /* 0x001ffc3a01007387 */ /* 0x000fe20000100800 */
[----:B------:R-:W-:-:S02]  /*31f0*/  VIADD R60, R0, 0x3d ;  /* 0x0000003d003c7836 */ /* 0x000fc40000000000 */
[----:B-1----:R-:W-:Y:S01]  /*3200*/  VIADD R2, R0, 0x3e ;  /* 0x0000003e00027836 */ /* 0x002fe20000000000 */
[----:B------:R1:W-:Y:S01]  /*3210*/  STL [R1+0x2008], R59 ;  /* 0x0020083b01007387 */ /* 0x0003e20000100800 */
[----:B------:R-:W-:-:S03]  /*3220*/  IMAD.HI.U32 R14, R16, R3, RZ ;  /* 0x00000003100e7227 */ /* 0x000fc600078e00ff */
[----:B------:R2:W-:Y:S01]  /*3230*/  STL [R1+0x2004], R60 ;  /* 0x0020043c01007387 */ /* 0x0005e20000100800 */
[----:B------:R-:W-:Y:S01]  /*3240*/  IMAD.MOV R13, RZ, RZ, -R13 ;  /* 0x000000ffff0d7224 */ /* 0x000fe200078e0a0d */
[----:B0-----:R-:W-:Y:S01]  /*3250*/  IABS R62, R2 ;  /* 0x00000002003e7213 */ /* 0x001fe20000000000 */
[----:B------:R-:W-:Y:S01]  /*3260*/  IMAD R46, R15, R12, R46 ;  /* 0x0000000c0f2e7224 */ /* 0x000fe200078e022e */
[----:B------:R0:W-:Y:S01]  /*3270*/  STL [R1+0x2010], R2 ;  /* 0x0020100201007387 */ /* 0x0001e20000100800 */
[C---:B------:R-:W-:Y:S01]  /*3280*/  IMAD.HI.U32 R5, R16.reuse, R56, RZ ;  /* 0x0000003810057227 */ /* 0x040fe200078e00ff */
[----:B-1----:R-:W-:Y:S02]  /*3290*/  IABS R59, R59 ;  /* 0x0000003b003b7213 */ /* 0x002fe40000000000 */
[----:B------:R-:W-:Y:S01]  /*32a0*/  IABS R58, R58 ;  /* 0x0000003a003a7213 */ /* 0x000fe20000000000 */
[----:B------:R-:W-:Y:S01]  /*32b0*/  IMAD.HI.U32 R12, R16, R53, RZ ;  /* 0x00000035100c7227 */ /* 0x000fe200078e00ff */
[----:B--2---:R-:W-:-:S03]  /*32c0*/  IABS R60, R60 ;  /* 0x0000003c003c7213 */ /* 0x004fc60000000000 */
[----:B------:R-:W-:-:S04]  /*32d0*/  IMAD.HI.U32 R63, R16, R57, RZ ;  /* 0x00000039103f7227 */ /* 0x000fc800078e00ff */
[----:B------:R-:W-:Y:S02]  /*32e0*/  IMAD.MOV R14, RZ, RZ, -R14 ;  /* 0x000000ffff0e7224 */ /* 0x000fe400078e0a0e */
[----:B------:R-:W-:Y:S02]  /*32f0*/  IMAD R45, R15, R13, R45 ;  /* 0x0000000d0f2d7224 */ /* 0x000fe400078e022d */
[----:B------:R-:W-:Y:S02]  /*3300*/  IMAD.MOV R5, RZ, RZ, -R5 ;  /* 0x000000ffff057224 */ /* 0x000fe400078e0a05 */
[----:B------:R-:W-:-:S04]  /*3310*/  IMAD.HI.U32 R13, R16, R52, RZ ;  /* 0x00000034100d7227 */ /* 0x000fc800078e00ff */
[----:B------:R-:W-:Y:S02]  /*3320*/  IMAD.MOV R12, RZ, RZ, -R12 ;  /* 0x000000ffff0c7224 */ /* 0x000fe400078e0a0c */
[C---:B------:R-:W-:Y:S02]  /*3330*/  VIADD R67, R0.reuse, 0x3f ;  /* 0x0000003f00437836 */ /* 0x040fe40000000000 */
[C---:B------:R-:W-:Y:S02]  /*3340*/  VIADD R64, R0.reuse, 0x40 ;  /* 0x0000004000407836 */ /* 0x040fe40000000000 */
[----:B------:R-:W-:Y:S01]  /*3350*/  IMAD.MOV R63, RZ, RZ, -R63 ;  /* 0x000000ffff3f7224 */ /* 0x000fe200078e0a3f */
[----:B------:R-:W-:Y:S01]  /*3360*/  STL [R1+0x1fe8], R67 ;  /* 0x001fe84301007387 */ /* 0x000fe20000100800 */
[----:B------:R-:W-:Y:S02]  /*3370*/  VIADD R65, R0, 0x41 ;  /* 0x0000004100417836 */ /* 0x000fe40000000000 */
[C---:B------:R-:W-:Y:S01]  /*3380*/  IMAD R3, R15.reuse, R14, R3 ;  /* 0x0000000e0f037224 */ /* 0x040fe200078e0203 */
[----:B------:R1:W-:Y:S01]  /*3390*/  STL [R1+0x1ff0], R64 ;  /* 0x001ff04001007387 */ /* 0x0003e20000100800 */
[----:B------:R-:W-:-:S02]  /*33a0*/  IMAD R56, R15, R5, R56 ;  /* 0x000000050f387224 */ /* 0x000fc400078e0238 */
[C---:B------:R-:W-:Y:S01]  /*33b0*/  VIADD R66, R0.reuse, 0x42 ;  /* 0x0000004200427836 */ /* 0x040fe20000000000 */
[----:B------:R2:W-:Y:S01]  /*33c0*/  STL [R1+0x1fec], R65 ;  /* 0x001fec4101007387 */ /* 0x0005e20000100800 */
[----:B0-----:R-:W-:Y:S02]  /*33d0*/  VIADD R2, R0, 0x43 ;  /* 0x0000004300027836 */ /* 0x001fe40000000000 */
[C---:B------:R-:W-:Y:S01]  /*33e0*/  IMAD.HI.U32 R14, R16.reuse, R51, RZ ;  /* 0x00000033100e7227 */ /* 0x040fe200078e00ff */
[----:B------:R0:W-:Y:S01]  /*33f0*/  STL [R1+0x1ff8], R66 ;  /* 0x001ff84201007387 */ /* 0x0001e20000100800 */
[----:B-1----:R-:W-:Y:S02]  /*3400*/  IABS R64, R64 ;  /* 0x0000004000407213 */ /* 0x002fe40000000000 */
[----:B------:R-:W-:Y:S01]  /*3410*/  IMAD.MOV R13, RZ, RZ, -R13 ;  /* 0x000000ffff0d7224 */ /* 0x000fe200078e0a0d */
[----:B------:R-:W-:Y:S01]  /*3420*/  STL [R1+0x1ff4], R2 ;  /* 0x001ff40201007387 */ /* 0x000fe20000100800 */
[----:B------:R-:W-:Y:S01]  /*3430*/  IMAD R53, R15, R12, R53 ;  /* 0x0000000c0f357224 */ /* 0x000fe200078e0235 */
[----:B--2---:R-:W-:Y:S01]  /*3440*/  IABS R65, R65 ;  /* 0x0000004100417213 */ /* 0x004fe20000000000 */
[----:B------:R-:W-:Y:S01]  /*3450*/  IMAD.HI.U32 R5, R16, R62, RZ ;  /* 0x0000003e10057227 */ /* 0x000fe200078e00ff */
[----:B0-----:R-:W-:-:S03]  /*3460*/  IABS R66, R66 ;  /* 0x0000004200427213 */ /* 0x001fc60000000000 */
[----:B------:R-:W-:-:S04]  /*3470*/  IMAD.HI.U32 R12, R16, R60, RZ ;  /* 0x0000003c100c7227 */ /* 0x000fc800078e00ff */
[C---:B------:R-:W-:Y:S01]  /*3480*/  IMAD R57, R15.reuse, R63, R57 ;  /* 0x0000003f0f397224 */ /* 0x040fe200078e0239 */
[----:B------:R-:W-:Y:S01]  /*3490*/  IABS R63, R67 ;  /* 0x00000043003f7213 */ /* 0x000fe20000000000 */
[----:B------:R-:W-:Y:S01]  /*34a0*/  IMAD.MOV R14, RZ, RZ, -R14 ;  /* 0x000000ffff0e7224 */ /* 0x000fe200078e0a0e */
[----:B------:R-:W-:Y:S01]  /*34b0*/  IABS R67, R2 ;  /* 0x0000000200437213 */ /* 0x000fe20000000000 */
[----:B------:R-:W-:Y:S02]  /*34c0*/  IMAD R52, R15, R13, R52 ;  /* 0x0000000d0f347224 */ /* 0x000fe400078e0234 */
[----:B------:R-:W-:Y:S02]  /*34d0*/  IMAD.MOV R5, RZ, RZ, -R5 ;  /* 0x000000ffff057224 */ /* 0x000fe400078e0a05 */
[----:B------:R-:W-:-:S04]  /*34e0*/  IMAD.HI.U32 R13, R16, R59, RZ ;  /* 0x0000003b100d7227 */ /* 0x000fc800078e00ff */
[----:B------:R-:W-:Y:S02]  /*34f0*/  IMAD.MOV R12, RZ, RZ, -R12 ;  /* 0x000000ffff0c7224 */ /* 0x000fe400078e0a0c */
[C---:B------:R-:W-:Y:S02]  /*3500*/  VIADD R80, R0.reuse, 0x44 ;  /* 0x0000004400507836 */ /* 0x040fe40000000000 */
[C---:B------:R-:W-:Y:S02]  /*3510*/  IMAD R51, R15.reuse, R14, R51 ;  /* 0x0000000e0f337224 */ /* 0x040fe400078e0233 */
[----:B------:R-:W-:Y:S01]  /*3520*/  IMAD R62, R15, R5, R62 ;  /* 0x000000050f3e7224 */ /* 0x000fe200078e023e */
[----:B------:R-:W-:Y:S01]  /*3530*/  STL [R1+0x1fd4], R80 ;  /* 0x001fd45001007387 */ /* 0x000fe20000100800 */
[----:B------:R-:W-:Y:S02]  /*3540*/  VIADD R69, R0, 0x45 ;  /* 0x0000004500457836 */ /* 0x000fe40000000000 */
[----:B------:R-:W-:-:S03]  /*3550*/  IMAD.HI.U32 R14, R16, R58, RZ ;  /* 0x0000003a100e7227 */ /* 0x000fc600078e00ff */
[----:B------:R0:W-:Y:S01]  /*3560*/  STL [R1+0x1fd0], R69 ;  /* 0x001fd04501007387 */ /* 0x0001e20000100800 */
[----:B------:R-:W-:Y:S02]  /*3570*/  IMAD.MOV R13, RZ, RZ, -R13 ;  /* 0x000000ffff0d7224 */ /* 0x000fe400078e0a0d */
[----:B------:R-:W-:Y:S02]  /*3580*/  IMAD R60, R15, R12, R60 ;  /* 0x0000000c0f3c7224 */ /* 0x000fe400078e023c */
[----:B------:R-:W-:-:S04]  /*3590*/  IMAD.HI.U32 R5, R16, R67, RZ ;  /* 0x0000004310057227 */ /* 0x000fc800078e00ff */
[----:B------:R-:W-:Y:S01]  /*35a0*/  VIADD R78, R0, 0x46 ;  /* 0x00000046004e7836 */ /* 0x000fe20000000000 */
[----:B0-----:R-:W-:Y:S01]  /*35b0*/  IABS R69, R69 ;  /* 0x0000004500457213 */ /* 0x001fe20000000000 */
[----:B------:R-:W-:-:S03]  /*35c0*/  IMAD.HI.U32 R12, R16, R66, RZ ;  /* 0x00000042100c7227 */ /* 0x000fc600078e00ff */
[----:B------:R0:W-:Y:S01]  /*35d0*/  STL [R1+0x1fe0], R78 ;  /* 0x001fe04e01007387 */ /* 0x0001e20000100800 */
[----:B------:R-:W-:Y:S02]  /*35e0*/  IMAD.MOV R14, RZ, RZ, -R14 ;  /* 0x000000ffff0e7224 */ /* 0x000fe400078e0a0e */
[----:B------:R-:W-:Y:S02]  /*35f0*/  IMAD R59, R15, R13, R59 ;  /* 0x0000000d0f3b7224 */ /* 0x000fe400078e023b */
[----:B------:R-:W-:-:S04]  /*3600*/  IMAD.HI.U32 R68, R16, R63, RZ ;  /* 0x0000003f10447227 */ /* 0x000fc800078e00ff */
[----:B------:R-:W-:Y:S01]  /*3610*/  IMAD.MOV R5, RZ, RZ, -R5 ;  /* 0x000000ffff057224 */ /* 0x000fe200078e0a05 */
[----:B0-----:R-:W-:Y:S01]  /*3620*/  IABS R78, R78 ;  /* 0x0000004e004e7213 */ /* 0x001fe20000000000 */
[----:B------:R-:W-:Y:S02]  /*3630*/  VIADD R2, R0, 0x48 ;  /* 0x0000004800027836 */ /* 0x000fe40000000000 */
[----:B------:R-:W-:-:S04]  /*3640*/  IMAD.HI.U32 R13, R16, R65, RZ ;  /* 0x00000041100d7227 */ /* 0x000fc800078e00ff */
[----:B------:R-:W-:Y:S02]  /*3650*/  IMAD.MOV R12, RZ, RZ, -R12 ;  /* 0x000000ffff0c7224 */ /* 0x000fe400078e0a0c */
[----:B------:R-:W-:Y:S02]  /*3660*/  VIADD R79, R0, 0x47 ;  /* 0x00000047004f7836 */ /* 0x000fe40000000000 */
[C---:B------:R-:W-:Y:S02]  /*3670*/  IMAD R58, R15.reuse, R14, R58 ;  /* 0x0000000e0f3a7224 */ /* 0x040fe400078e023a */
[----:B------:R-:W-:Y:S01]  /*3680*/  IMAD.MOV R68, RZ, RZ, -R68 ;  /* 0x000000ffff447224 */ /* 0x000fe200078e0a44 */
[----:B------:R0:W-:Y:S01]  /*3690*/  STL [R1+0x1fdc], R79 ;  /* 0x001fdc4f01007387 */ /* 0x0001e20000100800 */
[----:B------:R-:W-:Y:S01]  /*36a0*/  IMAD R67, R15, R5, R67 ;  /* 0x000000050f437224 */ /* 0x000fe200078e0243 */
[----:B------:R-:W-:Y:S01]  /*36b0*/  IABS R5, R2 ;  /* 0x0000000200057213 */ /* 0x000fe20000000000 */
[----:B------:R-:W-:Y:S01]  /*36c0*/  IMAD.HI.U32 R14, R16, R64, RZ ;  /* 0x00000040100e7227 */ /* 0x000fe200078e00ff */
[----:B------:R1:W-:Y:S03]  /*36d0*/  STL [R1+0x1fe4], R2 ;  /* 0x001fe40201007387 */ /* 0x0003e60000100800 */
[----:B------:R-:W-:-:S02]  /*36e0*/  IMAD.MOV R13, RZ, RZ, -R13 ;  /* 0x000000ffff0d7224 */ /* 0x000fc400078e0a0d */
[----:B------:R-:W-:Y:S01]  /*36f0*/  IMAD R66, R15, R12, R66 ;  /* 0x0000000c0f427224 */ /* 0x000fe200078e0242 */
[----:B------:R-:W-:Y:S01]  /*3700*/  IABS R12, R79 ;  /* 0x0000004f000c7213 */ /* 0x000fe20000000000 */
[----:B0-----:R-:W-:-:S04]  /*3710*/  IMAD.HI.U32 R79, R16, R78, RZ ;  /* 0x0000004e104f7227 */ /* 0x001fc800078e00ff */
[C---:B------:R-:W-:Y:S01]  /*3720*/  IMAD R63, R15.reuse, R68, R63 ;  /* 0x000000440f3f7224 */ /* 0x040fe200078e023f */
[----:B------:R-:W-:Y:S01]  /*3730*/  IABS R68, R80 ;  /* 0x0000005000447213 */ /* 0x000fe20000000000 */
[----:B------:R-:W-:Y:S02]  /*3740*/  IMAD.MOV R14, RZ, RZ, -R14 ;  /* 0x000000ffff0e7224 */ /* 0x000fe400078e0a0e */
[----:B------:R-:W-:Y:S02]  /*3750*/  IMAD R65, R15, R13, R65 ;  /* 0x0000000d0f417224 */ /* 0x000fe400078e0241 */
[----:B------:R-:W-:-:S04]  /*3760*/  IMAD.HI.U32 R80, R16, R69, RZ ;  /* 0x0000004510507227 */ /* 0x000fc800078e00ff */
[----:B------:R-:W-:-:S04]  /*3770*/  IMAD.HI.U32 R13, R16, R5, RZ ;  /* 0x00000005100d7227 */ /* 0x000fc800078e00ff */
[----:B------:R-:W-:Y:S02]  /*3780*/  IMAD.MOV R79, RZ, RZ, -R79 ;  /* 0x000000ffff4f7224 */ /* 0x000fe400078e0a4f */
[----:B------:R-:W-:Y:S02]  /*3790*/  IMAD R64, R15, R14, R64 ;  /* 0x0000000e0f407224 */ /* 0x000fe400078e0240 */
[----:B------:R-:W-:-:S04]  /*37a0*/  IMAD.HI.U32 R14, R16, R12, RZ ;  /* 0x0000000c100e7227 */ /* 0x000fc800078e00ff */
[----:B------:R-:W-:Y:S02]  /*37b0*/  IMAD.MOV R80, RZ, RZ, -R80 ;  /* 0x000000ffff507224 */ /* 0x000fe400078e0a50 */
[----:B------:R-:W-:Y:S02]  /*37c0*/  IMAD.MOV R13, RZ, RZ, -R13 ;  /* 0x000000ffff0d7224 */ /* 0x000fe400078e0a0d */
[----:B------:R-:W-:Y:S02]  /*37d0*/  IMAD R78, R15, R79, R78 ;  /* 0x0000004f0f4e7224 */ /* 0x000fe400078e024e */
[----:B------:R-:W-:-:S03]  /*37e0*/  IMAD.HI.U32 R81, R16, R68, RZ ;  /* 0x0000004410517227 */ /* 0x000fc600078e00ff */
[----:B------:R0:W-:Y:S01]  /*37f0*/  STL [R1], R78 ;  /* 0x0000004e01007387 */ /* 0x0001e20000100800 */
[----:B------:R-:W-:Y:S02]  /*3800*/  IMAD.MOV R14, RZ, RZ, -R14 ;  /* 0x000000ffff0e7224 */ /* 0x000fe400078e0a0e */
[C---:B------:R-:W-:Y:S02]  /*3810*/  IMAD R69, R15.reuse, R80, R69 ;  /* 0x000000500f457224 */ /* 0x040fe400078e0245 */
[C---:B-1----:R-:W-:Y:S02]  /*3820*/  IMAD R2, R15.reuse, R13, R5 ;  /* 0x0000000d0f027224 */ /* 0x042fe400078e0205 */
[C---:B------:R-:W-:Y:S02]  /*3830*/  VIADD R80, R0.reuse, 0x49 ;  /* 0x0000004900507836 */ /* 0x040fe40000000000 */
[----:B------:R-:W-:Y:S01]  /*3840*/  IMAD.MOV R81, RZ, RZ, -R81 ;  /* 0x000000ffff517224 */ /* 0x000fe200078e0a51 */
[----:B------:R1:W-:Y:S01]  /*3850*/  STL [R1+0xc], R2 ;  /* 0x00000c0201007387 */ /* 0x0003e20000100800 */
[C---:B------:R-:W-:Y:S01]  /*3860*/  VIADD R79, R0.reuse, 0x4a ;  /* 0x0000004a004f7836 */ /* 0x040fe20000000000 */
[----:B------:R-:W-:Y:S01]  /*3870*/  IABS R88, R80 ;  /* 0x0000005000587213 */ /* 0x000fe20000000000 */
[----:B0-----:R-:W-:Y:S01]  /*3880*/  VIADD R78, R0, 0x4b ;  /* 0x0000004b004e7836 */ /* 0x001fe20000000000 */
[----:B------:R-:W-:Y:S01]  /*3890*/  STL [R1+0x1fb4], R80 ;  /* 0x001fb45001007387 */ /* 0x000fe20000100800 */
[----:B------:R-:W-:-:S02]  /*38a0*/  IMAD R12, R15, R14, R12 ;  /* 0x0000000e0f0c7224 */ /* 0x000fc400078e020c */
[C---:B------:R-:W-:Y:S01]  /*38b0*/  VIADD R14, R0.reuse, 0x4c ;  /* 0x0000004c000e7836 */ /* 0x040fe20000000000 */
[----:B------:R0:W-:Y:S01]  /*38c0*/  STL [R1+0x1fc0], R79 ;  /* 0x001fc04f01007387 */ /* 0x0001e20000100800 */
[----:B------:R-:W-:Y:S01]  /*38d0*/  IMAD R68, R15, R81, R68 ;  /* 0x000000510f447224 */ /* 0x000fe200078e0244 */
[----:B------:R-:W-:Y:S01]  /*38e0*/  IABS R81, R79 ;  /* 0x0000004f00517213 */ /* 0x000fe20000000000 */
[----:B-1----:R-:W-:Y:S01]  /*38f0*/  VIADD R2, R0, 0x4d ;  /* 0x0000004d00027836 */ /* 0x002fe20000000000 */
[----:B------:R-:W-:Y:S01]  /*3900*/  STL [R1+0x1fbc], R78 ;  /* 0x001fbc4e01007387 */ /* 0x000fe20000100800 */
[----:B------:R-:W-:-:S03]  /*3910*/  IMAD.HI.U32 R89, R16, R88, RZ ;  /* 0x0000005810597227 */ /* 0x000fc600078e00ff */
[----:B------:R1:W-:Y:S01]  /*3920*/  STL [R1+0x1fc8], R14 ;  /* 0x001fc80e01007387 */ /* 0x0003e20000100800 */
[C---:B------:R-:W-:Y:S01]  /*3930*/  IMAD.HI.U32 R82, R16.reuse, R81, RZ ;  /* 0x0000005110527227 */ /* 0x040fe200078e00ff */
[----:B0-----:R-:W-:Y:S02]  /*3940*/  IABS R79, R78 ;  /* 0x0000004e004f7213 */ /* 0x001fe40000000000 */
[----:B------:R-:W-:Y:S01]  /*3950*/  IABS R5, R2 ;  /* 0x0000000200057213 */ /* 0x000fe20000000000 */
[----:B------:R-:W-:Y:S01]  /*3960*/  IMAD.MOV R89, RZ, RZ, -R89 ;  /* 0x000000ffff597224 */ /* 0x000fe200078e0a59 */
[----:B------:R0:W-:Y:S01]  /*3970*/  STL [R1+0x1fc4], R2 ;  /* 0x001fc40201007387 */ /* 0x0001e20000100800 */
[----:B------:R-:W-:Y:S01]  /*3980*/  IMAD.HI.U32 R80, R16, R79, RZ ;  /* 0x0000004f10507227 */ /* 0x000fe200078e00ff */
[----:B-1----:R-:W-:-:S03]  /*3990*/  IABS R14, R14 ;  /* 0x0000000e000e7213 */ /* 0x002fc60000000000 */
[----:B------:R-:W-:Y:S02]  /*39a0*/  IMAD.MOV R82, RZ, RZ, -R82 ;  /* 0x000000ffff527224 */ /* 0x000fe400078e0a52 */
[----:B------:R-:W-:Y:S02]  /*39b0*/  IMAD.MOV R80, RZ, RZ, -R80 ;  /* 0x000000ffff507224 */ /* 0x000fe400078e0a50 */
[----:B------:R-:W-:-:S04]  /*39c0*/  IMAD.HI.U32 R78, R16, R14, RZ ;  /* 0x0000000e104e7227 */ /* 0x000fc800078e00ff */
[----:B------:R-:W-:-:S04]  /*39d0*/  IMAD.HI.U32 R13, R16, R5, RZ ;  /* 0x00000005100d7227 */ /* 0x000fc800078e00ff */
[----:B------:R-:W-:Y:S02]  /*39e0*/  IMAD.MOV R78, RZ, RZ, -R78 ;  /* 0x000000ffff4e7224 */ /* 0x000fe400078e0a4e */
[C---:B------:R-:W-:Y:S02]  /*39f0*/  IMAD R88, R15.reuse, R89, R88 ;  /* 0x000000590f587224 */ /* 0x040fe400078e0258 */
[C---:B0-----:R-:W-:Y:S02]  /*3a00*/  IMAD R2, R15.reuse, R82, R81 ;  /* 0x000000520f027224 */ /* 0x041fe400078e0251 */
[C---:B------:R-:W-:Y:S01]  /*3a10*/  IMAD R79, R15.reuse, R80, R79 ;  /* 0x000000500f4f7224 */ /* 0x040fe200078e024f */
[----:B------:R0:W-:Y:S01]  /*3a20*/  STL [R1+0x10], R88 ;  /* 0x0000105801007387 */ /* 0x0001e20000100800 */
[----:B------:R-:W-:Y:S02]  /*3a30*/  VIADD R80, R0, 0x4e ;  /* 0x0000004e00507836 */ /* 0x000fe40000000000 */
[----:B------:R-:W-:Y:S01]  /*3a40*/  IMAD.MOV R13, RZ, RZ, -R13 ;  /* 0x000000ffff0d7224 */ /* 0x000fe200078e0a0d */
[----:B------:R1:W-:Y:S01]  /*3a50*/  STL [R1+0x8], R2 ;  /* 0x0000080201007387 */ /* 0x0003e20000100800 */
[----:B------:R-:W-:-:S02]  /*3a60*/  IMAD R14, R15, R78, R14 ;  /* 0x0000004e0f0e7224 */ /* 0x000fc400078e020e */
[----:B------:R-:W-:Y:S01]  /*3a70*/  VIADD R78, R0, 0x51 ;  /* 0x00000051004e7836 */ /* 0x000fe20000000000 */
[----:B------:R2:W-:Y:S01]  /*3a80*/  STL [R1+0x14], R79 ;  /* 0x0000144f01007387 */ /* 0x0005e20000100800 */
[----:B0-----:R-:W-:-:S03]  /*3a90*/  IABS R88, R80 ;  /* 0x0000005000587213 */ /* 0x001fc60000000000 */
[----:B------:R0:W-:Y:S01]  /*3aa0*/  STL [R1+0x18], R14 ;  /* 0x0000180e01007387 */ /* 0x0001e20000100800 */
[----:B-1----:R-:W-:Y:S01]  /*3ab0*/  IMAD R2, R15, R13, R5 ;  /* 0x0000000d0f027224 */ /* 0x002fe200078e0205 */
[----:B------:R-:W-:Y:S01]  /*3ac0*/  IABS R5, R78 ;  /* 0x0000004e00057213 */ /* 0x000fe20000000000 */
[----:B------:R-:W-:-:S03]  /*3ad0*/  IMAD.HI.U32 R89, R16, R88, RZ ;  /* 0x0000005810597227 */ /* 0x000fc600078e00ff */
[----:B------:R1:W-:Y:S01]  /*3ae0*/  STL [R1+0x20], R2 ;  /* 0x0000200201007387 */ /* 0x0003e20000100800 */
[C---:B--2---:R-:W-:Y:S02]  /*3af0*/  VIADD R79, R0.reuse, 0x4f ;  /* 0x0000004f004f7836 */ /* 0x044fe40000000000 */
[C---:B0-----:R-:W-:Y:S01]  /*3b00*/  VIADD R14, R0.reuse, 0x50 ;  /* 0x00000050000e7836 */ /* 0x041fe20000000000 */
[----:B------:R-:W-:Y:S01]  /*3b10*/  STL [R1+0x1fa0], R80 ;  /* 0x001fa05001007387 */ /* 0x000fe20000100800 */
[----:B------:R-:W-:Y:S01]  /*3b20*/  IMAD.MOV R89, RZ, RZ, -R89 ;  /* 0x000000ffff597224 */ /* 0x000fe200078e0a59 */
[----:B------:R-:W-:Y:S02]  /*3b30*/  IABS R13, R79 ;  /* 0x0000004f000d7213 */ /* 0x000fe40000000000 */
[----:B------:R0:W-:Y:S01]  /*3b40*/  STL [R1+0x1f9c], R79 ;  /* 0x001f9c4f01007387 */ /* 0x0001e20000100800 */
[----:B-1----:R-:W-:-:S03]  /*3b50*/  VIADD R2, R0, 0x52 ;  /* 0x0000005200027836 */ /* 0x002fc60000000000 */
[----:B------:R1:W-:Y:S01]  /*3b60*/  STL [R1+0x1fa8], R14 ;  /* 0x001fa80e01007387 */ /* 0x0003e20000100800 */
[----:B------:R-:W-:-:S03]  /*3b70*/  IMAD.HI.U32 R82, R16, R13, RZ ;  /* 0x0000000d10527227 */ /* 0x000fc600078e00ff */
[----:B------:R2:W-:Y:S01]  /*3b80*/  STL [R1+0x1fa4], R78 ;  /* 0x001fa44e01007387 */ /* 0x0005e20000100800 */
[----:B------:R-:W-:Y:S02]  /*3b90*/  IMAD.MOV R82, RZ, RZ, -R82 ;  /* 0x000000ffff527224 */ /* 0x000fe400078e0a52 */
[C---:B0-----:R-:W-:Y:S01]  /*3ba0*/  IMAD.HI.U32 R79, R16.reuse, R5, RZ ;  /* 0x00000005104f7227 */ /* 0x041fe200078e00ff */
[----:B------:R0:W-:Y:S01]  /*3bb0*/  STL [R1+0x1fac], R2 ;  /* 0x001fac0201007387 */ /* 0x0001e20000100800 */
[----:B-1----:R-:W-:Y:S02]  /*3bc0*/  IABS R14, R14 ;  /* 0x0000000e000e7213 */ /* 0x002fe40000000000 */
[----:B------:R-:W-:Y:S02]  /*3bd0*/  IMAD.MOV R79, RZ, RZ, -R79 ;  /* 0x000000ffff4f7224 */ /* 0x000fe400078e0a4f */
[----:B------:R-:W-:Y:S01]  /*3be0*/  IMAD R13, R15, R82, R13 ;  /* 0x000000520f0d7224 */ /* 0x000fe200078e020d */
[----:B--2---:R-:W-:Y:S01]  /*3bf0*/  IABS R78, R2 ;  /* 0x00000002004e7213 */ /* 0x004fe20000000000 */
[----:B------:R-:W-:-:S04]  /*3c00*/  IMAD.HI.U32 R81, R16, R14, RZ ;  /* 0x0000000e10517227 */ /* 0x000fc800078e00ff */
[C---:B0-----:R-:W-:Y:S02]  /*3c10*/  IMAD R2, R15.reuse, R89, R88 ;  /* 0x000000590f027224 */ /* 0x041fe400078e0258 */
[----:B------:R-:W-:Y:S02]  /*3c20*/  IMAD.MOV R81, RZ, RZ, -R81 ;  /* 0x000000ffff517224 */ /* 0x000fe400078e0a51 */
[----:B------:R-:W-:Y:S01]  /*3c30*/  IMAD R5, R15, R79, R5 ;  /* 0x0000004f0f057224 */ /* 0x000fe200078e0205 */
[----:B------:R0:W-:Y:S01]  /*3c40*/  STL [R1+0x4], R2 ;  /* 0x0000040201007387 */ /* 0x0001e20000100800 */
[----:B------:R-:W-:-:S03]  /*3c50*/  IMAD.HI.U32 R80, R16, R78, RZ ;  /* 0x0000004e10507227 */ /* 0x000fc600078e00ff */
[----:B------:R1:W-:Y:S01]  /*3c60*/  STL [R1+0x1c], R5 ;  /* 0x00001c0501007387 */ /* 0x0003e20000100800 */
[C---:B------:R-:W-:Y:S02]  /*3c70*/  VIADD R82, R0.reuse, 0x54 ;  /* 0x0000005400527836 */ /* 0x040fe40000000000 */
[C---:B------:R-:W-:Y:S02]  /*3c80*/  VIADD R89, R0.reuse, 0x55 ;  /* 0x0000005500597836 */ /* 0x040fe40000000000 */
[C---:B------:R-:W-:Y:S02]  /*3c90*/  IMAD R14, R15.reuse, R81, R14 ;  /* 0x000000510f0e7224 */ /* 0x040fe400078e020e */
[C---:B0-----:R-:W-:Y:S02]  /*3ca0*/  VIADD R2, R0.reuse, 0x53 ;  /* 0x0000005300027836 */ /* 0x041fe40000000000 */
[C---:B------:R-:W-:Y:S01]  /*3cb0*/  VIADD R88, R0.reuse, 0x56 ;  /* 0x0000005600587836 */ /* 0x040fe20000000000 */
[----:B-1----:R-:W-:Y:S01]  /*3cc0*/  IABS R5, R89 ;  /* 0x0000005900057213 */ /* 0x002fe20000000000 */
[----:B------:R-:W-:Y:S01]  /*3cd0*/  IMAD.MOV R80, RZ, RZ, -R80 ;  /* 0x000000ffff507224 */ /* 0x000fe200078e0a50 */
[----:B------:R-:W-:Y:S01]  /*3ce0*/  STL [R1+0x1f84], R2 ;  /* 0x001f840201007387 */ /* 0x000fe20000100800 */
[----:B------:R-:W-:Y:S01]  /*3cf0*/  VIADD R81, R0, 0x57 ;  /* 0x0000005700517836 */ /* 0x000fe20000000000 */
[----:B------:R-:W-:Y:S01]  /*3d00*/  IABS R79, R2 ;  /* 0x00000002004f7213 */ /* 0x000fe20000000000 */
[----:B------:R-:W-:Y:S01]  /*3d10*/  IMAD R78, R15, R80, R78 ;  /* 0x000000500f4e7224 */ /* 0x000fe200078e024e */
[----:B------:R0:W-:Y:S01]  /*3d20*/  STL [R1+0x1f88], R82 ;  /* 0x001f885201007387 */ /* 0x0001e20000100800 */
[----:B------:R-:W-:-:S02]  /*3d30*/  IABS R80, R88 ;  /* 0x0000005800507213 */ /* 0x000fc40000000000 */
[C---:B------:R-:W-:Y:S01]  /*3d40*/  IMAD.HI.U32 R92, R16.reuse, R79, RZ ;  /* 0x0000004f105c7227 */ /* 0x040fe200078e00ff */
[----:B------:R1:W-:Y:S03]  /*3d50*/  STL [R1+0x1f8c], R89 ;  /* 0x001f8c5901007387 */ /* 0x0003e60000100800 */
[----:B------:R-:W-:Y:S01]  /*3d60*/  IMAD.HI.U32 R90, R16, R80, RZ ;  /* 0x00000050105a7227 */ /* 0x000fe200078e00ff */
[----:B------:R2:W-:Y:S01]  /*3d70*/  STL [R1+0x1f90], R88 ;  /* 0x001f905801007387 */ /* 0x0005e20000100800 */
[----:B0-----:R-:W-:Y:S02]  /*3d80*/  IABS R82, R82 ;  /* 0x0000005200527213 */ /* 0x001fe40000000000 */
[----:B------:R-:W-:Y:S01]  /*3d90*/  IMAD.MOV R90, RZ, RZ, -R90 ;  /* 0x000000ffff5a7224 */ /* 0x000fe200078e0a5a */
[----:B------:R0:W-:Y:S01]  /*3da0*/  STL [R1+0x1f94], R81 ;  /* 0x001f945101007387 */ /* 0x0001e20000100800 */
[----:B------:R-:W-:-:S02]  /*3db0*/  IMAD.MOV R92, RZ, RZ, -R92 ;  /* 0x000000ffff5c7224 */ /* 0x000fc400078e0a5c */
[----:B-1----:R-:W-:-:S04]  /*3dc0*/  IMAD.HI.U32 R89, R16, R5, RZ ;  /* 0x0000000510597227 */ /* 0x002fc800078e00ff */
[----:B--2---:R-:W-:Y:S01]  /*3dd0*/  IMAD.HI.U32 R88, R16, R82, RZ ;  /* 0x0000005210587227 */ /* 0x004fe200078e00ff */
[----:B0-----:R-:W-:-:S03]  /*3de0*/  IABS R81, R81 ;  /* 0x0000005100517213 */ /* 0x001fc60000000000 */
[----:B------:R-:W-:Y:S02]  /*3df0*/  IMAD.MOV R88, RZ, RZ, -R88 ;  /* 0x000000ffff587224 */ /* 0x000fe400078e0a58 */
[----:B------:R-:W-:Y:S02]  /*3e00*/  IMAD.MOV R89, RZ, RZ, -R89 ;  /* 0x000000ffff597224 */ /* 0x000fe400078e0a59 */
[----:B------:R-:W-:-:S04]  /*3e10*/  IMAD.HI.U32 R91, R16, R81, RZ ;  /* 0x00000051105b7227 */ /* 0x000fc800078e00ff */
[----:B------:R-:W-:Y:S02]  /*3e20*/  IMAD.MOV R91, RZ, RZ, -R91 ;  /* 0x000000ffff5b7224 */ /* 0x000fe400078e0a5b */
[C---:B------:R-:W-:Y:S02]  /*3e30*/  IMAD R88, R15.reuse, R88, R82 ;  /* 0x000000580f587224 */ /* 0x040fe400078e0252 */
[C---:B------:R-:W-:Y:S02]  /*3e40*/  IMAD R82, R15.reuse, R89, R5 ;  /* 0x000000590f527224 */ /* 0x040fe400078e0205 */
[C---:B------:R-:W-:Y:S01]  /*3e50*/  IMAD R5, R15.reuse, R90, R80 ;  /* 0x0000005a0f057224 */ /* 0x040fe200078e0250 */
[----:B------:R0:W-:Y:S01]  /*3e60*/  STL [R1+0x24], R88 ;  /* 0x0000245801007387 */ /* 0x0001e20000100800 */
[C---:B------:R-:W-:Y:S02]  /*3e70*/  IMAD R80, R15.reuse, R91, R81 ;  /* 0x0000005b0f507224 */ /* 0x040fe400078e0251 */
[----:B------:R-:W-:Y:S01]  /*3e80*/  VIADD R89, R0, 0x74 ;  /* 0x0000007400597836 */ /* 0x000fe20000000000 */
[----:B------:R1:W-:Y:S01]  /*3e90*/  STL [R1+0x28], R82 ;  /* 0x0000285201007387 */ /* 0x0003e20000100800 */
[----:B------:R-:W-:-:S03]  /*3ea0*/  IMAD R79, R15, R92, R79 ;  /* 0x0000005c0f4f7224 */ /* 0x000fc600078e024f */
[----:B------:R2:W-:Y:S01]  /*3eb0*/  STL [R1+0x2c], R5 ;  /* 0x00002c0501007387 */ /* 0x0005e20000100800 */
[----:B------:R-:W-:Y:S01]  /*3ec0*/  IABS R81, R89 ;  /* 0x0000005900517213 */ /* 0x000fe20000000000 */
[C---:B0-----:R-:W-:Y:S02]  /*3ed0*/  VIADD R88, R0.reuse, 0x71 ;  /* 0x0000007100587836 */ /* 0x041fe40000000000 */
[----:B------:R0:W-:Y:S01]  /*3ee0*/  STL [R1+0x30], R80 ;  /* 0x0000305001007387 */ /* 0x0001e20000100800 */
[----:B-1----:R-:W-:-:S03]  /*3ef0*/  VIADD R82, R0, 0x75 ;  /* 0x0000007500527836 */ /* 0x002fc60000000000 */
[----:B------:R1:W-:Y:S01]  /*3f00*/  STL [R1+0x20a8], R88 ;  /* 0x0020a85801007387 */ /* 0x0003e20000100800 */
[----:B------:R-:W-:-:S04]  /*3f10*/  IMAD.HI.U32 R92, R16, R81, RZ ;  /* 0x00000051105c7227 */ /* 0x000fc800078e00ff */
[C---:B--2---:R-:W-:Y:S02]  /*3f20*/  VIADD R5, R0.reuse, 0x72 ;  /* 0x0000007200057836 */ /* 0x044fe40000000000 */
[----:B0-----:R-:W-:Y:S02]  /*3f30*/  VIADD R80, R0, 0x73 ;  /* 0x0000007300507836 */ /* 0x001fe40000000000 */
[----:B------:R-:W-:Y:S01]  /*3f40*/  IMAD.MOV R92, RZ, RZ, -R92 ;  /* 0x000000ffff5c7224 */ /* 0x000fe200078e0a5c */
[----:B------:R0:W-:Y:S01]  /*3f50*/  STL [R1+0x20b0], R5 ;  /* 0x0020b00501007387 */ /* 0x0001e20000100800 */
[----:B-1----:R-:W-:-:S03]  /*3f60*/  IABS R88, R88 ;  /* 0x0000005800587213 */ /* 0x002fc60000000000 */
[----:B------:R1:W-:Y:S02]  /*3f70*/  STL [R1+0x20bc], R80 ;  /* 0x0020bc5001007387 */ /* 0x0003e40000100800 */
[C---:B------:R-:W-:Y:S02]  /*3f80*/  IMAD.HI.U32 R91, R16.reuse, R88, RZ ;  /* 0x00000058105b7227 */ /* 0x040fe400078e00ff */
[----:B------:R-:W-:Y:S01]  /*3f90*/  STL [R1+0x20cc], R89 ;  /* 0x0020cc5901007387 */ /* 0x000fe20000100800 */
[----:B0-----:R-:W-:Y:S01]  /*3fa0*/  IABS R5, R5 ;  /* 0x0000000500057213 */ /* 0x001fe20000000000 */
[----:B------:R-:W-:Y:S02]  /*3fb0*/  IMAD.MOV R91, RZ, RZ, -R91 ;  /* 0x000000ffff5b7224 */ /* 0x000fe400078e0a5b */
[----:B------:R0:W-:Y:S01]  /*3fc0*/  STL [R1+0x20e0], R82 ;  /* 0x0020e05201007387 */ /* 0x0001e20000100800 */
[----:B-1----:R-:W-:Y:S01]  /*3fd0*/  IABS R80, R80 ;  /* 0x0000005000507213 */ /* 0x002fe20000000000 */
[----:B------:R-:W-:-:S04]  /*3fe0*/  IMAD.HI.U32 R90, R16, R5, RZ ;  /* 0x00000005105a7227 */ /* 0x000fc800078e00ff */
[----:B------:R-:W-:Y:S01]  /*3ff0*/  IMAD.HI.U32 R93, R16, R80, RZ ;  /* 0x00000050105d7227 */ /* 0x000fe200078e00ff */
        /* <DEDUP_REMOVED lines=8> */
[----:B------:R-:W-:Y:S01]  /*4080*/  STL [R1+0x38], R91 ;  /* 0x0000385b01007387 */ /* 0x000fe20000100800 */
[C---:B------:R-:W-:Y:S02]  /*4090*/  IMAD R5, R15.reuse, R92, R81 ;  /* 0x0000005c0f057224 */ /* 0x040fe400078e0251 */
[----:B------:R-:W-:Y:S01]  /*40a0*/  IMAD R80, R15, R89, R82 ;  /* 0x000000590f507224 */ /* 0x000fe200078e0252 */
[----:B------:R0:W-:Y:S01]  /*40b0*/  STL [R1+0x44], R90 ;  /* 0x0000445a01007387 */ /* 0x0001e20000100800 */
[----:B------:R-:W-:-:S03]  /*40c0*/  VIADD R81, R0, 0x79 ;  /* 0x0000007900517836 */ /* 0x000fc60000000000 */
[----:B------:R1:W-:Y:S04]  /*40d0*/  STL [R1+0x40], R88 ;  /* 0x0000405801007387 */ /* 0x0003e80000100800 */
[----:B------:R2:W-:Y:S01]  /*40e0*/  STL [R1+0x50], R5 ;  /* 0x0000500501007387 */ /* 0x0005e20000100800 */
[----:B0-----:R-:W-:-:S03]  /*40f0*/  VIADD R90, R0, 0x7a ;  /* 0x0000007a005a7836 */ /* 0x001fc60000000000 */
[----:B------:R0:W-:Y:S01]  /*4100*/  STL [R1+0x54], R80 ;  /* 0x0000545001007387 */ /* 0x0001e20000100800 */
[C---:B-1----:R-:W-:Y:S01]  /*4110*/  VIADD R88, R0.reuse, 0x76 ;  /* 0x0000007600587836 */ /* 0x042fe20000000000 */
[----:B------:R-:W-:Y:S01]  /*4120*/  IABS R82, R90 ;  /* 0x0000005a00527213 */ /* 0x000fe20000000000 */
[----:B--2---:R-:W-:-:S03]  /*4130*/  VIADD R5, R0, 0x77 ;  /* 0x0000007700057836 */ /* 0x004fc60000000000 */
[----:B------:R1:W-:Y:S01]  /*4140*/  STL [R1+0x20ac], R88 ;  /* 0x0020ac5801007387 */ /* 0x0003e20000100800 */
[----:B------:R-:W-:-:S03]  /*4150*/  IMAD.HI.U32 R89, R16, R82, RZ ;  /* 0x0000005210597227 */ /* 0x000fc600078e00ff */
[----:B------:R2:W-:Y:S01]  /*4160*/  STL [R1+0x20b8], R5 ;  /* 0x0020b80501007387 */ /* 0x0005e20000100800 */
[----:B0-----:R-:W-:Y:S02]  /*4170*/  VIADD R80, R0, 0x78 ;  /* 0x0000007800507836 */ /* 0x001fe40000000000 */
[----:B------:R-:W-:Y:S01]  /*4180*/  IMAD.MOV R89, RZ, RZ, -R89 ;  /* 0x000000ffff597224 */ /* 0x000fe200078e0a59 */
[----:B-1----:R-:W-:Y:S02]  /*4190*/  IABS R88, R88 ;  /* 0x0000005800587213 */ /* 0x002fe40000000000 */
[----:B------:R0:W-:Y:S01]  /*41a0*/  STL [R1+0x20c8], R80 ;  /* 0x0020c85001007387 */ /* 0x0001e20000100800 */
[----:B--2---:R-:W-:-:S03]  /*41b0*/  IABS R5, R5 ;  /* 0x0000000500057213 */ /* 0x004fc60000000000 */
[----:B------:R1:W-:Y:S01]  /*41c0*/  STL [R1+0x20dc], R81 ;  /* 0x0020dc5101007387 */ /* 0x0003e20000100800 */
[----:B------:R-:W-:-:S03]  /*41d0*/  IMAD.HI.U32 R91, R16, R88, RZ ;  /* 0x00000058105b7227 */ /* 0x000fc600078e00ff */
[----:B------:R2:W-:Y:S01]  /*41e0*/  STL [R1+0x20f4], R90 ;  /* 0x0020f45a01007387 */ /* 0x0005e20000100800 */
[----:B------:R-:W-:Y:S01]  /*41f0*/  IMAD.MOV R91, RZ, RZ, -R91 ;  /* 0x000000ffff5b7224 */ /* 0x000fe200078e0a5b */
[----:B0-----:R-:W-:-:S03]  /*4200*/  IABS R80, R80 ;  /* 0x0000005000507213 */ /* 0x001fc60000000000 */
[----:B------:R-:W-:Y:S01]  /*4210*/  IMAD R91, R15, R91, R88 ;  /* 0x0000005b0f5b7224 */ /* 0x000fe200078e0258 */
[----:B-1----:R-:W-:Y:S01]  /*4220*/  IABS R81, R81 ;  /* 0x0000005100517213 */ /* 0x002fe20000000000 */
[----:B------:R-:W-:-:S03]  /*4230*/  IMAD.HI.U32 R93, R16, R80, RZ ;  /* 0x00000050105d7227 */ /* 0x000fc600078e00ff */
[----:B------:R-:W-:Y:S01]  /*4240*/  STL [R1+0x4c], R91 ;  /* 0x00004c5b01007387 */ /* 0x000fe20000100800 */
[----:B--2---:R-:W-:-:S04]  /*4250*/  IMAD.HI.U32 R90, R16, R5, RZ ;  /* 0x00000005105a7227 */ /* 0x004fc800078e00ff */
[----:B------:R-:W-:-:S04]  /*4260*/  IMAD.HI.U32 R92, R16, R81, RZ ;  /* 0x00000051105c7227 */ /* 0x000fc800078e00ff */
[----:B------:R-:W-:Y:S02]  /*4270*/  IMAD.MOV R90, RZ, RZ, -R90 ;  /* 0x000000ffff5a7224 */ /* 0x000fe400078e0a5a */
[----:B------:R-:W-:Y:S02]  /*4280*/  IMAD.MOV R93, RZ, RZ, -R93 ;  /* 0x000000ffff5d7224 */ /* 0x000fe400078e0a5d */
[----:B------:R-:W-:Y:S02]  /*4290*/  IMAD.MOV R92, RZ, RZ, -R92 ;  /* 0x000000ffff5c7224 */ /* 0x000fe400078e0a5c */
[C---:B------:R-:W-:Y:S02]  /*42a0*/  IMAD R90, R15.reuse, R90, R5 ;  /* 0x0000005a0f5a7224 */ /* 0x040fe400078e0205 */
[C---:B------:R-:W-:Y:S02]  /*42b0*/  IMAD R88, R15.reuse, R93, R80 ;  /* 0x0000005d0f587224 */ /* 0x040fe400078e0250 */
[C---:B------:R-:W-:Y:S01]  /*42c0*/  IMAD R5, R15.reuse, R92, R81 ;  /* 0x0000005c0f057224 */ /* 0x040fe200078e0251 */
[----:B------:R0:W-:Y:S01]  /*42d0*/  STL [R1+0x58], R90 ;  /* 0x0000585a01007387 */ /* 0x0001e20000100800 */
[----:B------:R-:W-:-:S02]  /*42e0*/  IMAD R80, R15, R89, R82 ;  /* 0x000000590f507224 */ /* 0x000fc400078e0252 */
[C---:B------:R-:W-:Y:S01]  /*42f0*/  VIADD R81, R0.reuse, 0x7e ;  /* 0x0000007e00517836 */ /* 0x040fe20000000000 */
        /* <DEDUP_REMOVED lines=1705> */
[----:B------:R-:W-:Y:S02]  /*ad90*/  IMAD.MOV R90, RZ, RZ, -R90 ;  /* 0x000000ffff5a7224 */ /* 0x000fe400078e0a5a */
[----:B------:R-:W-:-:S04]  /*ada0*/  IMAD.HI.U32 R92, R16, R81, RZ ;  /* 0x00000051105c7227 */ /* 0x000fc800078e00ff */
[----:B------:R-:W-:Y:S02]  /*adb0*/  IMAD.MOV R93, RZ, RZ, -R93 ;  /* 0x000000ffff5d7224 */ /* 0x000fe400078e0a5d */
[C---:B------:R-:W-:Y:S02]  /*adc0*/  IMAD R90, R15.reuse, R90, R5 ;  /* 0x0000005a0f5a7224 */ /* 0x040fe400078e0205 */
[----:B------:R-:W-:Y:S02]  /*add0*/  IMAD.MOV R92, RZ, RZ, -R92 ;  /* 0x000000ffff5c7224 */ /* 0x000fe400078e0a5c */
[C---:B------:R-:W-:Y:S01]  /*ade0*/  IMAD R88, R15.reuse, R93, R80 ;  /* 0x0000005d0f587224 */ /* 0x040fe200078e0250 */
[----:B------:R0:W-:Y:S01]  /*adf0*/  STL [R1+0x484], R90 ;  /* 0x0004845a01007387 */ /* 0x0001e20000100800 */
[C---:B------:R-:W-:Y:S02]  /*ae00*/  IMAD R5, R15.reuse, R92, R81 ;  /* 0x0000005c0f057224 */ /* 0x040fe400078e0251 */
[----:B------:R-:W-:Y:S01]  /*ae10*/  IMAD R80, R15, R89, R82 ;  /* 0x000000590f507224 */ /* 0x000fe200078e0252 */
[----:B------:R1:W-:Y:S01]  /*ae20*/  STL [R1+0x480], R88 ;  /* 0x0004805801007387 */ /* 0x0003e20000100800 */
[----:B------:R-:W-:-:S03]  /*ae30*/  VIADD R81, R0, 0x173 ;  /* 0x0000017300517836 */ /* 0x000fc60000000000 */
        /* <DEDUP_REMOVED lines=13> */
[----:B--2---:R-:W-:Y:S02]  /*af10*/  IABS R5, R5 ;  /* 0x0000000500057213 */ /* 0x004fe40000000000 */
[----:B------:R-:W-:Y:S01]  /*af20*/  IMAD.HI.U32 R91, R16, R88, RZ ;  /* 0x00000058105b7227 */ /* 0x000fe200078e00ff */
[----:B------:R1:W-:Y:S03]  /*af30*/  STL [R1+0x2520], R81 ;  /* 0x0025205101007387 */ /* 0x0003e60000100800 */
[----:B------:R-:W-:Y:S01]  /*af40*/  IMAD.MOV R91, RZ, RZ, -R91 ;  /* 0x000000ffff5b7224 */ /* 0x000fe200078e0a5b */
[----:B------:R2:W-:Y:S01]  /*af50*/  STL [R1+0x2524], R90 ;  /* 0x0025245a01007387 */ /* 0x0005e20000100800 */
[----:B0-----:R-:W-:-:S02]  /*af60*/  IABS R80, R80 ;  /* 0x0000005000507213 */ /* 0x001fc40000000000 */
[----:B------:R-:W-:Y:S02]  /*af70*/  IMAD R91, R15, R91, R88 ;  /* 0x0000005b0f5b7224 */ /* 0x000fe400078e0258 */
[----:B------:R-:W-:Y:S01]  /*af80*/  IMAD.MOV.U32 R88, RZ, RZ, R84 ;  /* 0x000000ffff587224 */ /* 0x000fe200078e0054 */
[----:B-1----:R-:W-:Y:S01]  /*af90*/  IABS R81, R81 ;  /* 0x0000005100517213 */ /* 0x002fe20000000000 */
[C---:B------:R-:W-:Y:S01]  /*afa0*/  IMAD.HI.U32 R93, R16.reuse, R80, RZ ;  /* 0x00000050105d7227 */ /* 0x040fe200078e00ff */
[----:B------:R-:W3:Y:S03]  /*afb0*/  LDL.LU R84, [R1+0x2604] ;  /* 0x0026040001547983 */ /* 0x000ee60000300800 */
[----:B--2---:R-:W-:-:S04]  /*afc0*/  IMAD.HI.U32 R90, R16, R5, RZ ;  /* 0x00000005105a7227 */ /* 0x004fc800078e00ff */
[----:B------:R-:W-:Y:S01]  /*afd0*/  IMAD.HI.U32 R92, R16, R81, RZ ;  /* 0x00000051105c7227 */ /* 0x000fe200078e00ff */
[----:B------:R0:W-:Y:S03]  /*afe0*/  STL [R1+0x49c], R91 ;  /* 0x00049c5b01007387 */ /* 0x0001e60000100800 */
[----:B------:R-:W-:Y:S02]  /*aff0*/  IMAD.MOV R90, RZ, RZ, -R90 ;  /* 0x000000ffff5a7224 */ /* 0x000fe400078e0a5a */
[----:B------:R-:W-:Y:S02]  /*b000*/  IMAD.MOV R93, RZ, RZ, -R93 ;  /* 0x000000ffff5d7224 */ /* 0x000fe400078e0a5d */
[----:B------:R-:W-:Y:S02]  /*b010*/  IMAD.MOV R92, RZ, RZ, -R92 ;  /* 0x000000ffff5c7224 */ /* 0x000fe400078e0a5c */
[----:B0-----:R-:W-:-:S02]  /*b020*/  IMAD R91, R15, R90, R5 ;  /* 0x0000005a0f5b7224 */ /* 0x001fc400078e0205 */
[C---:B------:R-:W-:Y:S02]  /*b030*/  IMAD R90, R15.reuse, R93, R80 ;  /* 0x0000005d0f5a7224 */ /* 0x040fe400078e0250 */
[C---:B------:R-:W-:Y:S02]  /*b040*/  IMAD R5, R15.reuse, R92, R81 ;  /* 0x0000005c0f057224 */ /* 0x040fe400078e0251 */
[----:B------:R-:W-:Y:S01]  /*b050*/  IMAD R80, R15, R89, R82 ;  /* 0x000000590f507224 */ /* 0x000fe200078e0252 */
[----:B------:R0:W-:Y:S01]  /*b060*/  STL [R1+0x498], R91 ;  /* 0x0004985b01007387 */ /* 0x0001e20000100800 */
[----:B------:R-:W-:-:S03]  /*b070*/  VIADD R92, R0, 0x175 ;  /* 0x00000175005c7836 */ /* 0x000fc60000000000 */
[----:B------:R-:W-:Y:S01]  /*b080*/  STL [R1+0x4c0], R90 ;  /* 0x0004c05a01007387 */ /* 0x000fe20000100800 */
[----:B------:R-:W-:-:S03]  /*b090*/  VIADD R81, R0, 0x178 ;  /* 0x0000017800517836 */ /* 0x000fc60000000000 */
[----:B------:R1:W-:Y:S04]  /*b0a0*/  STL [R1+0x4bc], R5 ;  /* 0x0004bc0501007387 */ /* 0x0003e80000100800 */
[----:B------:R2:W-:Y:S01]  /*b0b0*/  STL [R1+0x4dc], R80 ;  /* 0x0004dc5001007387 */ /* 0x0005e20000100800 */
[----:B0-----:R-:W-:Y:S02]  /*b0c0*/  IMAD.MOV.U32 R91, RZ, RZ, R87 ;  /* 0x000000ffff5b7224 */ /* 0x001fe400078e0057 */
[C---:B-1----:R-:W-:Y:S01]  /*b0d0*/  VIADD R5, R0.reuse, 0x176 ;  /* 0x0000017600057836 */ /* 0x042fe20000000000 */
[----:B------:R-:W-:Y:S01]  /*b0e0*/  STL [R1+0x2500], R92 ;  /* 0x0025005c01007387 */ /* 0x000fe20000100800 */
[----:B--2---:R-:W-:-:S03]  /*b0f0*/  VIADD R80, R0, 0x177 ;  /* 0x0000017700507836 */ /* 0x004fc60000000000 */
[----:B------:R0:W-:Y:S01]  /*b100*/  STL [R1+0x2504], R5 ;  /* 0x0025040501007387 */ /* 0x0001e20000100800 */
[----:B------:R-:W-:Y:S01]  /*b110*/  VIADD R90, R0, 0x179 ;  /* 0x00000179005a7836 */ /* 0x000fe20000000000 */
[----:B------:R-:W-:Y:S01]  /*b120*/  IABS R87, R92 ;  /* 0x0000005c00577213 */ /* 0x000fe20000000000 */
[----:B------:R-:W-:Y:S01]  /*b130*/  @!P0 IMAD.MOV R91, RZ, RZ, -R91 ;  /* 0x000000ffff5b8224 */ /* 0x000fe200078e0a5b */
[----:B------:R1:W-:Y:S02]  /*b140*/  STL [R1+0x2508], R80 ;  /* 0x0025085001007387 */ /* 0x0003e40000100800 */
[----:B------:R-:W-:Y:S02]  /*b150*/  IABS R82, R90 ;  /* 0x0000005a00527213 */ /* 0x000fe40000000000 */
[----:B------:R2:W-:Y:S01]  /*b160*/  STL [R1+0x250c], R81 ;  /* 0x00250c5101007387 */ /* 0x0005e20000100800 */
[----:B0-----:R-:W-:-:S03]  /*b170*/  IABS R5, R5 ;  /* 0x0000000500057213 */ /* 0x001fc60000000000 */
[----:B------:R0:W-:Y:S01]  /*b180*/  STL [R1+0x2510], R90 ;  /* 0x0025105a01007387 */ /* 0x0001e20000100800 */
[----:B-1----:R-:W-:Y:S01]  /*b190*/  IABS R80, R80 ;  /* 0x0000005000507213 */ /* 0x002fe20000000000 */
[C---:B------:R-:W-:Y:S01]  /*b1a0*/  IMAD.HI.U32 R89, R16.reuse, R5, RZ ;  /* 0x0000000510597227 */ /* 0x040fe200078e00ff */
[----:B--2---:R-:W-:Y:S01]  /*b1b0*/  IABS R81, R81 ;  /* 0x0000005100517213 */ /* 0x004fe20000000000 */
[----:B------:R1:W-:Y:S02]  /*b1c0*/  STL [R1+0x8c], R91 ;  /* 0x00008c5b01007387 */ /* 0x0003e40000100800 */
[----:B------:R-:W-:-:S04]  /*b1d0*/  IMAD.HI.U32 R92, R16, R80, RZ ;  /* 0x00000050105c7227 */ /* 0x000fc800078e00ff */
[----:B0-----:R-:W-:-:S04]  /*b1e0*/  IMAD.HI.U32 R90, R16, R87, RZ ;  /* 0x00000057105a7227 */ /* 0x001fc800078e00ff */
[----:B------:R-:W-:Y:S02]  /*b1f0*/  IMAD.MOV.U32 R93, RZ, RZ, R88 ;  /* 0x000000ffff5d7224 */ /* 0x000fe400078e0058 */
[----:B-1----:R-:W-:-:S04]  /*b200*/  IMAD.HI.U32 R91, R16, R81, RZ ;  /* 0x00000051105b7227 */ /* 0x002fc800078e00ff */
[----:B------:R-:W-:Y:S02]  /*b210*/  IMAD.MOV R90, RZ, RZ, -R90 ;  /* 0x000000ffff5a7224 */ /* 0x000fe400078e0a5a */
[----:B------:R-:W-:-:S04]  /*b220*/  IMAD.HI.U32 R88, R16, R82, RZ ;  /* 0x0000005210587227 */ /* 0x000fc800078e00ff */
[----:B------:R-:W-:Y:S02]  /*b230*/  IMAD.MOV R89, RZ, RZ, -R89 ;  /* 0x000000ffff597224 */ /* 0x000fe400078e0a59 */
[----:B------:R-:W-:Y:S02]  /*b240*/  IMAD.MOV R92, RZ, RZ, -R92 ;  /* 0x000000ffff5c7224 */ /* 0x000fe400078e0a5c */
[----:B------:R-:W-:Y:S02]  /*b250*/  IMAD.MOV R91, RZ, RZ, -R91 ;  /* 0x000000ffff5b7224 */ /* 0x000fe400078e0a5b */
[C---:B------:R-:W-:Y:S02]  /*b260*/  IMAD R90, R15.reuse, R90, R87 ;  /* 0x0000005a0f5a7224 */ /* 0x040fe400078e0257 */
[----:B------:R-:W-:Y:S02]  /*b270*/  IMAD.MOV R88, RZ, RZ, -R88 ;  /* 0x000000ffff587224 */ /* 0x000fe400078e0a58 */
[----:B------:R-:W-:-:S02]  /*b280*/  IMAD R87, R15, R89, R5 ;  /* 0x000000590f577224 */ /* 0x000fc400078e0205 */
[C---:B------:R-:W-:Y:S02]  /*b290*/  IMAD R80, R15.reuse, R92, R80 ;  /* 0x0000005c0f507224 */ /* 0x040fe400078e0250 */
[C---:B------:R-:W-:Y:S01]  /*b2a0*/  IMAD R5, R15.reuse, R91, R81 ;  /* 0x0000005b0f057224 */ /* 0x040fe200078e0251 */
[----:B------:R-:W-:Y:S01]  /*b2b0*/  STL [R1+0x4b8], R90 ;  /* 0x0004b85a01007387 */ /* 0x000fe20000100800 */
[----:B------:R-:W-:-:S03]  /*b2c0*/  IMAD R81, R15, R88, R82 ;  /* 0x000000580f517224 */ /* 0x000fc600078e0252 */
[----:B------:R-:W-:Y:S01]  /*b2d0*/  STL [R1+0x4d8], R87 ;  /* 0x0004d85701007387 */ /* 0x000fe20000100800 */
[----:B------:R-:W-:-:S03]  /*b2e0*/  VIADD R89, R0, 0x17c ;  /* 0x0000017c00597836 */ /* 0x000fc60000000000 */
[----:B------:R0:W-:Y:S04]  /*b2f0*/  STL [R1+0x4d4], R80 ;  /* 0x0004d45001007387 */ /* 0x0001e80000100800 */
[----:B------:R1:W-:Y:S04]  /*b300*/  STL [R1+0x4fc], R5 ;  /* 0x0004fc0501007387 */ /* 0x0003e80000100800 */
[----:B------:R2:W-:Y:S01]  /*b310*/  STL [R1+0x4f4], R81 ;  /* 0x0004f45101007387 */ /* 0x0005e20000100800 */
[C---:B0-----:R-:W-:Y:S02]  /*b320*/  VIADD R80, R0.reuse, 0x17a ;  /* 0x0000017a00507836 */ /* 0x041fe40000000000 */
[----:B-1----:R-:W-:-:S03]  /*b330*/  VIADD R5, R0, 0x17b ;  /* 0x0000017b00057836 */ /* 0x002fc60000000000 */
[----:B------:R0:W-:Y:S01]  /*b340*/  STL [R1+0x24ec], R80 ;  /* 0x0024ec5001007387 */ /* 0x0001e20000100800 */
[----:B--2---:R-:W-:-:S03]  /*b350*/  VIADD R81, R0, 0x17d ;  /* 0x0000017d00517836 */ /* 0x004fc60000000000 */
[----:B------:R1:W-:Y:S04]  /*b360*/  STL [R1+0x24f0], R5 ;  /* 0x0024f00501007387 */ /* 0x0003e80000100800 */
[----:B------:R2:W-:Y:S04]  /*b370*/  STL [R1+0x24f4], R89 ;  /* 0x0024f45901007387 */ /* 0x0005e80000100800 */
[----:B------:R0:W-:Y:S04]  /*b380*/  STL [R1+0x24f8], R81 ;  /* 0x0024f85101007387 */ /* 0x0001e80000100800 */
[----:B------:R-:W4:Y:S01]  /*b390*/  LDL.LU R92, [R1+0x48] ;  /* 0x00004800015c7983 */ /* 0x000f220000300800 */
[----:B------:R-:W-:-:S13]  /*b3a0*/  ISETP.GT.U32.AND P0, PT, R15, R83, PT ;  /* 0x000000530f00720c */ /* 0x000fda0003f04070 */
[----:B------:R-:W-:-:S05]  /*b3b0*/  @!P0 IMAD.IADD R83, R83, 0x1, -R15 ;  /* 0x0000000153538824 */ /* 0x000fca00078e0a0f */
[----:B------:R-:W-:Y:S02]  /*b3c0*/  ISETP.GT.U32.AND P0, PT, R15, R83, PT ;  /* 0x000000530f00720c */ /* 0x000fe40003f04070 */
[----:B------:R-:W-:-:S11]  /*b3d0*/  IABS R90, R80 ;  /* 0x00000050005a7213 */ /* 0x000fd60000000000 */
[----:B------:R-:W-:Y:S01]  /*b3e0*/  @!P0 IMAD.IADD R83, R83, 0x1, -R15 ;  /* 0x0000000153538824 */ /* 0x000fe200078e0a0f */
[----:B------:R-:W-:-:S03]  /*b3f0*/  ISETP.GT.U32.AND P0, PT, R15, R85, PT ;  /* 0x000000550f00720c */ /* 0x000fc60003f04070 */
[----:B0-----:R-:W-:-:S04]  /*b400*/  IMAD.MOV.U32 R80, RZ, RZ, R83 ;  /* 0x000000ffff507224 */ /* 0x001fc800078e0053 */
[----:B------:R-:W-:Y:S01]  /*b410*/  @!P6 IMAD.MOV R80, RZ, RZ, -R80 ;  /* 0x000000ffff50e224 */ /* 0x000fe200078e0a50 */
[----:B------:R-:W-:-:S05]  /*b420*/  ISETP.GT.U32.AND P6, PT, R15, R86, PT ;  /* 0x000000560f00720c */ /* 0x000fca0003fc4070 */
[----:B------:R-:W-:Y:S01]  /*b430*/  @!P0 IMAD.IADD R85, R85, 0x1, -R15 ;  /* 0x0000000155558824 */ /* 0x000fe200078e0a0f */
[----:B-1----:R-:W-:Y:S02]  /*b440*/  IABS R5, R5 ;  /* 0x0000000500057213 */ /* 0x002fe40000000000 */
[----:B------:R-:W-:Y:S02]  /*b450*/  IABS R83, R89 ;  /* 0x0000005900537213 */ /* 0x000fe40000000000 */
[----:B------:R-:W-:-:S03]  /*b460*/  ISETP.GT.U32.AND P0, PT, R15, R85, PT ;  /* 0x000000550f00720c */ /* 0x000fc60003f04070 */
[----:B------:R-:W-:Y:S02]  /*b470*/  @!P6 IMAD.IADD R86, R86, 0x1, -R15 ;  /* 0x000000015656e824 */ /* 0x000fe400078e0a0f */
[----:B--2---:R-:W-:Y:S01]  /*b480*/  IMAD.HI.U32 R89, R16, R90, RZ ;  /* 0x0000005a10597227 */ /* 0x004fe200078e00ff */
[----:B------:R-:W-:Y:S02]  /*b490*/  IABS R81, R81 ;  /* 0x0000005100517213 */ /* 0x000fe40000000000 */
[----:B------:R-:W-:Y:S01]  /*b4a0*/  ISETP.GT.U32.AND P6, PT, R15, R86, PT ;  /* 0x000000560f00720c */ /* 0x000fe20003fc4070 */
[----:B------:R-:W-:Y:S02]  /*b4b0*/  VIADD R87, R0, 0x17e ;  /* 0x0000017e00577836 */ /* 0x000fe40000000000 */
[----:B------:R-:W-:-:S04]  /*b4c0*/  IMAD.HI.U32 R88, R16, R5, RZ ;  /* 0x0000000510587227 */ /* 0x000fc800078e00ff */
[----:B------:R-:W-:Y:S01]  /*b4d0*/  IMAD.MOV R89, RZ, RZ, -R89 ;  /* 0x000000ffff597224 */ /* 0x000fe200078e0a59 */
[----:B------:R-:W-:Y:S01]  /*b4e0*/  STL [R1+0x24fc], R87 ;  /* 0x0024fc5701007387 */ /* 0x000fe20000100800 */
[----:B------:R-:W-:Y:S01]  /*b4f0*/  IMAD.MOV R88, RZ, RZ, -R88 ;  /* 0x000000ffff587224 */ /* 0x000fe200078e0a58 */
[----:B------:R-:W-:Y:S01]  /*b500*/  IABS R82, R87 ;  /* 0x0000005700527213 */ /* 0x000fe20000000000 */
[----:B------:R-:W-:Y:S01]  /*b510*/  IMAD.HI.U32 R91, R16, R83, RZ ;  /* 0x00000053105b7227 */ /* 0x000fe200078e00ff */
[----:B------:R0:W-:Y:S03]  /*b520*/  STL [R1+0x84], R80 ;  /* 0x0000845001007387 */ /* 0x0001e60000100800 */
[C---:B------:R-:W-:Y:S02]  /*b530*/  IMAD R89, R15.reuse, R89, R90 ;  /* 0x000000590f597224 */ /* 0x040fe400078e025a */
[----:B------:R-:W-:-:S02]  /*b540*/  IMAD R5, R15, R88, R5 ;  /* 0x000000580f057224 */ /* 0x000fc400078e0205 */
[----:B------:R-:W-:Y:S02]  /*b550*/  @!P0 IMAD.IADD R85, R85, 0x1, -R15 ;  /* 0x0000000155558824 */ /* 0x000fe400078e0a0f */
[C---:B0-----:R-:W-:Y:S01]  /*b560*/  IMAD.HI.U32 R80, R16.reuse, R81, RZ ;  /* 0x0000005110507227 */ /* 0x041fe200078e00ff */
[----:B------:R-:W-:Y:S03]  /*b570*/  STL [R1+0x4f0], R89 ;  /* 0x0004f05901007387 */ /* 0x000fe60000100800 */
[----:B------:R-:W-:Y:S01]  /*b580*/  IMAD.HI.U32 R87, R16, R82, RZ ;  /* 0x0000005210577227 */ /* 0x000fe200078e00ff */
[----:B------:R0:W-:Y:S03]  /*b590*/  STL [R1+0x4e8], R5 ;  /* 0x0004e80501007387 */ /* 0x0001e60000100800 */
[----:B------:R-:W-:-:S02]  /*b5a0*/  IMAD.MOV R91, RZ, RZ, -R91 ;  /* 0x000000ffff5b7224 */ /* 0x000fc400078e0a5b */
[----:B------:R-:W-:Y:S02]  /*b5b0*/  IMAD.MOV R80, RZ, RZ, -R80 ;  /* 0x000000ffff507224 */ /* 0x000fe400078e0a50 */
[----:B------:R-:W-:Y:S02]  /*b5c0*/  @!P6 IMAD.IADD R86, R86, 0x1, -R15 ;  /* 0x000000015656e824 */ /* 0x000fe400078e0a0f */
[----:B------:R-:W-:Y:S02]  /*b5d0*/  IMAD.MOV R87, RZ, RZ, -R87 ;  /* 0x000000ffff577224 */ /* 0x000fe400078e0a57 */
[C---:B0-----:R-:W-:Y:S02]  /*b5e0*/  IMAD R5, R15.reuse, R91, R83 ;  /* 0x0000005b0f057224 */ /* 0x041fe400078e0253 */
[C---:B------:R-:W-:Y:S02]  /*b5f0*/  IMAD R80, R15.reuse, R80, R81 ;  /* 0x000000500f507224 */ /* 0x040fe400078e0251 */
[----:B------:R-:W-:Y:S01]  /*b600*/  IMAD R81, R15, R87, R82 ;  /* 0x000000570f517224 */ /* 0x000fe200078e0252 */
[----:B------:R0:W-:Y:S01]  /*b610*/  STL [R1+0x510], R5 ;  /* 0x0005100501007387 */ /* 0x0001e20000100800 */
[----:B------:R-:W-:-:S03]  /*b620*/  VIADD R83, R0, 0x181 ;  /* 0x0000018100537836 */ /* 0x000fc60000000000 */
[----:B------:R1:W-:Y:S01]  /*b630*/  STL [R1+0x504], R80 ;  /* 0x0005045001007387 */ /* 0x0003e20000100800 */
[----:B0-----:R-:W-:-:S03]  /*b640*/  VIADD R5, R0, 0x17f ;  /* 0x0000017f00057836 */ /* 0x001fc60000000000 */
[----:B------:R0:W-:Y:S01]  /*b650*/  STL [R1+0x51c], R81 ;  /* 0x00051c5101007387 */ /* 0x0001e20000100800 */
[----:B-1----:R-:W-:-:S03]  /*b660*/  VIADD R80, R0, 0x180 ;  /* 0x0000018000507836 */ /* 0x002fc60000000000 */
[----:B------:R1:W-:Y:S01]  /*b670*/  STL [R1+0x24dc], R5 ;  /* 0x0024dc0501007387 */ /* 0x0003e20000100800 */
[----:B------:R-:W-:-:S03]  /*b680*/  IABS R82, R83 ;  /* 0x0000005300527213 */ /* 0x000fc60000000000 */
[----:B------:R2:W-:Y:S01]  /*b690*/  STL [R1+0x24e0], R80 ;  /* 0x0024e05001007387 */ /* 0x0005e20000100800 */
[----:B0-----:R-:W-:-:S03]  /*b6a0*/  VIADD R81, R0, 0x182 ;  /* 0x0000018200517836 */ /* 0x001fc60000000000 */
[----:B------:R0:W-:Y:S01]  /*b6b0*/  STL [R1+0x24e4], R83 ;  /* 0x0024e45301007387 */ /* 0x0001e20000100800 */
[----:B-1----:R-:W-:-:S03]  /*b6c0*/  IABS R5, R5 ;  /* 0x0000000500057213 */ /* 0x002fc60000000000 */
[----:B------:R1:W-:Y:S01]  /*b6d0*/  STL [R1+0x24e8], R81 ;  /* 0x0024e85101007387 */ /* 0x0003e20000100800 */
[----:B--2---:R-:W-:Y:S02]  /*b6e0*/  IABS R80, R80 ;  /* 0x0000005000507213 */ /* 0x004fe40000000000 */
[----:B0-----:R-:W-:-:S03]  /*b6f0*/  IABS R83, R81 ;  /* 0x0000005100537213 */ /* 0x001fc60000000000 */
[----:B------:R-:W-:-:S04]  /*b700*/  IMAD.HI.U32 R87, R16, R80, RZ ;  /* 0x0000005010577227 */ /* 0x000fc800078e00ff */
[----:B-1----:R-:W-:Y:S01]  /*b710*/  IMAD.MOV.U32 R81, RZ, RZ, R85 ;  /* 0x000000ffff517224 */ /* 0x002fe200078e0055 */
[----:B---3--:R-:W-:Y:S01]  /*b720*/  ISETP.GT.U32.AND P6, PT, R15, R84, PT ;  /* 0x000000540f00720c */ /* 0x008fe20003fc4070 */
[----:B------:R-:W-:-:S04]  /*b730*/  IMAD.HI.U32 R85, R16, R5, RZ ;  /* 0x0000000510557227 */ /* 0x000fc800078e00ff */
[----:B------:R-:W-:-:S08]  /*b740*/  IMAD.MOV R85, RZ, RZ, -R85 ;  /* 0x000000ffff557224 */ /* 0x000fd000078e0a55 */
[----:B------:R-:W-:Y:S02]  /*b750*/  @!P6 IMAD.IADD R84, R84, 0x1, -R15 ;  /* 0x000000015454e824 */ /* 0x000fe400078e0a0f */
[----:B------:R-:W-:Y:S02]  /*b760*/  IMAD.MOV R87, RZ, RZ, -R87 ;  /* 0x000000ffff577224 */ /* 0x000fe400078e0a57 */
[----:B------:R-:W-:Y:S02]  /*b770*/  @!P2 IMAD.MOV R81, RZ, RZ, -R81 ;  /* 0x000000ffff51a224 */ /* 0x000fe400078e0a51 */
[C---:B------:R-:W-:Y:S02]  /*b780*/  IMAD R85, R15.reuse, R85, R5 ;  /* 0x000000550f557224 */ /* 0x040fe400078e0205 */
[----:B------:R-:W-:Y:S01]  /*b790*/  IMAD R80, R15, R87, R80 ;  /* 0x000000570f507224 */ /* 0x000fe200078e0250 */
[----:B------:R0:W-:Y:S01]  /*b7a0*/  STL [R1+0x3c], R81 ;  /* 0x00003c5101007387 */ /* 0x0001e20000100800 */
[----:B------:R-:W-:-:S03]  /*b7b0*/  IMAD.HI.U32 R5, R16, R83, RZ ;  /* 0x0000005310057227 */ /* 0x000fc600078e00ff */
[----:B------:R-:W-:Y:S04]  /*b7c0*/  STL [R1+0x50c], R85 ;  /* 0x00050c5501007387 */ /* 0x000fe80000100800 */
[----:B------:R1:W-:Y:S01]  /*b7d0*/  STL [R1+0x518], R80 ;  /* 0x0005185001007387 */ /* 0x0003e20000100800 */
[----:B0-----:R-:W-:-:S04]  /*b7e0*/  IMAD.HI.U32 R81, R16, R82, RZ ;  /* 0x0000005210517227 */ /* 0x001fc800078e00ff */
[----:B------:R-:W-:Y:S02]  /*b7f0*/  IMAD.MOV R81, RZ, RZ, -R81 ;  /* 0x000000ffff517224 */ /* 0x000fe400078e0a51 */
[----:B------:R-:W-:Y:S02]  /*b800*/  IMAD.MOV R5, RZ, RZ, -R5 ;  /* 0x000000ffff057224 */ /* 0x000fe400078e0a05 */
[C---:B------:R-:W-:Y:S02]  /*b810*/  IMAD R81, R15.reuse, R81, R82 ;  /* 0x000000510f517224 */ /* 0x040fe400078e0252 */
[C---:B-1----:R-:W-:Y:S02]  /*b820*/  VIADD R80, R0.reuse, 0x183 ;  /* 0x0000018300507836 */ /* 0x042fe40000000000 */
[----:B------:R-:W-:Y:S02]  /*b830*/  IMAD R5, R15, R5, R83 ;  /* 0x000000050f057224 */ /* 0x000fe400078e0253 */
[----:B------:R-:W-:-:S02]  /*b840*/  VIADD R82, R0, 0x184 ;  /* 0x0000018400527836 */ /* 0x000fc40000000000 */
[C---:B------:R-:W-:Y:S02]  /*b850*/  VIADD R85, R0.reuse, 0x185 ;  /* 0x0000018500557836 */ /* 0x040fe40000000000 */
[----:B------:R-:W-:Y:S01]  /*b860*/  VIADD R83, R0, 0x186 ;  /* 0x0000018600537836 */ /* 0x000fe20000000000 */
[----:B----4-:R-:W-:-:S13]  /*b870*/  ISETP.GT.U32.AND P0, PT, R15, R92, PT ;  /* 0x0000005c0f00720c */ /* 0x010fda0003f04070 */
[----:B------:R-:W-:-:S05]  /*b880*/  @!P0 IMAD.IADD R92, R92, 0x1, -R15 ;  /* 0x000000015c5c8824 */ /* 0x000fca00078e0a0f */
[----:B------:R-:W-:-:S13]  /*b890*/  ISETP.GT.U32.AND P6, PT, R15, R92, PT ;  /* 0x0000005c0f00720c */ /* 0x000fda0003fc4070 */
[----:B------:R-:W-:-:S05]  /*b8a0*/  @!P6 IMAD.IADD R92, R92, 0x1, -R15 ;  /* 0x000000015c5ce824 */ /* 0x000fca00078e0a0f */
[----:B------:R0:W-:Y:S04]  /*b8b0*/  STL [R1+0x48], R92 ;  /* 0x0000485c01007387 */ /* 0x0001e80000100800 */
[----:B------:R-:W2:Y:S04]  /*b8c0*/  LDL R90, [R1+0x1f50] ;  /* 0x001f5000015a7983 */ /* 0x000ea80000100800 */
[----:B------:R-:W-:Y:S04]  /*b8d0*/  STL [R1+0x514], R81 ;  /* 0x0005145101007387 */ /* 0x000fe80000100800 */
[----:B------:R-:W-:Y:S04]  /*b8e0*/  STL [R1+0x24d0], R80 ;  /* 0x0024d05001007387 */ /* 0x000fe80000100800 */
[----:B------:R1:W-:Y:S04]  /*b8f0*/  STL [R1+0x544], R5 ;  /* 0x0005440501007387 */ /* 0x0003e80000100800 */
[----:B------:R-:W-:Y:S04]  /*b900*/  STL [R1+0x24cc], R82 ;  /* 0x0024cc5201007387 */ /* 0x000fe80000100800 */
[----:B------:R-:W-:Y:S04]  /*b910*/  STL [R1+0x24d8], R85 ;  /* 0x0024d85501007387 */ /* 0x000fe80000100800 */
[----:B0-----:R-:W3:Y:S01]  /*b920*/  LDL R92, [R1+0x1f54] ;  /* 0x001f5400015c7983 */ /* 0x001ee20000100800 */
[----:B------:R-:W-:-:S03]  /*b930*/  ISETP.GT.U32.AND P6, PT, R15, R77, PT ;  /* 0x0000004d0f00720c */ /* 0x000fc60003fc4070 */
[----:B------:R-:W-:Y:S10]  /*b940*/  STL [R1+0x24d4], R83 ;  /* 0x0024d45301007387 */ /* 0x000ff40000100800 */
[----:B------:R-:W-:Y:S01]  /*b950*/  @!P6 IMAD.IADD R77, R77, 0x1, -R15 ;  /* 0x000000014d4de824 */ /* 0x000fe200078e0a0f */
[----:B------:R-:W-:-:S02]  /*b960*/  ISETP.GE.AND P6, PT, R93, RZ, PT ;  /* 0x000000ff5d00720c */ /* 0x000fc40003fc6270 */
[----:B------:R-:W4:Y:S01]  /*b970*/  LDL R93, [R1+0x1f58] ;  /* 0x001f5800015d7983 */ /* 0x000f220000100800 */
[C---:B------:R-:W-:Y:S02]  /*b980*/  ISETP.GT.U32.AND P0, PT, R15.reuse, R76, PT ;  /* 0x0000004c0f00720c */ /* 0x040fe40003f04070 */
[----:B------:R-:W-:-:S11]  /*b990*/  ISETP.GT.U32.AND P2, PT, R15, R84, PT ;  /* 0x000000540f00720c */ /* 0x000fd60003f44070 */
[----:B------:R-:W-:-:S05]  /*b9a0*/  @!P0 IMAD.IADD R76, R76, 0x1, -R15 ;  /* 0x000000014c4c8824 */ /* 0x000fca00078e0a0f */
[C---:B------:R-:W-:Y:S01]  /*b9b0*/  ISETP.GT.U32.AND P0, PT, R15.reuse, R76, PT ;  /* 0x0000004c0f00720c */ /* 0x040fe20003f04070 */
[----:B-1----:R-:W-:Y:S01]  /*b9c0*/  IMAD.MOV.U32 R5, RZ, RZ, R86 ;  /* 0x000000ffff057224 */ /* 0x002fe200078e0056 */
[----:B------:R-:W-:Y:S01]  /*b9d0*/  IABS R80, R80 ;  /* 0x0000005000507213 */ /* 0x000fe20000000000 */
[----:B------:R-:W-:Y:S02]  /*b9e0*/  @!P2 IMAD.IADD R84, R84, 0x1, -R15 ;  /* 0x000000015454a824 */ /* 0x000fe400078e0a0f */
[----:B------:R-:W-:Y:S01]  /*b9f0*/  @!P1 IMAD.MOV R5, RZ, RZ, -R5 ;  /* 0x000000ffff059224 */ /* 0x000fe200078e0a05 */
[----:B------:R-:W-:-:S07]  /*ba00*/  ISETP.GT.U32.AND P1, PT, R15, R77, PT ;  /* 0x0000004d0f00720c */ /* 0x000fce0003f24070 */
[----:B------:R-:W-:Y:S01]  /*ba10*/  @!P0 IMAD.IADD R76, R76, 0x1, -R15 ;  /* 0x000000014c4c8824 */ /* 0x000fe200078e0a0f */
[----:B------:R-:W-:Y:S01]  /*ba20*/  ISETP.GE.AND P0, PT, R0, RZ, PT ;  /* 0x000000ff0000720c */ /* 0x000fe20003f06270 */
[----:B------:R0:W-:Y:S02]  /*ba30*/  STL [R1+0x34], R5 ;  /* 0x0000340501007387 */ /* 0x0001e40000100800 */
[----:B------:R-:W-:Y:S02]  /*ba40*/  @!P6 IMAD.MOV R76, RZ, RZ, -R76 ;  /* 0x000000ffff4ce224 */ /* 0x000fe400078e0a4c */
[----:B------:R-:W-:-:S04]  /*ba50*/  IMAD.HI.U32 R81, R16, R80, RZ ;  /* 0x0000005010517227 */ /* 0x000fc800078e00ff */
[----:B0-----:R-:W-:Y:S02]  /*ba60*/  IMAD.MOV.U32 R5, RZ, RZ, R84 ;  /* 0x000000ffff057224 */ /* 0x001fe400078e0054 */
[----:B------:R-:W-:Y:S02]  /*ba70*/  IMAD.MOV R81, RZ, RZ, -R81 ;  /* 0x000000ffff517224 */ /* 0x000fe400078e0a51 */
[----:B------:R-:W-:Y:S02]  /*ba80*/  @!P0 IMAD.MOV R5, RZ, RZ, -R5 ;  /* 0x000000ffff058224 */ /* 0x000fe400078e0a05 */
[----:B------:R-:W-:-:S03]  /*ba90*/  @!P1 IMAD.IADD R77, R77, 0x1, -R15 ;  /* 0x000000014d4d9824 */ /* 0x000fc600078e0a0f */
[----:B------:R0:W-:Y:S04]  /*baa0*/  STL [R1+0x25fc], R5 ;  /* 0x0025fc0501007387 */ /* 0x0001e80000100800 */
[----:B------:R1:W-:Y:S01]  /*bab0*/  STL [R1+0x2600], R76 ;  /* 0x0026004c01007387 */ /* 0x0003e20000100800 */
[----:B0-----:R-:W-:-:S05]  /*bac0*/  IMAD R5, R15, R81, R80 ;  /* 0x000000510f057224 */ /* 0x001fca00078e0250 */
[----:B------:R0:W-:Y:S01]  /*bad0*/  STL [R1+0x52c], R5 ;  /* 0x00052c0501007387 */ /* 0x0001e20000100800 */
[----:B------:R-:W-:Y:S02]  /*bae0*/  IABS R82, R82 ;  /* 0x0000005200527213 */ /* 0x000fe40000000000 */
[----:B------:R-:W-:Y:S02]  /*baf0*/  IABS R80, R85 ;  /* 0x0000005500507213 */ /* 0x000fe40000000000 */
[----:B------:R-:W-:Y:S01]  /*bb00*/  IABS R81, R83 ;  /* 0x0000005300517213 */ /* 0x000fe20000000000 */
[----:B------:R-:W-:Y:S01]  /*bb10*/  IMAD.HI.U32 R83, R16, R82, RZ ;  /* 0x0000005210537227 */ /* 0x000fe200078e00ff */
[----:B------:R-:W-:-:S03]  /*bb20*/  ISETP.GT.U32.AND P1, PT, R15, R73, PT ;  /* 0x000000490f00720c */ /* 0x000fc60003f24070 */
[----:B------:R-:W-:-:S04]  /*bb30*/  IMAD.HI.U32 R85, R16, R80, RZ ;  /* 0x0000005010557227 */ /* 0x000fc800078e00ff */
[----:B------:R-:W-:Y:S02]  /*bb40*/  IMAD.MOV R83, RZ, RZ, -R83 ;  /* 0x000000ffff537224 */ /* 0x000fe400078e0a53 */
[----:B------:R-:W-:Y:S02]  /*bb50*/  IMAD.MOV R85, RZ, RZ, -R85 ;  /* 0x000000ffff557224 */ /* 0x000fe400078e0a55 */
[C---:B-1----:R-:W-:Y:S02]  /*bb60*/  IMAD R76, R15.reuse, R83, R82 ;  /* 0x000000530f4c7224 */ /* 0x042fe400078e0252 */
[----:B0-----:R-:W-:Y:S02]  /*bb70*/  IMAD R5, R15, R85, R80 ;  /* 0x000000550f057224 */ /* 0x001fe400078e0250 */
[----:B------:R-:W-:Y:S01]  /*bb80*/  @!P1 IMAD.IADD R73, R73, 0x1, -R15 ;  /* 0x0000000149499824 */ /* 0x000fe200078e0a0f */
[----:B--2---:R-:W-:Y:S02]  /*bb90*/  ISETP.GE.AND P6, PT, R90, RZ, PT ;  /* 0x000000ff5a00720c */ /* 0x004fe40003fc6270 */
[----:B------:R-:W2:Y:S11]  /*bba0*/  LDL R90, [R1+0x1f5c] ;  /* 0x001f5c00015a7983 */ /* 0x000eb60000100800 */
[----:B------:R-:W-:Y:S01]  /*bbb0*/  @!P6 IMAD.MOV R77, RZ, RZ, -R77 ;  /* 0x000000ffff4de224 */ /* 0x000fe200078e0a4d */
[----:B---3--:R-:W-:-:S02]  /*bbc0*/  ISETP.GE.AND P6, PT, R92, RZ, PT ;  /* 0x000000ff5c00720c */ /* 0x008fc40003fc6270 */
[----:B------:R-:W3:Y:S04]  /*bbd0*/  LDL R92, [R1+0x1f60] ;  /* 0x001f6000015c7983 */ /* 0x000ee80000100800 */
[----:B------:R-:W-:Y:S04]  /*bbe0*/  STL [R1+0x530], R76 ;  /* 0x0005304c01007387 */ /* 0x000fe80000100800 */
[----:B------:R0:W-:Y:S01]  /*bbf0*/  STL [R1+0x528], R5 ;  /* 0x0005280501007387 */ /* 0x0001e20000100800 */
[----:B----4-:R-:W-:-:S03]  /*bc00*/  ISETP.GE.AND P1, PT, R93, RZ, PT ;  /* 0x000000ff5d00720c */ /* 0x010fc60003f26270 */
[----:B------:R-:W4:Y:S01]  /*bc10*/  LDL R93, [R1+0x1f64] ;  /* 0x001f6400015d7983 */ /* 0x000f220000100800 */
[C---:B------:R-:W-:Y:S02]  /*bc20*/  ISETP.GT.U32.AND P0, PT, R15.reuse, R75, PT ;  /* 0x0000004b0f00720c */ /* 0x040fe40003f04070 */
[----:B------:R-:W-:-:S11]  /*bc30*/  ISETP.GT.U32.AND P2, PT, R15, R4, PT ;  /* 0x000000040f00720c */ /* 0x000fd60003f44070 */
[----:B------:R-:W-:-:S05]  /*bc40*/  @!P0 IMAD.IADD R75, R75, 0x1, -R15 ;  /* 0x000000014b4b8824 */ /* 0x000fca00078e0a0f */
[----:B------:R-:W-:Y:S01]  /*bc50*/  ISETP.GT.U32.AND P0, PT, R15, R75, PT ;  /* 0x0000004b0f00720c */ /* 0x000fe20003f04070 */
[----:B------:R-:W-:Y:S02]  /*bc60*/  @!P2 IMAD.IADD R4, R4, 0x1, -R15 ;  /* 0x000000010404a824 */ /* 0x000fe400078e0a0f */
[----:B------:R-:W-:-:S03]  /*bc70*/  IMAD.HI.U32 R84, R16, R81, RZ ;  /* 0x0000005110547227 */ /* 0x000fc600078e00ff */
[----:B------:R-:W-:Y:S01]  /*bc80*/  ISETP.GT.U32.AND P2, PT, R15, R4, PT ;  /* 0x000000040f00720c */ /* 0x000fe20003f44070 */
[----:B------:R-:W-:-:S06]  /*bc90*/  IMAD.MOV R84, RZ, RZ, -R84 ;  /* 0x000000ffff547224 */ /* 0x000fcc00078e0a54 */
[----:B------:R-:W-:Y:S01]  /*bca0*/  @!P0 IMAD.IADD R75, R75, 0x1, -R15 ;  /* 0x000000014b4b8824 */ /* 0x000fe200078e0a0f */
[C---:B------:R-:W-:Y:S01]  /*bcb0*/  ISETP.GT.U32.AND P0, PT, R15.reuse, R72, PT ;  /* 0x000000480f00720c */ /* 0x040fe20003f04070 */
[C---:B0-----:R-:W-:Y:S02]  /*bcc0*/  IMAD R5, R15.reuse, R84, R81 ;  /* 0x000000540f057224 */ /* 0x041fe400078e0251 */
[C---:B------:R-:W-:Y:S02]  /*bcd0*/  VIADD R80, R0.reuse, 0x187 ;  /* 0x0000018700507836 */ /* 0x040fe40000000000 */
[----:B------:R-:W-:Y:S01]  /*bce0*/  VIADD R76, R0, 0x188 ;  /* 0x00000188004c7836 */ /* 0x000fe20000000000 */
[----:B------:R0:W-:Y:S01]  /*bcf0*/  STL [R1+0x550], R5 ;  /* 0x0005500501007387 */ /* 0x0001e20000100800 */
[----:B------:R-:W-:Y:S01]  /*bd00*/  @!P2 IMAD.IADD R4, R4, 0x1, -R15 ;  /* 0x000000010404a824 */ /* 0x000fe200078e0a0f */
[C---:B------:R-:W-:Y:S01]  /*bd10*/  ISETP.GT.U32.AND P2, PT, R15.reuse, R74, PT ;  /* 0x0000004a0f00720c */ /* 0x040fe20003f44070 */
[----:B------:R-:W-:Y:S01]  /*bd20*/  @!P1 IMAD.MOV R75, RZ, RZ, -R75 ;  /* 0x000000ffff4b9224 */ /* 0x000fe200078e0a4b */
[----:B------:R1:W-:Y:S01]  /*bd30*/  STL [R1+0x24c0], R80 ;  /* 0x0024c05001007387 */ /* 0x0003e20000100800 */
[----:B------:R-:W-:Y:S01]  /*bd40*/  ISETP.GT.U32.AND P1, PT, R15, R71, PT ;  /* 0x000000470f00720c */ /* 0x000fe20003f24070 */
[----:B0-----:R-:W-:-:S02]  /*bd50*/  VIADD R5, R0, 0x189 ;  /* 0x0000018900057836 */ /* 0x001fc40000000000 */
[----:B------:R-:W-:Y:S01]  /*bd60*/  STL [R1+0x24c4], R76 ;  /* 0x0024c44c01007387 */ /* 0x000fe20000100800 */
[----:B------:R-:W-:-:S03]  /*bd70*/  @!P0 IMAD.IADD R72, R72, 0x1, -R15 ;  /* 0x0000000148488824 */ /* 0x000fc600078e0a0f */
[----:B------:R0:W-:Y:S01]  /*bd80*/  STL [R1+0x24c8], R5 ;  /* 0x0024c80501007387 */ /* 0x0001e20000100800 */
[----:B------:R-:W-:Y:S02]  /*bd90*/  IABS R82, R80 ;  /* 0x0000005000527213 */ /* 0x000fe40000000000 */
[--C-:B------:R-:W-:Y:S01]  /*bda0*/  @!P2 IMAD.IADD R74, R74, 0x1, -R15.reuse ;  /* 0x000000014a4aa824 */ /* 0x100fe200078e0a0f */
[----:B------:R-:W-:Y:S02]  /*bdb0*/  ISETP.GT.U32.AND P2, PT, R15, R73, PT ;  /* 0x000000490f00720c */ /* 0x000fe40003f44070 */
[----:B------:R-:W-:Y:S01]  /*bdc0*/  @!P1 IMAD.IADD R71, R71, 0x1, -R15 ;  /* 0x0000000147479824 */ /* 0x000fe200078e0a0f */
[----:B------:R-:W-:Y:S01]  /*bdd0*/  ISETP.GT.U32.AND P1, PT, R15, R72, PT ;  /* 0x000000480f00720c */ /* 0x000fe20003f24070 */
[----:B------:R-:W-:Y:S01]  /*bde0*/  IMAD.HI.U32 R84, R16, R82, RZ ;  /* 0x0000005210547227 */ /* 0x000fe200078e00ff */
[----:B-1----:R-:W-:Y:S01]  /*bdf0*/  IABS R80, R5 ;  /* 0x0000000500507213 */ /* 0x002fe20000000000 */
[----:B------:R-:W4:Y:S02]  /*be00*/  LDL R89, [R1+0x1f68] ;  /* 0x001f680001597983 */ /* 0x000f240000100800 */
[----:B------:R-:W-:-:S04]  /*be10*/  IMAD.MOV R84, RZ, RZ, -R84 ;  /* 0x000000ffff547224 */ /* 0x000fc800078e0a54 */
[----:B0-----:R-:W-:Y:S02]  /*be20*/  IMAD R5, R15, R84, R82 ;  /* 0x000000540f057224 */ /* 0x001fe400078e0252 */
[--C-:B------:R-:W-:Y:S02]  /*be30*/  @!P2 IMAD.IADD R73, R73, 0x1, -R15.reuse ;  /* 0x000000014949a824 */ /* 0x100fe400078e0a0f */
[----:B------:R-:W-:Y:S01]  /*be40*/  @!P1 IMAD.IADD R72, R72, 0x1, -R15 ;  /* 0x0000000148489824 */ /* 0x000fe200078e0a0f */
[----:B---3--:R-:W-:Y:S02]  /*be50*/  ISETP.GE.AND P0, PT, R92, RZ, PT ;  /* 0x000000ff5c00720c */ /* 0x008fe40003f06270 */
[----:B------:R-:W3:Y:S01]  /*be60*/  LDL R92, [R1+0x1f6c] ;  /* 0x001f6c00015c7983 */ /* 0x000ee20000100800 */
[----:B--2---:R-:W-:-:S03]  /*be70*/  ISETP.GE.AND P2, PT, R90, RZ, PT ;  /* 0x000000ff5a00720c */ /* 0x004fc60003f46270 */
[----:B------:R-:W2:Y:S04]  /*be80*/  LDL R90, [R1+0x1f70] ;  /* 0x001f7000015a7983 */ /* 0x000ea80000100800 */
[----:B------:R0:W-:Y:S01]  /*be90*/  STL [R1+0x524], R5 ;  /* 0x0005240501007387 */ /* 0x0001e20000100800 */
[----:B----4-:R-:W-:-:S03]  /*bea0*/  ISETP.GE.AND P1, PT, R93, RZ, PT ;  /* 0x000000ff5d00720c */ /* 0x010fc60003f26270 */
[----:B------:R-:W4:Y:S01]  /*beb0*/  LDL R93, [R1+0x1f74] ;  /* 0x001f7400015d7983 */ /* 0x000f220000100800 */
[----:B------:R-:W-:Y:S01]  /*bec0*/  @!P6 IMAD.MOV R4, RZ, RZ, -R4 ;  /* 0x000000ffff04e224 */ /* 0x000fe200078e0a04 */
[C---:B------:R-:W-:Y:S02]  /*bed0*/  ISETP.GT.U32.AND P6, PT, R15.reuse, R74, PT ;  /* 0x0000004a0f00720c */ /* 0x040fe40003fc4070 */
[----:B------:R-:W-:Y:S01]  /*bee0*/  IABS R81, R76 ;  /* 0x0000004c00517213 */ /* 0x000fe20000000000 */
[----:B------:R-:W-:Y:S01]  /*bef0*/  @!P2 IMAD.MOV R73, RZ, RZ, -R73 ;  /* 0x000000ffff49a224 */ /* 0x000fe200078e0a49 */
[----:B------:R-:W-:-:S03]  /*bf00*/  ISETP.GT.U32.AND P2, PT, R15, R71, PT ;  /* 0x000000470f00720c */ /* 0x000fc60003f44070 */
[----:B------:R-:W-:-:S06]  /*bf10*/  IMAD.HI.U32 R83, R16, R81, RZ ;  /* 0x0000005110537227 */ /* 0x000fcc00078e00ff */
[----:B------:R-:W-:Y:S02]  /*bf20*/  @!P6 IMAD.IADD R74, R74, 0x1, -R15 ;  /* 0x000000014a4ae824 */ /* 0x000fe400078e0a0f */
[----:B------:R-:W-:Y:S02]  /*bf30*/  IMAD.MOV R83, RZ, RZ, -R83 ;  /* 0x000000ffff537224 */ /* 0x000fe400078e0a53 */
[----:B------:R-:W-:Y:S01]  /*bf40*/  @!P0 IMAD.MOV R74, RZ, RZ, -R74 ;  /* 0x000000ffff4a8224 */ /* 0x000fe200078e0a4a */
[----:B------:R-:W-:Y:S01]  /*bf50*/  ISETP.GT.U32.AND P0, PT, R15, R61, PT ;  /* 0x0000003d0f00720c */ /* 0x000fe20003f04070 */
[----:B------:R-:W-:-:S04]  /*bf60*/  IMAD.HI.U32 R85, R16, R80, RZ ;  /* 0x0000005010557227 */ /* 0x000fc800078e00ff */
[----:B0-----:R-:W-:Y:S02]  /*bf70*/  IMAD R5, R15, R83, R81 ;  /* 0x000000530f057224 */ /* 0x001fe400078e0251 */
[----:B------:R-:W-:Y:S02]  /*bf80*/  IMAD.MOV R85, RZ, RZ, -R85 ;  /* 0x000000ffff557224 */ /* 0x000fe400078e0a55 */
[--C-:B------:R-:W-:Y:S01]  /*bf90*/  @!P2 IMAD.IADD R71, R71, 0x1, -R15.reuse ;  /* 0x000000014747a824 */ /* 0x100fe200078e0a0f */
[----:B------:R0:W-:Y:S01]  /*bfa0*/  STL [R1+0x54c], R5 ;  /* 0x00054c0501007387 */ /* 0x0001e20000100800 */
[C---:B------:R-:W-:Y:S01]  /*bfb0*/  IMAD R76, R15.reuse, R85, R80 ;  /* 0x000000550f4c7224 */ /* 0x040fe200078e0250 */
[----:B------:R-:W-:Y:S01]  /*bfc0*/  ISETP.GT.U32.AND P2, PT, R15, R55, PT ;  /* 0x000000370f00720c */ /* 0x000fe20003f44070 */
[----:B------:R-:W-:-:S03]  /*bfd0*/  @!P0 IMAD.IADD R61, R61, 0x1, -R15 ;  /* 0x000000013d3d8824 */ /* 0x000fc600078e0a0f */
[----:B------:R1:W-:Y:S01]  /*bfe0*/  STL [R1+0x540], R76 ;  /* 0x0005404c01007387 */ /* 0x0003e20000100800 */
[----:B0-----:R-:W-:-:S05]  /*bff0*/  VIADD R5, R0, 0x18a ;  /* 0x0000018a00057836 */ /* 0x001fca0000000000 */
[----:B------:R0:W-:Y:S03]  /*c000*/  STL [R1+0x24b4], R5 ;  /* 0x0024b40501007387 */ /* 0x0001e60000100800 */
[----:B------:R-:W-:-:S05]  /*c010*/  @!P2 IMAD.IADD R55, R55, 0x1, -R15 ;  /* 0x000000013737a824 */ /* 0x000fca00078e0a0f */
[----:B------:R-:W-:Y:S01]  /*c020*/  ISETP.GT.U32.AND P2, PT, R15, R55, PT ;  /* 0x000000370f00720c */ /* 0x000fe20003f44070 */
[C---:B-1----:R-:W-:Y:S01]  /*c030*/  VIADD R76, R0.reuse, 0x18b ;  /* 0x0000018b004c7836 */ /* 0x042fe20000000000 */
[----:B------:R-:W-:Y:S01]  /*c040*/  IABS R82, R5 ;  /* 0x0000000500527213 */ /* 0x000fe20000000000 */
[----:B0-----:R-:W-:-:S10]  /*c050*/  VIADD R5, R0, 0x18c ;  /* 0x0000018c00057836 */ /* 0x001fd40000000000 */
[----:B------:R-:W-:Y:S01]  /*c060*/  @!P2 IMAD.IADD R55, R55, 0x1, -R15 ;  /* 0x000000013737a824 */ /* 0x000fe200078e0a0f */
[----:B---3--:R-:W-:Y:S02]  /*c070*/  ISETP.GE.AND P0, PT, R92, RZ, PT ;  /* 0x000000ff5c00720c */ /* 0x008fe40003f06270 */
[----:B------:R-:W3:Y:S04]  /*c080*/  LDL R92, [R1+0x1f78] ;  /* 0x001f7800015c7983 */ /* 0x000ee80000100800 */
[----:B------:R-:W-:Y:S04]  /*c090*/  STL [R1+0x24bc], R76 ;  /* 0x0024bc4c01007387 */ /* 0x000fe80000100800 */
[----:B------:R0:W-:Y:S01]  /*c0a0*/  STL [R1+0x24b8], R5 ;  /* 0x0024b80501007387 */ /* 0x0001e20000100800 */
[----:B----4-:R-:W-:-:S03]  /*c0b0*/  ISETP.GE.AND P2, PT, R93, RZ, PT ;  /* 0x000000ff5d00720c */ /* 0x010fc60003f46270 */
[----:B------:R-:W4:Y:S01]  /*c0c0*/  LDL R93, [R1+0x1f80] ;  /* 0x001f8000015d7983 */ /* 0x000f220000100800 */
[----:B------:R-:W-:Y:S01]  /*c0d0*/  @!P1 IMAD.MOV R72, RZ, RZ, -R72 ;  /* 0x000000ffff489224 */ /* 0x000fe200078e0a48 */
[----:B------:R-:W-:Y:S01]  /*c0e0*/  ISETP.GT.U32.AND P1, PT, R15, R61, PT ;  /* 0x0000003d0f00720c */ /* 0x000fe20003f24070 */
[----:B------:R-:W-:Y:S01]  /*c0f0*/  IMAD.HI.U32 R84, R16, R82, RZ ;  /* 0x0000005210547227 */ /* 0x000fe200078e00ff */
[----:B------:R-:W-:-:S11]  /*c100*/  IABS R80, R76 ;  /* 0x0000004c00507213 */ /* 0x000fd60000000000 */
[----:B------:R-:W-:Y:S01]  /*c110*/  @!P1 IMAD.IADD R61, R61, 0x1, -R15 ;  /* 0x000000013d3d9824 */ /* 0x000fe200078e0a0f */
[----:B--2---:R-:W-:Y:S02]  /*c120*/  ISETP.GE.AND P1, PT, R90, RZ, PT ;  /* 0x000000ff5a00720c */ /* 0x004fe40003f26270 */
[----:B------:R-:W2:Y:S01]  /*c130*/  LDL R90, [R1+0x1f7c] ;  /* 0x001f7c00015a7983 */ /* 0x000ea20000100800 */
[----:B------:R-:W-:Y:S01]  /*c140*/  IMAD.MOV R84, RZ, RZ, -R84 ;  /* 0x000000ffff547224 */ /* 0x000fe200078e0a54 */
[----:B------:R-:W-:Y:S01]  /*c150*/  IABS R81, R5 ;  /* 0x0000000500517213 */ /* 0x000fe20000000000 */
[----:B------:R-:W-:-:S04]  /*c160*/  IMAD.HI.U32 R83, R16, R80, RZ ;  /* 0x0000005010537227 */ /* 0x000fc800078e00ff */
[----:B0-----:R-:W-:Y:S02]  /*c170*/  IMAD R5, R15, R84, R82 ;  /* 0x000000540f057224 */ /* 0x001fe400078e0252 */
[----:B------:R-:W-:-:S03]  /*c180*/  IMAD.MOV R83, RZ, RZ, -R83 ;  /* 0x000000ffff537224 */ /* 0x000fc600078e0a53 */
[----:B------:R0:W-:Y:S01]  /*c190*/  STL [R1+0x558], R5 ;  /* 0x0005580501007387 */ /* 0x0001e20000100800 */
[----:B------:R-:W-:Y:S02]  /*c1a0*/  @!P2 IMAD.MOV R55, RZ, RZ, -R55 ;  /* 0x000000ffff37a224 */ /* 0x000fe400078e0a37 */
[----:B0-----:R-:W-:-:S05]  /*c1b0*/  IMAD R5, R15, R83, R80 ;  /* 0x000000530f057224 */ /* 0x001fca00078e0250 */
[----:B------:R0:W-:Y:S01]  /*c1c0*/  STL [R1+0x538], R5 ;  /* 0x0005380501007387 */ /* 0x0001e20000100800 */
[----:B------:R-:W-:-:S04]  /*c1d0*/  IMAD.HI.U32 R82, R16, R81, RZ ;  /* 0x0000005110527227 */ /* 0x000fc800078e00ff */
[----:B------:R-:W-:Y:S02]  /*c1e0*/  IMAD.MOV R82, RZ, RZ, -R82 ;  /* 0x000000ffff527224 */ /* 0x000fe400078e0a52 */
[----:B------:R-:W-:Y:S01]  /*c1f0*/  @!P1 IMAD.MOV R61, RZ, RZ, -R61 ;  /* 0x000000ffff3d9224 */ /* 0x000fe200078e0a3d */
[C---:B------:R-:W-:Y:S01]  /*c200*/  ISETP.GT.U32.AND P1, PT, R15.reuse, R47, PT ;  /* 0x0000002f0f00720c */ /* 0x040fe20003f24070 */
[----:B0-----:R-:W-:Y:S02]  /*c210*/  IMAD R5, R15, R82, R81 ;  /* 0x000000520f057224 */ /* 0x001fe400078e0251 */
[C---:B------:R-:W-:Y:S02]  /*c220*/  VIADD R80, R0.reuse, 0x18d ;  /* 0x0000018d00507836 */ /* 0x040fe40000000000 */
[----:B------:R-:W-:-:S08]  /*c230*/  VIADD R76, R0, 0x18e ;  /* 0x0000018e004c7836 */ /* 0x000fd00000000000 */
[----:B------:R-:W-:Y:S01]  /*c240*/  @!P1 IMAD.IADD R47, R47, 0x1, -R15 ;  /* 0x000000012f2f9824 */ /* 0x000fe200078e0a0f */
[----:B------:R-:W-:Y:S02]  /*c250*/  ISETP.GT.U32.AND P6, PT, R15, R70, PT ;  /* 0x000000460f00720c */ /* 0x000fe40003fc4070 */
[----:B---3--:R-:W-:Y:S02]  /*c260*/  ISETP.GE.AND P2, PT, R92, RZ, PT ;  /* 0x000000ff5c00720c */ /* 0x008fe40003f46270 */
[----:B------:R-:W3:Y:S04]  /*c270*/  LDL R92, [R1+0x1f98] ;  /* 0x001f9800015c7983 */ /* 0x000ee80000100800 */
[----:B------:R0:W-:Y:S04]  /*c280*/  STL [R1+0x570], R5 ;  /* 0x0005700501007387 */ /* 0x0001e80000100800 */
[----:B------:R1:W-:Y:S01]  /*c290*/  STL [R1+0x24a8], R80 ;  /* 0x0024a85001007387 */ /* 0x0003e20000100800 */
[----:B0-----:R-:W-:-:S03]  /*c2a0*/  VIADD R5, R0, 0x18f ;  /* 0x0000018f00057836 */ /* 0x001fc60000000000 */
[----:B------:R-:W-:Y:S01]  /*c2b0*/  STL [R1+0x24ac], R76 ;  /* 0x0024ac4c01007387 */ /* 0x000fe20000100800 */
[----:B----4-:R-:W-:-:S03]  /*c2c0*/  ISETP.GE.AND P1, PT, R93, RZ, PT ;  /* 0x000000ff5d00720c */ /* 0x010fc60003f26270 */
[----:B------:R0:W-:Y:S04]  /*c2d0*/  STL [R1+0x24b0], R5 ;  /* 0x0024b00501007387 */ /* 0x0001e80000100800 */
[----:B------:R-:W4:Y:S01]  /*c2e0*/  LDL R93, [R1+0x1fb8] ;  /* 0x001fb800015d7983 */ /* 0x000f220000100800 */
[----:B------:R-:W-:-:S05]  /*c2f0*/  @!P6 IMAD.IADD R70, R70, 0x1, -R15 ;  /* 0x000000014646e824 */ /* 0x000fca00078e0a0f */
[----:B------:R-:W-:-:S13]  /*c300*/  ISETP.GT.U32.AND P6, PT, R15, R70, PT ;  /* 0x000000460f00720c */ /* 0x000fda0003fc4070 */
[----:B------:R-:W-:Y:S01]  /*c310*/  @!P6 IMAD.IADD R70, R70, 0x1, -R15 ;  /* 0x000000014646e824 */ /* 0x000fe200078e0a0f */
[----:B------:R-:W-:-:S03]  /*c320*/  ISETP.GE.AND P6, PT, R89, RZ, PT ;  /* 0x000000ff5900720c */ /* 0x000fc60003fc6270 */
[----:B------:R-:W-:Y:S01]  /*c330*/  @!P0 IMAD.MOV R70, RZ, RZ, -R70 ;  /* 0x000000ffff468224 */ /* 0x000fe200078e0a46 */
[----:B------:R-:W-:-:S09]  /*c340*/  ISETP.GT.U32.AND P0, PT, R15, R50, PT ;  /* 0x000000320f00720c */ /* 0x000fd20003f04070 */
[----:B------:R-:W-:Y:S01]  /*c350*/  @!P6 IMAD.MOV R71, RZ, RZ, -R71 ;  /* 0x000000ffff47e224 */ /* 0x000fe200078e0a47 */
[----:B------:R-:W-:-:S03]  /*c360*/  ISETP.GT.U32.AND P6, PT, R15, R54, PT ;  /* 0x000000360f00720c */ /* 0x000fc60003fc4070 */
[----:B------:R-:W-:-:S05]  /*c370*/  @!P0 IMAD.IADD R50, R50, 0x1, -R15 ;  /* 0x0000000132328824 */ /* 0x000fca00078e0a0f */
[----:B------:R-:W-:-:S05]  /*c380*/  ISETP.GT.U32.AND P0, PT, R15, R50, PT ;  /* 0x000000320f00720c */ /* 0x000fca0003f04070 */
[----:B------:R-:W-:-:S05]  /*c390*/  @!P6 IMAD.IADD R54, R54, 0x1, -R15 ;  /* 0x000000013636e824 */ /* 0x000fca00078e0a0f */
[----:B------:R-:W-:-:S03]  /*c3a0*/  ISETP.GT.U32.AND P6, PT, R15, R54, PT ;  /* 0x000000360f00720c */ /* 0x000fc60003fc4070 */
[--C-:B------:R-:W-:Y:S01]  /*c3b0*/  @!P0 IMAD.IADD R50, R50, 0x1, -R15.reuse ;  /* 0x0000000132328824 */ /* 0x100fe200078e0a0f */
[----:B--2---:R-:W-:Y:S02]  /*c3c0*/  ISETP.GE.AND P0, PT, R90, RZ, PT ;  /* 0x000000ff5a00720c */ /* 0x004fe40003f06270 */
[----:B------:R-:W-:Y:S01]  /*c3d0*/  IABS R82, R80 ;  /* 0x0000005000527213 */ /* 0x000fe20000000000 */
[----:B------:R-:W2:Y:S06]  /*c3e0*/  LDL R90, [R1+0x1fb0] ;  /* 0x001fb000015a7983 */ /* 0x000eac0000100800 */
[----:B------:R-:W-:Y:S01]  /*c3f0*/  @!P6 IMAD.IADD R54, R54, 0x1, -R15 ;  /* 0x000000013636e824 */ /* 0x000fe200078e0a0f */
[----:B------:R-:W-:-:S03]  /*c400*/  ISETP.GT.U32.AND P6, PT, R15, R44, PT ;  /* 0x0000002c0f00720c */ /* 0x000fc60003fc4070 */
[----:B------:R-:W-:Y:S01]  /*c410*/  @!P0 IMAD.MOV R50, RZ, RZ, -R50 ;  /* 0x000000ffff328224 */ /* 0x000fe200078e0a32 */
[----:B------:R-:W-:-:S09]  /*c420*/  ISETP.GT.U32.AND P0, PT, R15, R43, PT ;  /* 0x0000002b0f00720c */ /* 0x000fd20003f04070 */
[----:B------:R-:W-:-:S05]  /*c430*/  @!P6 IMAD.IADD R44, R44, 0x1, -R15 ;  /* 0x000000012c2ce824 */ /* 0x000fca00078e0a0f */
[----:B------:R-:W-:Y:S01]  /*c440*/  ISETP.GT.U32.AND P6, PT, R15, R44, PT ;  /* 0x0000002c0f00720c */ /* 0x000fe20003fc4070 */
[----:B------:R-:W-:Y:S02]  /*c450*/  @!P0 IMAD.IADD R43, R43, 0x1, -R15 ;  /* 0x000000012b2b8824 */ /* 0x000fe400078e0a0f */
[C---:B------:R-:W-:Y:S01]  /*c460*/  IMAD.HI.U32 R83, R16.reuse, R82, RZ ;  /* 0x0000005210537227 */ /* 0x040fe200078e00ff */
[----:B-1----:R-:W-:Y:S02]  /*c470*/  IABS R80, R76 ;  /* 0x0000004c00507213 */ /* 0x002fe40000000000 */
[----:B------:R-:W-:Y:S01]  /*c480*/  IABS R81, R5 ;  /* 0x0000000500517213 */ /* 0x000fe20000000000 */
[----:B------:R-:W-:Y:S02]  /*c490*/  IMAD.MOV R83, RZ, RZ, -R83 ;  /* 0x000000ffff537224 */ /* 0x000fe400078e0a53 */
[----:B------:R-:W-:-:S04]  /*c4a0*/  IMAD.HI.U32 R84, R16, R80, RZ ;  /* 0x0000005010547227 */ /* 0x000fc800078e00ff */
[----:B0-----:R-:W-:Y:S02]  /*c4b0*/  IMAD R5, R15, R83, R82 ;  /* 0x000000530f057224 */ /* 0x001fe400078e0252 */
[----:B------:R-:W-:-:S04]  /*c4c0*/  IMAD.HI.U32 R85, R16, R81, RZ ;  /* 0x0000005110557227 */ /* 0x000fc800078e00ff */
[----:B------:R-:W-:Y:S01]  /*c4d0*/  @!P6 IMAD.IADD R44, R44, 0x1, -R15 ;  /* 0x000000012c2ce824 */ /* 0x000fe200078e0a0f */
[----:B------:R0:W-:Y:S01]  /*c4e0*/  STL [R1+0x53c], R5 ;  /* 0x00053c0501007387 */ /* 0x0001e20000100800 */
[----:B------:R-:W-:Y:S02]  /*c4f0*/  IMAD.MOV R84, RZ, RZ, -R84 ;  /* 0x000000ffff547224 */ /* 0x000fe400078e0a54 */
[----:B------:R-:W-:Y:S02]  /*c500*/  IMAD.MOV R85, RZ, RZ, -R85 ;  /* 0x000000ffff557224 */ /* 0x000fe400078e0a55 */
[C---:B------:R-:W-:Y:S02]  /*c510*/  IMAD R76, R15.reuse, R84, R80 ;  /* 0x000000540f4c7224 */ /* 0x040fe400078e0250 */
[----:B0-----:R-:W-:Y:S02]  /*c520*/  IMAD R5, R15, R85, R81 ;  /* 0x000000550f057224 */ /* 0x001fe400078e0251 */
[----:B------:R-:W-:Y:S01]  /*c530*/  VIADD R80, R0, 0x190 ;  /* 0x0000019000507836 */ /* 0x000fe20000000000 */
[----:B---3--:R-:W-:-:S02]  /*c540*/  ISETP.GE.AND P0, PT, R92, RZ, PT ;  /* 0x000000ff5c00720c */ /* 0x008fc40003f06270 */
[----:B------:R-:W3:Y:S11]  /*c550*/  LDL R92, [R1+0x1fcc] ;  /* 0x001fcc00015c7983 */ /* 0x000ef60000100800 */
[----:B------:R-:W-:Y:S01]  /*c560*/  @!P0 IMAD.MOV R44, RZ, RZ, -R44 ;  /* 0x000000ffff2c8224 */ /* 0x000fe200078e0a2c */
[----:B------:R-:W-:Y:S01]  /*c570*/  ISETP.GT.U32.AND P0, PT, R15, R40, PT ;  /* 0x000000280f00720c */ /* 0x000fe20003f04070 */
[----:B------:R0:W-:Y:S04]  /*c580*/  STL [R1+0x568], R76 ;  /* 0x0005684c01007387 */ /* 0x0001e80000100800 */
[----:B------:R1:W-:Y:S01]  /*c590*/  STL [R1+0x564], R5 ;  /* 0x0005640501007387 */ /* 0x0003e20000100800 */
[----:B0-----:R-:W-:-:S03]  /*c5a0*/  VIADD R76, R0, 0x191 ;  /* 0x00000191004c7836 */ /* 0x001fc60000000000 */
[----:B------:R0:W-:Y:S01]  /*c5b0*/  STL [R1+0x249c], R80 ;  /* 0x00249c5001007387 */ /* 0x0001e20000100800 */
[----:B-1----:R-:W-:-:S03]  /*c5c0*/  VIADD R5, R0, 0x192 ;  /* 0x0000019200057836 */ /* 0x002fc60000000000 */
[----:B------:R1:W-:Y:S01]  /*c5d0*/  STL [R1+0x24a0], R76 ;  /* 0x0024a04c01007387 */ /* 0x0003e20000100800 */
[----:B------:R-:W-:Y:S01]  /*c5e0*/  @!P0 IMAD.IADD R40, R40, 0x1, -R15 ;  /* 0x0000000128288824 */ /* 0x000fe200078e0a0f */
[----:B----4-:R-:W-:Y:S02]  /*c5f0*/  ISETP.GE.AND P0, PT, R93, RZ, PT ;  /* 0x000000ff5d00720c */ /* 0x010fe40003f06270 */
[----:B------:R4:W-:Y:S04]  /*c600*/  STL [R1+0x24a4], R5 ;  /* 0x0024a40501007387 */ /* 0x0009e80000100800 */
[----:B------:R-:W3:Y:S01]  /*c610*/  LDL R93, [R1+0x200c] ;  /* 0x00200c00015d7983 */ /* 0x000ee20000100800 */
[----:B------:R-:W-:Y:S01]  /*c620*/  @!P2 IMAD.MOV R54, RZ, RZ, -R54 ;  /* 0x000000ffff36a224 */ /* 0x000fe200078e0a36 */
[----:B------:R-:W-:-:S02]  /*c630*/  ISETP.GT.U32.AND P2, PT, R15, R47, PT ;  /* 0x0000002f0f00720c */ /* 0x000fc40003f44070 */
[----:B------:R-:W-:-:S11]  /*c640*/  ISETP.GT.U32.AND P6, PT, R15, R41, PT ;  /* 0x000000290f00720c */ /* 0x000fd60003fc4070 */
[--C-:B------:R-:W-:Y:S01]  /*c650*/  @!P2 IMAD.IADD R47, R47, 0x1, -R15.reuse ;  /* 0x000000012f2fa824 */ /* 0x100fe200078e0a0f */
[----:B------:R-:W-:Y:S01]  /*c660*/  ISETP.GT.U32.AND P2, PT, R15, R42, PT ;  /* 0x0000002a0f00720c */ /* 0x000fe20003f44070 */
[----:B------:R-:W-:Y:S02]  /*c670*/  @!P6 IMAD.IADD R41, R41, 0x1, -R15 ;  /* 0x000000012929e824 */ /* 0x000fe400078e0a0f */
[----:B------:R-:W-:-:S03]  /*c680*/  @!P1 IMAD.MOV R47, RZ, RZ, -R47 ;  /* 0x000000ffff2f9224 */ /* 0x000fc600078e0a2f */
[----:B------:R-:W-:-:S07]  /*c690*/  ISETP.GT.U32.AND P6, PT, R15, R41, PT ;  /* 0x000000290f00720c */ /* 0x000fce0003fc4070 */
[----:B------:R-:W-:Y:S01]  /*c6a0*/  @!P2 IMAD.IADD R42, R42, 0x1, -R15 ;  /* 0x000000012a2aa824 */ /* 0x000fe200078e0a0f */
[----:B------:R-:W-:-:S04]  /*c6b0*/  ISETP.GT.U32.AND P2, PT, R15, R43, PT ;  /* 0x0000002b0f00720c */ /* 0x000fc80003f44070 */
[----:B------:R-:W-:Y:S01]  /*c6c0*/  ISETP.GT.U32.AND P1, PT, R15, R42, PT ;  /* 0x0000002a0f00720c */ /* 0x000fe20003f24070 */
[----:B------:R-:W-:Y:S01]  /*c6d0*/  @!P6 IMAD.IADD R41, R41, 0x1, -R15 ;  /* 0x000000012929e824 */ /* 0x000fe200078e0a0f */
[----:B------:R-:W-:Y:S02]  /*c6e0*/  ISETP.GT.U32.AND P6, PT, R15, R38, PT ;  /* 0x000000260f00720c */ /* 0x000fe40003fc4070 */
[----:B0-----:R-:W-:Y:S02]  /*c6f0*/  IABS R80, R80 ;  /* 0x0000005000507213 */ /* 0x001fe40000000000 */
[----:B------:R-:W-:-:S03]  /*c700*/  IABS R81, R76 ;  /* 0x0000004c00517213 */ /* 0x000fc60000000000 */
[----:B------:R-:W-:Y:S01]  /*c710*/  @!P2 IMAD.IADD R43, R43, 0x1, -R15 ;  /* 0x000000012b2ba824 */ /* 0x000fe200078e0a0f */
[----:B------:R-:W-:-:S03]  /*c720*/  ISETP.GT.U32.AND P2, PT, R15, R39, PT ;  /* 0x000000270f00720c */ /* 0x000fc60003f44070 */
[----:B------:R-:W-:Y:S01]  /*c730*/  @!P1 IMAD.IADD R42, R42, 0x1, -R15 ;  /* 0x000000012a2a9824 */ /* 0x000fe200078e0a0f */
[----:B--2---:R-:W-:Y:S01]  /*c740*/  ISETP.GE.AND P1, PT, R90, RZ, PT ;  /* 0x000000ff5a00720c */ /* 0x004fe20003f26270 */
[C---:B------:R-:W-:Y:S01]  /*c750*/  IMAD.HI.U32 R84, R16.reuse, R80, RZ ;  /* 0x0000005010547227 */ /* 0x040fe200078e00ff */
[----:B------:R-:W2:Y:S01]  /*c760*/  LDL R90, [R1+0x1fd8] ;  /* 0x001fd800015a7983 */ /* 0x000ea20000100800 */
[----:B------:R-:W-:Y:S02]  /*c770*/  IABS R82, R5 ;  /* 0x0000000500527213 */ /* 0x000fe40000000000 */
[----:B------:R-:W-:-:S04]  /*c780*/  IMAD.HI.U32 R83, R16, R81, RZ ;  /* 0x0000005110537227 */ /* 0x000fc800078e00ff */
[----:B------:R-:W-:Y:S02]  /*c790*/  IMAD.MOV R84, RZ, RZ, -R84 ;  /* 0x000000ffff547224 */ /* 0x000fe400078e0a54 */
[----:B------:R-:W-:Y:S02]  /*c7a0*/  IMAD.MOV R83, RZ, RZ, -R83 ;  /* 0x000000ffff537224 */ /* 0x000fe400078e0a53 */
[----:B------:R-:W-:-:S04]  /*c7b0*/  IMAD.HI.U32 R85, R16, R82, RZ ;  /* 0x0000005210557227 */ /* 0x000fc800078e00ff */
[----:B------:R-:W-:Y:S02]  /*c7c0*/  @!P6 IMAD.IADD R38, R38, 0x1, -R15 ;  /* 0x000000012626e824 */ /* 0x000fe400078e0a0f */
[C---:B-1----:R-:W-:Y:S02]  /*c7d0*/  IMAD R76, R15.reuse, R84, R80 ;  /* 0x000000540f4c7224 */ /* 0x042fe400078e0250 */
[----:B----4-:R-:W-:Y:S02]  /*c7e0*/  IMAD R5, R15, R83, R81 ;  /* 0x000000530f057224 */ /* 0x010fe400078e0251 */
[----:B------:R-:W-:Y:S02]  /*c7f0*/  @!P2 IMAD.IADD R39, R39, 0x1, -R15 ;  /* 0x000000012727a824 */ /* 0x000fe400078e0a0f */
[----:B------:R-:W-:Y:S02]  /*c800*/  IMAD.MOV R85, RZ, RZ, -R85 ;  /* 0x000000ffff557224 */ /* 0x000fe400078e0a55 */
[----:B------:R-:W-:Y:S01]  /*c810*/  @!P0 IMAD.MOV R42, RZ, RZ, -R42 ;  /* 0x000000ffff2a8224 */ /* 0x000fe200078e0a2a */
[----:B------:R-:W-:Y:S01]  /*c820*/  ISETP.GT.U32.AND P0, PT, R15, R38, PT ;  /* 0x000000260f00720c */ /* 0x000fe20003f04070 */
[----:B------:R-:W-:-:S12]  /*c830*/  VIADD R80, R0, 0x193 ;  /* 0x0000019300507836 */ /* 0x000fd80000000000 */
[----:B------:R-:W-:Y:S01]  /*c840*/  @!P0 IMAD.IADD R38, R38, 0x1, -R15 ;  /* 0x0000000126268824 */ /* 0x000fe200078e0a0f */
[----:B---3--:R-:W-:Y:S02]  /*c850*/  ISETP.GE.AND P2, PT, R92, RZ, PT ;  /* 0x000000ff5c00720c */ /* 0x008fe40003f46270 */
[----:B------:R-:W3:Y:S04]  /*c860*/  LDL R92, [R1+0x2014] ;  /* 0x00201400015c7983 */ /* 0x000ee80000100800 */
[----:B------:R-:W-:Y:S04]  /*c870*/  STL [R1+0x560], R76 ;  /* 0x0005604c01007387 */ /* 0x000fe80000100800 */
[----:B------:R0:W-:Y:S02]  /*c880*/  STL [R1+0x554], R5 ;  /* 0x0005540501007387 */ /* 0x0001e40000100800 */
[----:B0-----:R-:W-:-:S02]  /*c890*/  IMAD R5, R15, R85, R82 ;  /* 0x000000550f057224 */ /* 0x001fc400078e0252 */
[----:B------:R-:W-:-:S03]  /*c8a0*/  VIADD R76, R0, 0x194 ;  /* 0x00000194004c7836 */ /* 0x000fc60000000000 */
[----:B------:R0:W-:Y:S04]  /*c8b0*/  STL [R1+0x57c], R5 ;  /* 0x00057c0501007387 */ /* 0x0001e80000100800 */
[----:B------:R1:W-:Y:S01]  /*c8c0*/  STL [R1+0x2490], R80 ;  /* 0x0024905001007387 */ /* 0x0003e20000100800 */
[----:B0-----:R-:W-:-:S03]  /*c8d0*/  VIADD R5, R0, 0x195 ;  /* 0x0000019500057836 */ /* 0x001fc60000000000 */
[----:B------:R0:W-:Y:S01]  /*c8e0*/  STL [R1+0x2494], R76 ;  /* 0x0024944c01007387 */ /* 0x0001e20000100800 */
[----:B------:R-:W-:-:S03]  /*c8f0*/  ISETP.GE.AND P0, PT, R93, RZ, PT ;  /* 0x000000ff5d00720c */ /* 0x000fc60003f06270 */
[----:B------:R4:W-:Y:S04]  /*c900*/  STL [R1+0x2498], R5 ;  /* 0x0024980501007387 */ /* 0x0009e80000100800 */
[----:B------:R-:W4:Y:S01]  /*c910*/  LDL R93, [R1+0x202c] ;  /* 0x00202c00015d7983 */ /* 0x000f220000100800 */
[----:B------:R-:W-:Y:S01]  /*c920*/  @!P1 IMAD.MOV R43, RZ, RZ, -R43 ;  /* 0x000000ffff2b9224 */ /* 0x000fe200078e0a2b */
[C---:B------:R-:W-:Y:S02]  /*c930*/  ISETP.GT.U32.AND P1, PT, R15.reuse, R40, PT ;  /* 0x000000280f00720c */ /* 0x040fe40003f24070 */
[C---:B------:R-:W-:Y:S01]  /*c940*/  ISETP.GT.U32.AND P6, PT, R15.reuse, R39, PT ;  /* 0x000000270f00720c */ /* 0x040fe20003fc4070 */
[----:B------:R-:W-:Y:S01]  /*c950*/  @!P2 IMAD.MOV R41, RZ, RZ, -R41 ;  /* 0x000000ffff29a224 */ /* 0x000fe200078e0a29 */
[----:B------:R-:W-:-:S09]  /*c960*/  ISETP.GT.U32.AND P2, PT, R15, R37, PT ;  /* 0x000000250f00720c */ /* 0x000fd20003f44070 */
[--C-:B------:R-:W-:Y:S01]  /*c970*/  @!P1 IMAD.IADD R40, R40, 0x1, -R15.reuse ;  /* 0x0000000128289824 */ /* 0x100fe200078e0a0f */
[----:B------:R-:W-:Y:S01]  /*c980*/  ISETP.GT.U32.AND P1, PT, R15, R36, PT ;  /* 0x000000240f00720c */ /* 0x000fe20003f24070 */
[--C-:B------:R-:W-:Y:S01]  /*c990*/  @!P6 IMAD.IADD R39, R39, 0x1, -R15.reuse ;  /* 0x000000012727e824 */ /* 0x100fe200078e0a0f */
[----:B------:R-:W-:Y:S01]  /*c9a0*/  IABS R81, R80 ;  /* 0x0000005000517213 */ /* 0x000fe20000000000 */
[----:B------:R-:W-:-:S04]  /*c9b0*/  @!P2 IMAD.IADD R37, R37, 0x1, -R15 ;  /* 0x000000012525a824 */ /* 0x000fc800078e0a0f */
[----:B------:R-:W-:-:S06]  /*c9c0*/  IMAD.HI.U32 R82, R16, R81, RZ ;  /* 0x0000005110527227 */ /* 0x000fcc00078e00ff */
[----:B------:R-:W-:Y:S01]  /*c9d0*/  @!P1 IMAD.IADD R36, R36, 0x1, -R15 ;  /* 0x0000000124249824 */ /* 0x000fe200078e0a0f */
[----:B--2---:R-:W-:Y:S01]  /*c9e0*/  ISETP.GE.AND P6, PT, R90, RZ, PT ;  /* 0x000000ff5a00720c */ /* 0x004fe20003fc6270 */
[----:B------:R-:W-:Y:S01]  /*c9f0*/  IMAD.MOV R82, RZ, RZ, -R82 ;  /* 0x000000ffff527224 */ /* 0x000fe200078e0a52 */
[----:B------:R-:W2:Y:S11]  /*ca00*/  LDL R90, [R1+0x2048] ;  /* 0x00204800015a7983 */ /* 0x000eb60000100800 */
[----:B------:R-:W-:Y:S01]  /*ca10*/  @!P6 IMAD.MOV R40, RZ, RZ, -R40 ;  /* 0x000000ffff28e224 */ /* 0x000fe200078e0a28 */
[C---:B------:R-:W-:Y:S01]  /*ca20*/  ISETP.GT.U32.AND P6, PT, R15.reuse, R36, PT ;  /* 0x000000240f00720c */ /* 0x040fe20003fc4070 */
[----:B------:R-:W-:-:S12]  /*ca30*/  IMAD R81, R15, R82, R81 ;  /* 0x000000520f517224 */ /* 0x000fd800078e0251 */
[----:B------:R-:W-:Y:S01]  /*ca40*/  @!P6 IMAD.IADD R36, R36, 0x1, -R15 ;  /* 0x000000012424e824 */ /* 0x000fe200078e0a0f */
[----:B---3--:R-:W-:Y:S02]  /*ca50*/  ISETP.GE.AND P2, PT, R92, RZ, PT ;  /* 0x000000ff5c00720c */ /* 0x008fe40003f46270 */
[----:B------:R-:W3:Y:S04]  /*ca60*/  LDL R92, [R1+0x2030] ;  /* 0x00203000015c7983 */ /* 0x000ee80000100800 */
[----:B------:R-:W-:Y:S01]  /*ca70*/  STL [R1+0x548], R81 ;  /* 0x0005485101007387 */ /* 0x000fe20000100800 */
[----:B----4-:R-:W-:-:S03]  /*ca80*/  ISETP.GE.AND P6, PT, R93, RZ, PT ;  /* 0x000000ff5d00720c */ /* 0x010fc60003fc6270 */
[----:B------:R-:W4:Y:S01]  /*ca90*/  LDL R93, [R1+0x2070] ;  /* 0x00207000015d7983 */ /* 0x000f220000100800 */
[----:B------:R-:W-:Y:S02]  /*caa0*/  ISETP.GT.U32.AND P1, PT, R15, R37, PT ;  /* 0x000000250f00720c */ /* 0x000fe40003f24070 */
[----:B-1----:R-:W-:Y:S02]  /*cab0*/  IABS R80, R76 ;  /* 0x0000004c00507213 */ /* 0x002fe40000000000 */
[----:B------:R-:W-:-:S03]  /*cac0*/  IABS R83, R5 ;  /* 0x0000000500537213 */ /* 0x000fc60000000000 */
[----:B------:R-:W-:-:S04]  /*cad0*/  IMAD.HI.U32 R84, R16, R80, RZ ;  /* 0x0000005010547227 */ /* 0x000fc800078e00ff */
[----:B------:R-:W-:-:S04]  /*cae0*/  IMAD.HI.U32 R85, R16, R83, RZ ;  /* 0x0000005310557227 */ /* 0x000fc800078e00ff */
[----:B------:R-:W-:Y:S02]  /*caf0*/  IMAD.MOV R84, RZ, RZ, -R84 ;  /* 0x000000ffff547224 */ /* 0x000fe400078e0a54 */
[----:B------:R-:W-:Y:S02]  /*cb00*/  IMAD.MOV R85, RZ, RZ, -R85 ;  /* 0x000000ffff557224 */ /* 0x000fe400078e0a55 */
[----:B------:R-:W-:Y:S01]  /*cb10*/  @!P1 IMAD.IADD R37, R37, 0x1, -R15 ;  /* 0x0000000125259824 */ /* 0x000fe200078e0a0f */
[C---:B------:R-:W-:Y:S01]  /*cb20*/  ISETP.GT.U32.AND P1, PT, R15.reuse, R33, PT ;  /* 0x000000210f00720c */ /* 0x040fe20003f24070 */
[C---:B0-----:R-:W-:Y:S02]  /*cb30*/  IMAD R76, R15.reuse, R84, R80 ;  /* 0x000000540f4c7224 */ /* 0x041fe400078e0250 */
[----:B------:R-:W-:Y:S01]  /*cb40*/  @!P0 IMAD.MOV R39, RZ, RZ, -R39 ;  /* 0x000000ffff278224 */ /* 0x000fe200078e0a27 */
[C---:B------:R-:W-:Y:S01]  /*cb50*/  ISETP.GT.U32.AND P0, PT, R15.reuse, R35, PT ;  /* 0x000000230f00720c */ /* 0x040fe20003f04070 */
[----:B------:R-:W-:Y:S01]  /*cb60*/  IMAD R5, R15, R85, R83 ;  /* 0x000000550f057224 */ /* 0x000fe200078e0253 */
[----:B------:R-:W-:Y:S04]  /*cb70*/  STL [R1+0x578], R76 ;  /* 0x0005784c01007387 */ /* 0x000fe80000100800 */
[----:B------:R0:W-:Y:S03]  /*cb80*/  STL [R1+0x574], R5 ;  /* 0x0005740501007387 */ /* 0x0001e60000100800 */
[----:B------:R-:W-:-:S02]  /*cb90*/  @!P1 IMAD.IADD R33, R33, 0x1, -R15 ;  /* 0x0000000121219824 */ /* 0x000fc400078e0a0f */
[----:B0-----:R-:W-:-:S03]  /*cba0*/  VIADD R5, R0, 0x196 ;  /* 0x0000019600057836 */ /* 0x001fc60000000000 */
[----:B------:R-:W-:Y:S01]  /*cbb0*/  ISETP.GT.U32.AND P1, PT, R15, R33, PT ;  /* 0x000000210f00720c */ /* 0x000fe20003f24070 */
[----:B------:R-:W-:Y:S01]  /*cbc0*/  @!P0 IMAD.IADD R35, R35, 0x1, -R15 ;  /* 0x0000000123238824 */ /* 0x000fe200078e0a0f */
[----:B------:R-:W-:Y:S01]  /*cbd0*/  IABS R82, R5 ;  /* 0x0000000500527213 */ /* 0x000fe20000000000 */
[----:B------:R-:W-:-:S04]  /*cbe0*/  VIADD R76, R0, 0x197 ;  /* 0x00000197004c7836 */ /* 0x000fc80000000000 */
[----:B------:R-:W-:-:S04]  /*cbf0*/  IMAD.HI.U32 R83, R16, R82, RZ ;  /* 0x0000005210537227 */ /* 0x000fc800078e00ff */
[----:B------:R-:W-:Y:S02]  /*cc00*/  IMAD.MOV R83, RZ, RZ, -R83 ;  /* 0x000000ffff537224 */ /* 0x000fe400078e0a53 */
[----:B------:R-:W-:Y:S01]  /*cc10*/  @!P1 IMAD.IADD R33, R33, 0x1, -R15 ;  /* 0x0000000121219824 */ /* 0x000fe200078e0a0f */
[----:B---3--:R-:W-:Y:S02]  /*cc20*/  ISETP.GE.AND P0, PT, R92, RZ, PT ;  /* 0x000000ff5c00720c */ /* 0x008fe40003f06270 */
[----:B------:R-:W3:Y:S04]  /*cc30*/  LDL R92, [R1+0x2084] ;  /* 0x00208400015c7983 */ /* 0x000ee80000100800 */
[----:B------:R0:W-:Y:S04]  /*cc40*/  STL [R1+0x2484], R5 ;  /* 0x0024840501007387 */ /* 0x0001e80000100800 */
[----:B------:R-:W-:Y:S01]  /*cc50*/  STL [R1+0x248c], R76 ;  /* 0x00248c4c01007387 */ /* 0x000fe20000100800 */
[----:B0-----:R-:W-:-:S05]  /*cc60*/  VIADD R5, R0, 0x198 ;  /* 0x0000019800057836 */ /* 0x001fca0000000000 */
[----:B------:R0:W-:Y:S01]  /*cc70*/  STL [R1+0x2488], R5 ;  /* 0x0024880501007387 */ /* 0x0001e20000100800 */
[----:B------:R-:W-:Y:S01]  /*cc80*/  IABS R80, R5 ;  /* 0x0000000500507213 */ /* 0x000fe20000000000 */
[----:B0-----:R-:W-:-:S05]  /*cc90*/  IMAD R5, R15, R83, R82 ;  /* 0x000000530f057224 */ /* 0x001fca00078e0252 */
[----:B------:R0:W-:Y:S01]  /*cca0*/  STL [R1+0x56c], R5 ;  /* 0x00056c0501007387 */ /* 0x0001e20000100800 */
[----:B----4-:R-:W-:-:S03]  /*ccb0*/  ISETP.GE.AND P1, PT, R93, RZ, PT ;  /* 0x000000ff5d00720c */ /* 0x010fc60003f26270 */
[----:B------:R-:W4:Y:S01]  /*ccc0*/  LDL R93, [R1+0x2090] ;  /* 0x00209000015d7983 */ /* 0x000f220000100800 */
[----:B------:R-:W-:Y:S01]  /*ccd0*/  @!P2 IMAD.MOV R38, RZ, RZ, -R38 ;  /* 0x000000ffff26a224 */ /* 0x000fe200078e0a26 */
[----:B------:R-:W-:Y:S01]  /*cce0*/  ISETP.GT.U32.AND P2, PT, R15, R34, PT ;  /* 0x000000220f00720c */ /* 0x000fe20003f44070 */
[----:B------:R-:W-:-:S12]  /*ccf0*/  @!P6 IMAD.MOV R37, RZ, RZ, -R37 ;  /* 0x000000ffff25e224 */ /* 0x000fd800078e0a25 */
[----:B------:R-:W-:Y:S01]  /*cd00*/  @!P2 IMAD.IADD R34, R34, 0x1, -R15 ;  /* 0x000000012222a824 */ /* 0x000fe200078e0a0f */
[----:B------:R-:W-:-:S04]  /*cd10*/  ISETP.GT.U32.AND P2, PT, R15, R35, PT ;  /* 0x000000230f00720c */ /* 0x000fc80003f44070 */
[----:B------:R-:W-:Y:S02]  /*cd20*/  ISETP.GT.U32.AND P6, PT, R15, R34, PT ;  /* 0x000000220f00720c */ /* 0x000fe40003fc4070 */
[----:B------:R-:W-:-:S05]  /*cd30*/  IABS R81, R76 ;  /* 0x0000004c00517213 */ /* 0x000fca0000000000 */
[----:B------:R-:W-:-:S06]  /*cd40*/  IMAD.HI.U32 R83, R16, R81, RZ ;  /* 0x0000005110537227 */ /* 0x000fcc00078e00ff */
[--C-:B------:R-:W-:Y:S01]  /*cd50*/  @!P6 IMAD.IADD R34, R34, 0x1, -R15.reuse ;  /* 0x000000012222e824 */ /* 0x100fe200078e0a0f */
[----:B------:R-:W-:Y:S01]  /*cd60*/  ISETP.GT.U32.AND P6, PT, R15, R31, PT ;  /* 0x0000001f0f00720c */ /* 0x000fe20003fc4070 */
[----:B------:R-:W-:Y:S01]  /*cd70*/  @!P2 IMAD.IADD R35, R35, 0x1, -R15 ;  /* 0x000000012323a824 */ /* 0x000fe200078e0a0f */
[----:B------:R-:W-:Y:S01]  /*cd80*/  ISETP.GT.U32.AND P2, PT, R15, R32, PT ;  /* 0x000000200f00720c */ /* 0x000fe20003f44070 */
[----:B------:R-:W-:Y:S02]  /*cd90*/  IMAD.MOV R83, RZ, RZ, -R83 ;  /* 0x000000ffff537224 */ /* 0x000fe400078e0a53 */
[----:B------:R-:W-:-:S04]  /*cda0*/  IMAD.HI.U32 R82, R16, R80, RZ ;  /* 0x0000005010527227 */ /* 0x000fc800078e00ff */
[----:B0-----:R-:W-:Y:S02]  /*cdb0*/  IMAD R5, R15, R83, R81 ;  /* 0x000000530f057224 */ /* 0x001fe400078e0251 */
[----:B------:R-:W-:Y:S02]  /*cdc0*/  @!P0 IMAD.MOV R36, RZ, RZ, -R36 ;  /* 0x000000ffff248224 */ /* 0x000fe400078e0a24 */
[--C-:B------:R-:W-:Y:S01]  /*cdd0*/  @!P6 IMAD.IADD R31, R31, 0x1, -R15.reuse ;  /* 0x000000011f1fe824 */ /* 0x100fe200078e0a0f */
[----:B--2---:R-:W-:Y:S01]  /*cde0*/  ISETP.GE.AND P0, PT, R90, RZ, PT ;  /* 0x000000ff5a00720c */ /* 0x004fe20003f06270 */
[----:B------:R-:W-:Y:S01]  /*cdf0*/  @!P2 IMAD.IADD R32, R32, 0x1, -R15 ;  /* 0x000000012020a824 */ /* 0x000fe200078e0a0f */
[----:B------:R-:W2:Y:S01]  /*ce00*/  LDL R90, [R1+0x2098] ;  /* 0x00209800015a7983 */ /* 0x000ea20000100800 */
[----:B------:R-:W-:Y:S01]  /*ce10*/  IMAD.MOV R82, RZ, RZ, -R82 ;  /* 0x000000ffff527224 */ /* 0x000fe200078e0a52 */
[----:B------:R-:W-:Y:S02]  /*ce20*/  ISETP.GT.U32.AND P6, PT, R15, R31, PT ;  /* 0x0000001f0f00720c */ /* 0x000fe40003fc4070 */
[----:B------:R0:W-:Y:S01]  /*ce30*/  STL [R1+0x534], R5 ;  /* 0x0005340501007387 */ /* 0x0001e20000100800 */
[----:B------:R-:W-:-:S02]  /*ce40*/  VIADD R81, R0, 0x199 ;  /* 0x0000019900517836 */ /* 0x000fc40000000000 */
[----:B------:R-:W-:Y:S02]  /*ce50*/  VIADD R76, R0, 0x19a ;  /* 0x0000019a004c7836 */ /* 0x000fe40000000000 */
[----:B0-----:R-:W-:-:S06]  /*ce60*/  IMAD R5, R15, R82, R80 ;  /* 0x000000520f057224 */ /* 0x001fcc00078e0250 */
[----:B------:R-:W-:Y:S01]  /*ce70*/  @!P6 IMAD.IADD R31, R31, 0x1, -R15 ;  /* 0x000000011f1fe824 */ /* 0x000fe200078e0a0f */
[----:B---3--:R-:W-:Y:S02]  /*ce80*/  ISETP.GE.AND P2, PT, R92, RZ, PT ;  /* 0x000000ff5c00720c */ /* 0x008fe40003f46270 */
[----:B------:R-:W3:Y:S04]  /*ce90*/  LDL R92, [R1+0x2094] ;  /* 0x00209400015c7983 */ /* 0x000ee80000100800 */
[----:B------:R0:W-:Y:S04]  /*cea0*/  STL [R1+0x55c], R5 ;  /* 0x00055c0501007387 */ /* 0x0001e80000100800 */
[----:B------:R1:W-:Y:S01]  /*ceb0*/  STL [R1+0x2478], R81 ;  /* 0x0024785101007387 */ /* 0x0003e20000100800 */
[----:B0-----:R-:W-:-:S03]  /*cec0*/  VIADD R5, R0, 0x19b ;  /* 0x0000019b00057836 */ /* 0x001fc60000000000 */
[----:B------:R0:W-:Y:S04]  /*ced0*/  STL [R1+0x247c], R76 ;  /* 0x00247c4c01007387 */ /* 0x0001e80000100800 */
[----:B------:R-:W-:Y:S01]  /*cee0*/  STL [R1+0x2480], R5 ;  /* 0x0024800501007387 */ /* 0x000fe20000100800 */
[----:B----4-:R-:W-:-:S03]  /*cef0*/  ISETP.GE.AND P6, PT, R93, RZ, PT ;  /* 0x000000ff5d00720c */ /* 0x010fc60003fc6270 */
[----:B------:R-:W4:Y:S01]  /*cf00*/  LDL R93, [R1+0x20a0] ;  /* 0x0020a000015d7983 */ /* 0x000f220000100800 */
[----:B------:R-:W-:Y:S01]  /*cf10*/  @!P0 IMAD.MOV R35, RZ, RZ, -R35 ;  /* 0x000000ffff238224 */ /* 0x000fe200078e0a23 */
[C---:B------:R-:W-:Y:S01]  /*cf20*/  ISETP.GT.U32.AND P0, PT, R15.reuse, R32, PT ;  /* 0x000000200f00720c */ /* 0x040fe20003f04070 */
[----:B------:R-:W-:Y:S01]  /*cf30*/  @!P1 IMAD.MOV R34, RZ, RZ, -R34 ;  /* 0x000000ffff229224 */ /* 0x000fe200078e0a22 */
[C---:B------:R-:W-:Y:S01]  /*cf40*/  ISETP.GT.U32.AND P1, PT, R15.reuse, R30, PT ;  /* 0x0000001e0f00720c */ /* 0x040fe20003f24070 */
[----:B------:R-:W-:Y:S01]  /*cf50*/  @!P2 IMAD.MOV R33, RZ, RZ, -R33 ;  /* 0x000000ffff21a224 */ /* 0x000fe200078e0a21 */
[----:B------:R-:W-:-:S09]  /*cf60*/  ISETP.GT.U32.AND P2, PT, R15, R29, PT ;  /* 0x0000001d0f00720c */ /* 0x000fd20003f44070 */
[--C-:B------:R-:W-:Y:S01]  /*cf70*/  @!P0 IMAD.IADD R32, R32, 0x1, -R15.reuse ;  /* 0x0000000120208824 */ /* 0x100fe200078e0a0f */
[----:B------:R-:W-:Y:S01]  /*cf80*/  ISETP.GT.U32.AND P0, PT, R15, R27, PT ;  /* 0x0000001b0f00720c */ /* 0x000fe20003f04070 */
[--C-:B------:R-:W-:Y:S02]  /*cf90*/  @!P1 IMAD.IADD R30, R30, 0x1, -R15.reuse ;  /* 0x000000011e1e9824 */ /* 0x100fe400078e0a0f */
[----:B------:R-:W-:-:S03]  /*cfa0*/  @!P2 IMAD.IADD R29, R29, 0x1, -R15 ;  /* 0x000000011d1da824 */ /* 0x000fc600078e0a0f */
[----:B------:R-:W-:Y:S02]  /*cfb0*/  ISETP.GT.U32.AND P2, PT, R15, R30, PT ;  /* 0x0000001e0f00720c */ /* 0x000fe40003f44070 */
[----:B-1----:R-:W-:Y:S02]  /*cfc0*/  IABS R81, R81 ;  /* 0x0000005100517213 */ /* 0x002fe40000000000 */
[----:B------:R-:W-:-:S03]  /*cfd0*/  IABS R80, R76 ;  /* 0x0000004c00507213 */ /* 0x000fc60000000000 */
[----:B------:R-:W-:-:S04]  /*cfe0*/  IMAD.HI.U32 R82, R16, R81, RZ ;  /* 0x0000005110527227 */ /* 0x000fc800078e00ff */
[--C-:B------:R-:W-:Y:S02]  /*cff0*/  @!P0 IMAD.IADD R27, R27, 0x1, -R15.reuse ;  /* 0x000000011b1b8824 */ /* 0x100fe400078e0a0f */
[----:B------:R-:W-:Y:S02]  /*d000*/  @!P6 IMAD.MOV R32, RZ, RZ, -R32 ;  /* 0x000000ffff20e224 */ /* 0x000fe400078e0a20 */
[----:B------:R-:W-:Y:S01]  /*d010*/  IMAD.MOV R82, RZ, RZ, -R82 ;  /* 0x000000ffff527224 */ /* 0x000fe200078e0a52 */
[----:B------:R-:W-:Y:S01]  /*d020*/  ISETP.GT.U32.AND P6, PT, R15, R27, PT ;  /* 0x0000001b0f00720c */ /* 0x000fe20003fc4070 */
[----:B------:R-:W-:Y:S02]  /*d030*/  @!P2 IMAD.IADD R30, R30, 0x1, -R15 ;  /* 0x000000011e1ea824 */ /* 0x000fe400078e0a0f */
[----:B------:R-:W-:-:S04]  /*d040*/  IMAD.HI.U32 R83, R16, R80, RZ ;  /* 0x0000005010537227 */ /* 0x000fc800078e00ff */
[C---:B0-----:R-:W-:Y:S02]  /*d050*/  IMAD R76, R15.reuse, R82, R81 ;  /* 0x000000520f4c7224 */ /* 0x041fe400078e0251 */
[----:B------:R-:W-:Y:S01]  /*d060*/  IMAD.MOV R83, RZ, RZ, -R83 ;  /* 0x000000ffff537224 */ /* 0x000fe200078e0a53 */
[----:B--2---:R-:W-:Y:S02]  /*d070*/  ISETP.GE.AND P1, PT, R90, RZ, PT ;  /* 0x000000ff5a00720c */ /* 0x004fe40003f26270 */
[----:B------:R-:W2:Y:S01]  /*d080*/  LDL R90, [R1+0x209c] ;  /* 0x00209c00015a7983 */ /* 0x000ea20000100800 */
[----:B------:R-:W-:Y:S02]  /*d090*/  IMAD R80, R15, R83, R80 ;  /* 0x000000530f507224 */ /* 0x000fe400078e0250 */
[----:B------:R-:W-:Y:S01]  /*d0a0*/  @!P6 IMAD.IADD R27, R27, 0x1, -R15 ;  /* 0x000000011b1be824 */ /* 0x000fe200078e0a0f */
[----:B---3--:R-:W-:Y:S02]  /*d0b0*/  ISETP.GE.AND P2, PT, R92, RZ, PT ;  /* 0x000000ff5c00720c */ /* 0x008fe40003f46270 */
[----:B------:R-:W3:Y:S04]  /*d0c0*/  LDL R92, [R1+0x20a4] ;  /* 0x0020a400015c7983 */ /* 0x000ee80000100800 */
[----:B------:R0:W-:Y:S04]  /*d0d0*/  STL [R1+0x508], R76 ;  /* 0x0005084c01007387 */ /* 0x0001e80000100800 */
[----:B------:R1:W-:Y:S01]  /*d0e0*/  STL [R1+0x520], R80 ;  /* 0x0005205001007387 */ /* 0x0003e20000100800 */
[----:B0-----:R-:W-:-:S05]  /*d0f0*/  VIADD R76, R0, 0x19c ;  /* 0x0000019c004c7836 */ /* 0x001fca0000000000 */
[----:B------:R-:W-:Y:S01]  /*d100*/  STL [R1+0x2470], R76 ;  /* 0x0024704c01007387 */ /* 0x000fe20000100800 */
[----:B----4-:R-:W-:-:S03]  /*d110*/  ISETP.GE.AND P6, PT, R93, RZ, PT ;  /* 0x000000ff5d00720c */ /* 0x010fc60003fc6270 */
[----:B------:R-:W4:Y:S01]  /*d120*/  LDL R93, [R1+0x2078] ;  /* 0x00207800015d7983 */ /* 0x000f220000100800 */
[----:B------:R-:W-:Y:S01]  /*d130*/  @!P1 IMAD.MOV R31, RZ, RZ, -R31 ;  /* 0x000000ffff1f9224 */ /* 0x000fe200078e0a1f */
[C---:B------:R-:W-:Y:S02]  /*d140*/  ISETP.GT.U32.AND P1, PT, R15.reuse, R28, PT ;  /* 0x0000001c0f00720c */ /* 0x040fe40003f24070 */
[----:B------:R-:W-:Y:S02]  /*d150*/  ISETP.GT.U32.AND P0, PT, R15, R29, PT ;  /* 0x0000001d0f00720c */ /* 0x000fe40003f04070 */
[----:B-1----:R-:W-:Y:S01]  /*d160*/  IABS R80, R5 ;  /* 0x0000000500507213 */ /* 0x002fe20000000000 */
[----:B------:R-:W-:-:S08]  /*d170*/  @!P2 IMAD.MOV R30, RZ, RZ, -R30 ;  /* 0x000000ffff1ea224 */ /* 0x000fd000078e0a1e */
[----:B------:R-:W-:Y:S02]  /*d180*/  @!P1 IMAD.IADD R28, R28, 0x1, -R15 ;  /* 0x000000011c1c9824 */ /* 0x000fe400078e0a0f */
[----:B------:R-:W-:-:S03]  /*d190*/  IMAD.HI.U32 R83, R16, R80, RZ ;  /* 0x0000005010537227 */ /* 0x000fc600078e00ff */
[----:B------:R-:W-:Y:S01]  /*d1a0*/  ISETP.GT.U32.AND P2, PT, R15, R28, PT ;  /* 0x0000001c0f00720c */ /* 0x000fe20003f44070 */
[----:B------:R-:W-:Y:S02]  /*d1b0*/  VIADD R5, R0, 0x19d ;  /* 0x0000019d00057836 */ /* 0x000fe40000000000 */
[----:B------:R-:W-:Y:S02]  /*d1c0*/  IMAD.MOV R83, RZ, RZ, -R83 ;  /* 0x000000ffff537224 */ /* 0x000fe400078e0a53 */
[----:B------:R-:W-:Y:S01]  /*d1d0*/  @!P0 IMAD.IADD R29, R29, 0x1, -R15 ;  /* 0x000000011d1d8824 */ /* 0x000fe200078e0a0f */
[----:B------:R0:W-:Y:S01]  /*d1e0*/  STL [R1+0x2474], R5 ;  /* 0x0024740501007387 */ /* 0x0001e20000100800 */
[----:B------:R-:W-:Y:S02]  /*d1f0*/  IABS R82, R5 ;  /* 0x0000000500527213 */ /* 0x000fe40000000000 */
[----:B------:R-:W-:Y:S01]  /*d200*/  @!P6 IMAD.MOV R29, RZ, RZ, -R29 ;  /* 0x000000ffff1de224 */ /* 0x000fe200078e0a1d */
[C---:B------:R-:W-:Y:S01]  /*d210*/  ISETP.GT.U32.AND P6, PT, R15.reuse, R25, PT ;  /* 0x000000190f00720c */ /* 0x040fe20003fc4070 */
[----:B0-----:R-:W-:-:S02]  /*d220*/  IMAD R5, R15, R83, R80 ;  /* 0x000000530f057224 */ /* 0x001fc400078e0250 */
[----:B------:R-:W-:-:S03]  /*d230*/  @!P2 IMAD.IADD R28, R28, 0x1, -R15 ;  /* 0x000000011c1ca824 */ /* 0x000fc600078e0a0f */
[----:B------:R0:W-:Y:S07]  /*d240*/  STL [R1+0x500], R5 ;  /* 0x0005000501007387 */ /* 0x0001ee0000100800 */
[----:B------:R-:W-:Y:S02]  /*d250*/  @!P6 IMAD.IADD R25, R25, 0x1, -R15 ;  /* 0x000000011919e824 */ /* 0x000fe400078e0a0f */
[----:B0-----:R-:W-:Y:S01]  /*d260*/  VIADD R5, R0, 0x19e ;  /* 0x0000019e00057836 */ /* 0x001fe20000000000 */
[----:B---3--:R-:W-:-:S02]  /*d270*/  ISETP.GE.AND P2, PT, R92, RZ, PT ;  /* 0x000000ff5c00720c */ /* 0x008fc40003f46270 */
[----:B------:R-:W3:Y:S04]  /*d280*/  LDL R92, [R1+0x2080] ;  /* 0x00208000015c7983 */ /* 0x000ee80000100800 */
[----:B------:R0:W-:Y:S01]  /*d290*/  STL [R1+0x246c], R5 ;  /* 0x00246c0501007387 */ /* 0x0001e20000100800 */
[----:B----4-:R-:W-:-:S03]  /*d2a0*/  ISETP.GE.AND P6, PT, R93, RZ, PT ;  /* 0x000000ff5d00720c */ /* 0x010fc60003fc6270 */
[----:B------:R-:W4:Y:S04]  /*d2b0*/  LDL R89, [R1+0x207c] ;  /* 0x00207c0001597983 */ /* 0x000f280000100800 */
[----:B------:R-:W4:Y:S01]  /*d2c0*/  LDL R93, [R1+0x208c] ;  /* 0x00208c00015d7983 */ /* 0x000f220000100800 */
[----:B--2---:R-:W-:Y:S02]  /*d2d0*/  ISETP.GE.AND P1, PT, R90, RZ, PT ;  /* 0x000000ff5a00720c */ /* 0x004fe40003f26270 */
[----:B------:R-:W-:Y:S01]  /*d2e0*/  ISETP.GT.U32.AND P0, PT, R15, R26, PT ;  /* 0x0000001a0f00720c */ /* 0x000fe20003f04070 */
[----:B------:R-:W2:Y:S01]  /*d2f0*/  LDL R90, [R1+0x2088] ;  /* 0x00208800015a7983 */ /* 0x000ea20000100800 */
[----:B------:R-:W-:-:S09]  /*d300*/  IABS R81, R76 ;  /* 0x0000004c00517213 */ /* 0x000fd20000000000 */
[----:B------:R-:W-:Y:S01]  /*d310*/  @!P1 IMAD.MOV R27, RZ, RZ, -R27 ;  /* 0x000000ffff1b9224 */ /* 0x000fe200078e0a1b */
[C---:B------:R-:W-:Y:S01]  /*d320*/  ISETP.GT.U32.AND P1, PT, R15.reuse, R24, PT ;  /* 0x000000180f00720c */ /* 0x040fe20003f24070 */
[----:B------:R-:W-:Y:S02]  /*d330*/  IMAD.MOV.U32 R80, RZ, RZ, R81 ;  /* 0x000000ffff507224 */ /* 0x000fe400078e0051 */
[----:B------:R-:W-:Y:S02]  /*d340*/  @!P0 IMAD.IADD R26, R26, 0x1, -R15 ;  /* 0x000000011a1a8824 */ /* 0x000fe400078e0a0f */
[----:B------:R-:W-:Y:S02]  /*d350*/  IMAD.MOV.U32 R81, RZ, RZ, R82 ;  /* 0x000000ffff517224 */ /* 0x000fe400078e0052 */
[----:B------:R-:W-:Y:S01]  /*d360*/  IMAD.HI.U32 R82, R16, R80, RZ ;  /* 0x0000005010527227 */ /* 0x000fe200078e00ff */
[----:B------:R-:W-:-:S03]  /*d370*/  ISETP.GT.U32.AND P0, PT, R15, R26, PT ;  /* 0x0000001a0f00720c */ /* 0x000fc60003f04070 */
[----:B------:R-:W-:-:S04]  /*d380*/  IMAD.HI.U32 R83, R16, R81, RZ ;  /* 0x0000005110537227 */ /* 0x000fc800078e00ff */
[----:B------:R-:W-:Y:S02]  /*d390*/  IMAD.MOV R82, RZ, RZ, -R82 ;  /* 0x000000ffff527224 */ /* 0x000fe400078e0a52 */
[----:B------:R-:W-:Y:S02]  /*d3a0*/  IMAD.MOV R83, RZ, RZ, -R83 ;  /* 0x000000ffff537224 */ /* 0x000fe400078e0a53 */
[----:B------:R-:W-:Y:S01]  /*d3b0*/  @!P1 IMAD.IADD R24, R24, 0x1, -R15 ;  /* 0x0000000118189824 */ /* 0x000fe200078e0a0f */
[C---:B------:R-:W-:Y:S01]  /*d3c0*/  ISETP.GT.U32.AND P1, PT, R15.reuse, R25, PT ;  /* 0x000000190f00720c */ /* 0x040fe20003f24070 */
[C---:B------:R-:W-:Y:S01]  /*d3d0*/  IMAD R76, R15.reuse, R82, R80 ;  /* 0x000000520f4c7224 */ /* 0x040fe200078e0250 */
[----:B------:R-:W-:Y:S01]  /*d3e0*/  IABS R84, R5 ;  /* 0x0000000500547213 */ /* 0x000fe20000000000 */
[----:B0-----:R-:W-:-:S03]  /*d3f0*/  IMAD R5, R15, R83, R81 ;  /* 0x000000530f057224 */ /* 0x001fc600078e0251 */
[----:B------:R0:W-:Y:S01]  /*d400*/  STL [R1+0x4f8], R76 ;  /* 0x0004f84c01007387 */ /* 0x0001e20000100800 */
[----:B------:R-:W-:-:S03]  /*d410*/  @!P0 IMAD.IADD R26, R26, 0x1, -R15 ;  /* 0x000000011a1a8824 */ /* 0x000fc600078e0a0f */
[----:B------:R1:W-:Y:S01]  /*d420*/  STL [R1+0x4ec], R5 ;  /* 0x0004ec0501007387 */ /* 0x0003e20000100800 */
[----:B------:R-:W-:Y:S02]  /*d430*/  @!P6 IMAD.MOV R26, RZ, RZ, -R26 ;  /* 0x000000ffff1ae224 */ /* 0x000fe400078e0a1a */
[C---:B0-----:R-:W-:Y:S02]  /*d440*/  VIADD R76, R0.reuse, 0x19f ;  /* 0x0000019f004c7836 */ /* 0x041fe40000000000 */
[----:B-1----:R-:W-:-:S03]  /*d450*/  VIADD R5, R0, 0x1a0 ;  /* 0x000001a000057836 */ /* 0x002fc60000000000 */
[----:B------:R-:W-:Y:S01]  /*d460*/  STL [R1+0x2468], R76 ;  /* 0x0024684c01007387 */ /* 0x000fe20000100800 */
[----:B------:R-:W-:Y:S01]  /*d470*/  @!P1 IMAD.IADD R25, R25, 0x1, -R15 ;  /* 0x0000000119199824 */ /* 0x000fe200078e0a0f */
[----:B------:R-:W-:Y:S01]  /*d480*/  ISETP.GT.U32.AND P6, PT, R15, R22, PT ;  /* 0x000000160f00720c */ /* 0x000fe20003fc4070 */
[----:B------:R-:W-:Y:S01]  /*d490*/  IMAD.HI.U32 R81, R16, R84, RZ ;  /* 0x0000005410517227 */ /* 0x000fe200078e00ff */
[----:B------:R0:W-:Y:S03]  /*d4a0*/  STL [R1+0x2464], R5 ;  /* 0x0024640501007387 */ /* 0x0001e60000100800 */
[----:B------:R-:W-:Y:S01]  /*d4b0*/  IMAD.MOV R81, RZ, RZ, -R81 ;  /* 0x000000ffff517224 */ /* 0x000fe200078e0a51 */
[----:B------:R-:W-:-:S03]  /*d4c0*/  IABS R82, R5 ;  /* 0x0000000500527213 */ /* 0x000fc60000000000 */
[----:B0-----:R-:W-:-:S04]  /*d4d0*/  IMAD R5, R15, R81, R84 ;  /* 0x000000510f057224 */ /* 0x001fc800078e0254 */
[----:B------:R-:W-:Y:S01]  /*d4e0*/  @!P6 IMAD.IADD R22, R22, 0x1, -R15 ;  /* 0x000000011616e824 */ /* 0x000fe200078e0a0f */
[----:B---3--:R-:W-:Y:S02]  /*d4f0*/  ISETP.GE.AND P1, PT, R92, RZ, PT ;  /* 0x000000ff5c00720c */ /* 0x008fe40003f26270 */
[----:B------:R-:W3:Y:S04]  /*d500*/  LDL R92, [R1+0x2064] ;  /* 0x00206400015c7983 */ /* 0x000ee80000100800 */
[----:B------:R0:W-:Y:S01]  /*d510*/  STL [R1+0x4e4], R5 ;  /* 0x0004e40501007387 */ /* 0x0001e20000100800 */
[----:B----4-:R-:W-:-:S03]  /*d520*/  ISETP.GE.AND P6, PT, R93, RZ, PT ;  /* 0x000000ff5d00720c */ /* 0x010fc60003fc6270 */
[----:B------:R-:W4:Y:S01]  /*d530*/  LDL R93, [R1+0x2060] ;  /* 0x00206000015d7983 */ /* 0x000f220000100800 */
[----:B------:R-:W-:Y:S01]  /*d540*/  @!P2 IMAD.MOV R28, RZ, RZ, -R28 ;  /* 0x000000ffff1ca224 */ /* 0x000fe200078e0a1c */
[C---:B------:R-:W-:Y:S02]  /*d550*/  ISETP.GT.U32.AND P2, PT, R15.reuse, R24, PT ;  /* 0x000000180f00720c */ /* 0x040fe40003f44070 */
[----:B------:R-:W-:Y:S02]  /*d560*/  ISETP.GT.U32.AND P0, PT, R15, R23, PT ;  /* 0x000000170f00720c */ /* 0x000fe40003f04070 */
[----:B------:R-:W-:Y:S01]  /*d570*/  IABS R80, R76 ;  /* 0x0000004c00507213 */ /* 0x000fe20000000000 */
[----:B------:R-:W-:-:S04]  /*d580*/  IMAD.MOV.U32 R81, RZ, RZ, R82 ;  /* 0x000000ffff517224 */ /* 0x000fc800078e0052 */
[----:B------:R-:W-:-:S04]  /*d590*/  IMAD.HI.U32 R82, R16, R80, RZ ;  /* 0x0000005010527227 */ /* 0x000fc800078e00ff */
[--C-:B------:R-:W-:Y:S01]  /*d5a0*/  @!P2 IMAD.IADD R24, R24, 0x1, -R15.reuse ;  /* 0x000000011818a824 */ /* 0x100fe200078e0a0f */
[----:B------:R-:W-:Y:S01]  /*d5b0*/  ISETP.GT.U32.AND P2, PT, R15, R21, PT ;  /* 0x000000150f00720c */ /* 0x000fe20003f44070 */
[----:B------:R-:W-:Y:S02]  /*d5c0*/  @!P0 IMAD.IADD R23, R23, 0x1, -R15 ;  /* 0x0000000117178824 */ /* 0x000fe400078e0a0f */
[----:B------:R-:W-:Y:S02]  /*d5d0*/  IMAD.MOV R82, RZ, RZ, -R82 ;  /* 0x000000ffff527224 */ /* 0x000fe400078e0a52 */
[----:B------:R-:W-:Y:S01]  /*d5e0*/  IMAD.HI.U32 R83, R16, R81, RZ ;  /* 0x0000005110537227 */ /* 0x000fe200078e00ff */
[----:B------:R-:W-:-:S03]  /*d5f0*/  ISETP.GT.U32.AND P0, PT, R15, R23, PT ;  /* 0x000000170f00720c */ /* 0x000fc60003f04070 */
[----:B0-----:R-:W-:Y:S02]  /*d600*/  IMAD R5, R15, R82, R80 ;  /* 0x000000520f057224 */ /* 0x001fe400078e0250 */
[----:B------:R-:W-:Y:S02]  /*d610*/  IMAD.MOV R83, RZ, RZ, -R83 ;  /* 0x000000ffff537224 */ /* 0x000fe400078e0a53 */
[----:B------:R-:W-:Y:S01]  /*d620*/  @!P2 IMAD.IADD R21, R21, 0x1, -R15 ;  /* 0x000000011515a824 */ /* 0x000fe200078e0a0f */
[C---:B------:R-:W-:Y:S01]  /*d630*/  ISETP.GT.U32.AND P2, PT, R15.reuse, R22, PT ;  /* 0x000000160f00720c */ /* 0x040fe20003f44070 */
[----:B------:R0:W-:Y:S01]  /*d640*/  STL [R1+0x4d0], R5 ;  /* 0x0004d00501007387 */ /* 0x0001e20000100800 */
[C---:B------:R-:W-:Y:S02]  /*d650*/  VIADD R80, R0.reuse, 0x1a1 ;  /* 0x000001a100507836 */ /* 0x040fe40000000000 */
[----:B------:R-:W-:Y:S02]  /*d660*/  VIADD R76, R0, 0x1a2 ;  /* 0x000001a2004c7836 */ /* 0x000fe40000000000 */
[----:B0-----:R-:W-:-:S02]  /*d670*/  IMAD R5, R15, R83, R81 ;  /* 0x000000530f057224 */ /* 0x001fc400078e0251 */
[----:B------:R-:W-:Y:S02]  /*d680*/  @!P0 IMAD.IADD R23, R23, 0x1, -R15 ;  /* 0x0000000117178824 */ /* 0x000fe400078e0a0f */
[----:B------:R-:W-:Y:S01]  /*d690*/  @!P1 IMAD.MOV R25, RZ, RZ, -R25 ;  /* 0x000000ffff199224 */ /* 0x000fe200078e0a19 */
[----:B------:R0:W-:Y:S01]  /*d6a0*/  STL [R1+0x4e0], R5 ;  /* 0x0004e00501007387 */ /* 0x0001e20000100800 */
[----:B------:R-:W-:Y:S01]  /*d6b0*/  ISETP.GT.U32.AND P1, PT, R15, R21, PT ;  /* 0x000000150f00720c */ /* 0x000fe20003f24070 */
[----:B------:R-:W-:Y:S02]  /*d6c0*/  @!P6 IMAD.MOV R23, RZ, RZ, -R23 ;  /* 0x000000ffff17e224 */ /* 0x000fe400078e0a17 */
[----:B------:R1:W-:Y:S01]  /*d6d0*/  STL [R1+0x2458], R80 ;  /* 0x0024585001007387 */ /* 0x0003e20000100800 */
[----:B------:R-:W-:Y:S02]  /*d6e0*/  @!P2 IMAD.IADD R22, R22, 0x1, -R15 ;  /* 0x000000011616a824 */ /* 0x000fe400078e0a0f */
[----:B0-----:R-:W-:Y:S01]  /*d6f0*/  VIADD R5, R0, 0x1a3 ;  /* 0x000001a300057836 */ /* 0x001fe20000000000 */
[----:B------:R0:W-:Y:S01]  /*d700*/  STL [R1+0x245c], R76 ;  /* 0x00245c4c01007387 */ /* 0x0001e20000100800 */
[----:B--2---:R-:W-:-:S03]  /*d710*/  ISETP.GE.AND P6, PT, R90, RZ, PT ;  /* 0x000000ff5a00720c */ /* 0x004fc60003fc6270 */
[----:B------:R2:W-:Y:S04]  /*d720*/  STL [R1+0x2460], R5 ;  /* 0x0024600501007387 */ /* 0x0005e80000100800 */
[----:B------:R-:W2:Y:S01]  /*d730*/  LDL R90, [R1+0x2068] ;  /* 0x00206800015a7983 */ /* 0x000ea20000100800 */
[----:B------:R-:W-:Y:S01]  /*d740*/  @!P1 IMAD.IADD R21, R21, 0x1, -R15 ;  /* 0x0000000115159824 */ /* 0x000fe200078e0a0f */
[----:B------:R-:W-:Y:S02]  /*d750*/  ISETP.GE.AND P0, PT, R89, RZ, PT ;  /* 0x000000ff5900720c */ /* 0x000fe40003f06270 */
[----:B------:R-:W2:Y:S01]  /*d760*/  LDL R89, [R1+0x206c] ;  /* 0x00206c0001597983 */ /* 0x000ea20000100800 */
[----:B---3--:R-:W-:-:S03]  /*d770*/  ISETP.GE.AND P2, PT, R92, RZ, PT ;  /* 0x000000ff5c00720c */ /* 0x008fc60003f46270 */
[----:B------:R-:W3:Y:S10]  /*d780*/  LDL R92, [R1+0x2074] ;  /* 0x00207400015c7983 */ /* 0x000ef40000100800 */
[----:B------:R-:W-:Y:S01]  /*d790*/  @!P2 IMAD.MOV R21, RZ, RZ, -R21 ;  /* 0x000000ffff15a224 */ /* 0x000fe200078e0a15 */
[----:B----4-:R-:W-:-:S02]  /*d7a0*/  ISETP.GE.AND P2, PT, R93, RZ, PT ;  /* 0x000000ff5d00720c */ /* 0x010fc40003f46270 */
[----:B------:R-:W4:Y:S01]  /*d7b0*/  LDL R93, [R1+0x204c] ;  /* 0x00204c00015d7983 */ /* 0x000f220000100800 */
[----:B------:R-:W-:Y:S02]  /*d7c0*/  ISETP.GT.U32.AND P1, PT, R15, R19, PT ;  /* 0x000000130f00720c */ /* 0x000fe40003f24070 */
[----:B-1----:R-:W-:Y:S02]  /*d7d0*/  IABS R80, R80 ;  /* 0x0000005000507213 */ /* 0x002fe40000000000 */
[----:B------:R-:W-:-:S03]  /*d7e0*/  IABS R81, R76 ;  /* 0x0000004c00517213 */ /* 0x000fc60000000000 */
[----:B------:R-:W-:Y:S01]  /*d7f0*/  IMAD.HI.U32 R83, R16, R80, RZ ;  /* 0x0000005010537227 */ /* 0x000fe200078e00ff */
[----:B------:R-:W-:-:S03]  /*d800*/  IABS R82, R5 ;  /* 0x0000000500527213 */ /* 0x000fc60000000000 */
[----:B------:R-:W-:-:S04]  /*d810*/  IMAD.HI.U32 R84, R16, R81, RZ ;  /* 0x0000005110547227 */ /* 0x000fc800078e00ff */
[----:B------:R-:W-:Y:S01]  /*d820*/  @!P6 IMAD.MOV R22, RZ, RZ, -R22 ;  /* 0x000000ffff16e224 */ /* 0x000fe200078e0a16 */
[----:B------:R-:W-:Y:S01]  /*d830*/  ISETP.GT.U32.AND P6, PT, R15, R18, PT ;  /* 0x000000120f00720c */ /* 0x000fe20003fc4070 */
[----:B------:R-:W-:Y:S02]  /*d840*/  IMAD.MOV R83, RZ, RZ, -R83 ;  /* 0x000000ffff537224 */ /* 0x000fe400078e0a53 */
[----:B------:R-:W-:Y:S02]  /*d850*/  IMAD.MOV R84, RZ, RZ, -R84 ;  /* 0x000000ffff547224 */ /* 0x000fe400078e0a54 */
[----:B------:R-:W-:Y:S02]  /*d860*/  @!P1 IMAD.IADD R19, R19, 0x1, -R15 ;  /* 0x0000000113139824 */ /* 0x000fe400078e0a0f */
[----:B------:R-:W-:-:S04]  /*d870*/  IMAD.HI.U32 R85, R16, R82, RZ ;  /* 0x0000005210557227 */ /* 0x000fc800078e00ff */
[C---:B0-----:R-:W-:Y:S02]  /*d880*/  IMAD R76, R15.reuse, R83, R80 ;  /* 0x000000530f4c7224 */ /* 0x041fe400078e0250 */
[C---:B--2---:R-:W-:Y:S01]  /*d890*/  IMAD R5, R15.reuse, R84, R81 ;  /* 0x000000540f057224 */ /* 0x044fe200078e0251 */
[C---:B------:R-:W-:Y:S01]  /*d8a0*/  ISETP.GT.U32.AND P1, PT, R15.reuse, R19, PT ;  /* 0x000000130f00720c */ /* 0x040fe20003f24070 */
[----:B------:R-:W-:Y:S01]  /*d8b0*/  IMAD.MOV R85, RZ, RZ, -R85 ;  /* 0x000000ffff557224 */ /* 0x000fe200078e0a55 */
[----:B------:R-:W-:Y:S01]  /*d8c0*/  STL [R1+0x4c4], R76 ;  /* 0x0004c44c01007387 */ /* 0x000fe20000100800 */
[----:B------:R-:W-:Y:S01]  /*d8d0*/  @!P0 IMAD.MOV R24, RZ, RZ, -R24 ;  /* 0x000000ffff188224 */ /* 0x000fe200078e0a18 */
[----:B------:R-:W-:Y:S02]  /*d8e0*/  ISETP.GT.U32.AND P0, PT, R15, R20, PT ;  /* 0x000000140f00720c */ /* 0x000fe40003f04070 */
[----:B------:R0:W-:Y:S01]  /*d8f0*/  STL [R1+0x4cc], R5 ;  /* 0x0004cc0501007387 */ /* 0x0001e20000100800 */
[----:B------:R-:W-:-:S02]  /*d900*/  @!P6 IMAD.IADD R18, R18, 0x1, -R15 ;  /* 0x000000011212e824 */ /* 0x000fc400078e0a0f */
[C---:B------:R-:W-:Y:S02]  /*d910*/  VIADD R80, R0.reuse, 0x1a4 ;  /* 0x000001a400507836 */ /* 0x040fe40000000000 */
[C---:B------:R-:W-:Y:S02]  /*d920*/  VIADD R81, R0.reuse, 0x1a5 ;  /* 0x000001a500517836 */ /* 0x040fe40000000000 */
[C---:B0-----:R-:W-:Y:S02]  /*d930*/  IMAD R5, R15.reuse, R85, R82 ;  /* 0x000000550f057224 */ /* 0x041fe400078e0252 */
[----:B------:R-:W-:Y:S01]  /*d940*/  VIADD R76, R0, 0x1a6 ;  /* 0x000001a6004c7836 */ /* 0x000fe20000000000 */
[----:B------:R-:W-:Y:S02]  /*d950*/  ISETP.GT.U32.AND P6, PT, R15, R18, PT ;  /* 0x000000120f00720c */ /* 0x000fe40003fc4070 */
[----:B------:R0:W-:Y:S01]  /*d960*/  STL [R1+0x4c8], R5 ;  /* 0x0004c80501007387 */ /* 0x0001e20000100800 */
[----:B------:R-:W-:-:S03]  /*d970*/  @!P1 IMAD.IADD R19, R19, 0x1, -R15 ;  /* 0x0000000113139824 */ /* 0x000fc600078e0a0f */
[----:B------:R1:W-:Y:S01]  /*d980*/  STL [R1+0x2448], R80 ;  /* 0x0024485001007387 */ /* 0x0003e20000100800 */
[----:B0-----:R-:W-:-:S03]  /*d990*/  VIADD R5, R0, 0x1a7 ;  /* 0x000001a700057836 */ /* 0x001fc60000000000 */
[----:B------:R0:W-:Y:S01]  /*d9a0*/  STL [R1+0x2450], R81 ;  /* 0x0024505101007387 */ /* 0x0001e20000100800 */
[----:B------:R-:W-:-:S03]  /*d9b0*/  ISETP.GE.AND P1, PT, R90, RZ, PT ;  /* 0x000000ff5a00720c */ /* 0x000fc60003f26270 */
[----:B------:R2:W-:Y:S01]  /*d9c0*/  STL [R1+0x244c], R76 ;  /* 0x00244c4c01007387 */ /* 0x0005e20000100800 */
[----:B------:R-:W-:-:S03]  /*d9d0*/  @!P0 IMAD.IADD R20, R20, 0x1, -R15 ;  /* 0x0000000114148824 */ /* 0x000fc600078e0a0f */
[----:B------:R0:W-:Y:S04]  /*d9e0*/  STL [R1+0x2454], R5 ;  /* 0x0024540501007387 */ /* 0x0001e80000100800 */
[----:B------:R-:W2:Y:S01]  /*d9f0*/  LDL R90, [R1+0x2050] ;  /* 0x00205000015a7983 */ /* 0x000ea20000100800 */
[----:B------:R-:W-:Y:S01]  /*da00*/  ISETP.GT.U32.AND P0, PT, R15, R20, PT ;  /* 0x000000140f00720c */ /* 0x000fe20003f04070 */
[----:B------:R-:W-:-:S04]  /*da10*/  @!P6 IMAD.IADD R18, R18, 0x1, -R15 ;  /* 0x000000011212e824 */ /* 0x000fc800078e0a0f */
[----:B------:R-:W-:-:S08]  /*da20*/  @!P1 IMAD.MOV R18, RZ, RZ, -R18 ;  /* 0x000000ffff129224 */ /* 0x000fd000078e0a12 */
[----:B------:R-:W-:-:S04]  /*da30*/  @!P0 IMAD.IADD R20, R20, 0x1, -R15 ;  /* 0x0000000114148824 */ /* 0x000fc800078e0a0f */
[----:B------:R-:W-:Y:S01]  /*da40*/  @!P2 IMAD.MOV R20, RZ, RZ, -R20 ;  /* 0x000000ffff14a224 */ /* 0x000fe200078e0a14 */
[----:B------:R-:W-:Y:S02]  /*da50*/  ISETP.GE.AND P2, PT, R89, RZ, PT ;  /* 0x000000ff5900720c */ /* 0x000fe40003f46270 */
[----:B------:R-:W2:Y:S11]  /*da60*/  LDL R89, [R1+0x2054] ;  /* 0x0020540001597983 */ /* 0x000eb60000100800 */
[----:B------:R-:W-:Y:S01]  /*da70*/  @!P2 IMAD.MOV R19, RZ, RZ, -R19 ;  /* 0x000000ffff13a224 */ /* 0x000fe200078e0a13 */
[----:B---3--:R-:W-:-:S02]  /*da80*/  ISETP.GE.AND P2, PT, R92, RZ, PT ;  /* 0x000000ff5c00720c */ /* 0x008fc40003f46270 */
[----:B------:R-:W3:Y:S01]  /*da90*/  LDL R92, [R1+0x205c] ;  /* 0x00205c00015c7983 */ /* 0x000ee20000100800 */
[----:B----4-:R-:W-:-:S03]  /*daa0*/  ISETP.GE.AND P1, PT, R93, RZ, PT ;  /* 0x000000ff5d00720c */ /* 0x010fc60003f26270 */
[----:B------:R-:W4:Y:S01]  /*dab0*/  LDL R93, [R1+0x2058] ;  /* 0x00205800015d7983 */ /* 0x000f220000100800 */
[C---:B------:R-:W-:Y:S02]  /*dac0*/  ISETP.GT.U32.AND P6, PT, R15.reuse, R11, PT ;  /* 0x0000000b0f00720c */ /* 0x040fe40003fc4070 */
[----:B------:R-:W-:Y:S02]  /*dad0*/  ISETP.GT.U32.AND P0, PT, R15, R17, PT ;  /* 0x000000110f00720c */ /* 0x000fe40003f04070 */
[----:B-1----:R-:W-:Y:S02]  /*dae0*/  IABS R80, R80 ;  /* 0x0000005000507213 */ /* 0x002fe40000000000 */
[----:B0-----:R-:W-:-:S07]  /*daf0*/  IABS R81, R81 ;  /* 0x0000005100517213 */ /* 0x001fce0000000000 */
[----:B------:R-:W-:-:S05]  /*db00*/  @!P6 IMAD.IADD R11, R11, 0x1, -R15 ;  /* 0x000000010b0be824 */ /* 0x000fca00078e0a0f */
[----:B------:R-:W-:Y:S01]  /*db10*/  ISETP.GT.U32.AND P6, PT, R15, R11, PT ;  /* 0x0000000b0f00720c */ /* 0x000fe20003fc4070 */
[C---:B------:R-:W-:Y:S01]  /*db20*/  IMAD.HI.U32 R86, R16.reuse, R80, RZ ;  /* 0x0000005010567227 */ /* 0x040fe200078e00ff */
[----:B------:R-:W-:Y:S02]  /*db30*/  IABS R82, R76 ;  /* 0x0000004c00527213 */ /* 0x000fe40000000000 */
[----:B------:R-:W-:Y:S01]  /*db40*/  IABS R83, R5 ;  /* 0x0000000500537213 */ /* 0x000fe20000000000 */
[----:B------:R-:W-:Y:S02]  /*db50*/  @!P0 IMAD.IADD R17, R17, 0x1, -R15 ;  /* 0x0000000111118824 */ /* 0x000fe400078e0a0f */
[----:B------:R-:W-:-:S04]  /*db60*/  IMAD.HI.U32 R87, R16, R81, RZ ;  /* 0x0000005110577227 */ /* 0x000fc800078e00ff */
[----:B------:R-:W-:Y:S01]  /*db70*/  IMAD.MOV R86, RZ, RZ, -R86 ;  /* 0x000000ffff567224 */ /* 0x000fe200078e0a56 */
[----:B------:R-:W-:Y:S01]  /*db80*/  ISETP.GT.U32.AND P0, PT, R15, R17, PT ;  /* 0x000000110f00720c */ /* 0x000fe20003f04070 */
[----:B------:R-:W-:Y:S02]  /*db90*/  IMAD.MOV R87, RZ, RZ, -R87 ;  /* 0x000000ffff577224 */ /* 0x000fe400078e0a57 */
[----:B------:R-:W-:-:S04]  /*dba0*/  IMAD.HI.U32 R84, R16, R82, RZ ;  /* 0x0000005210547227 */ /* 0x000fc800078e00ff */
[----:B------:R-:W-:-:S04]  /*dbb0*/  IMAD.HI.U32 R85, R16, R83, RZ ;  /* 0x0000005310557227 */ /* 0x000fc800078e00ff */
[----:B------:R-:W-:Y:S01]  /*dbc0*/  @!P6 IMAD.IADD R11, R11, 0x1, -R15 ;  /* 0x000000010b0be824 */ /* 0x000fe200078e0a0f */
[C---:B------:R-:W-:Y:S01]  /*dbd0*/  ISETP.GT.U32.AND P6, PT, R15.reuse, R8, PT ;  /* 0x000000080f00720c */ /* 0x040fe20003fc4070 */
[C---:B--2---:R-:W-:Y:S02]  /*dbe0*/  IMAD R76, R15.reuse, R86, R80 ;  /* 0x000000560f4c7224 */ /* 0x044fe400078e0250 */
[----:B------:R-:W-:Y:S02]  /*dbf0*/  IMAD R5, R15, R87, R81 ;  /* 0x000000570f057224 */ /* 0x000fe400078e0251 */
[----:B------:R-:W-:Y:S02]  /*dc00*/  IMAD.MOV R84, RZ, RZ, -R84 ;  /* 0x000000ffff547224 */ /* 0x000fe400078e0a54 */
[----:B------:R-:W-:Y:S01]  /*dc10*/  IMAD.MOV R85, RZ, RZ, -R85 ;  /* 0x000000ffff557224 */ /* 0x000fe200078e0a55 */
[----:B------:R0:W-:Y:S01]  /*dc20*/  STL [R1+0x4ac], R76 ;  /* 0x0004ac4c01007387 */ /* 0x0001e20000100800 */
[----:B------:R-:W-:-:S03]  /*dc30*/  VIADD R81, R0, 0x1a8 ;  /* 0x000001a800517836 */ /* 0x000fc60000000000 */
[----:B------:R1:W-:Y:S01]  /*dc40*/  STL [R1+0x4a8], R5 ;  /* 0x0004a80501007387 */ /* 0x0003e20000100800 */
[----:B------:R-:W-:Y:S02]  /*dc50*/  @!P0 IMAD.IADD R17, R17, 0x1, -R15 ;  /* 0x0000000111118824 */ /* 0x000fe400078e0a0f */
[C---:B0-----:R-:W-:Y:S02]  /*dc60*/  IMAD R76, R15.reuse, R84, R82 ;  /* 0x000000540f4c7224 */ /* 0x041fe400078e0252 */
[----:B-1----:R-:W-:-:S03]  /*dc70*/  IMAD R5, R15, R85, R83 ;  /* 0x000000550f057224 */ /* 0x002fc600078e0253 */
[----:B------:R0:W-:Y:S01]  /*dc80*/  STL [R1+0x4b4], R76 ;  /* 0x0004b44c01007387 */ /* 0x0001e20000100800 */
[C---:B------:R-:W-:Y:S01]  /*dc90*/  VIADD R82, R0.reuse, 0x1a9 ;  /* 0x000001a900527836 */ /* 0x040fe20000000000 */
[----:B------:R-:W-:Y:S01]  /*dca0*/  ISETP.GT.U32.AND P0, PT, R15, R10, PT ;  /* 0x0000000a0f00720c */ /* 0x000fe20003f04070 */
[----:B------:R-:W-:Y:S01]  /*dcb0*/  VIADD R80, R0, 0x1aa ;  /* 0x000001aa00507836 */ /* 0x000fe20000000000 */
[----:B------:R1:W-:Y:S01]  /*dcc0*/  STL [R1+0x4b0], R5 ;  /* 0x0004b00501007387 */ /* 0x0003e20000100800 */
[----:B------:R-:W-:-:S03]  /*dcd0*/  @!P6 IMAD.IADD R8, R8, 0x1, -R15 ;  /* 0x000000010808e824 */ /* 0x000fc600078e0a0f */
[----:B------:R2:W-:Y:S01]  /*dce0*/  STL [R1+0x2434], R81 ;  /* 0x0024345101007387 */ /* 0x0005e20000100800 */
[----:B0-----:R-:W-:-:S03]  /*dcf0*/  VIADD R76, R0, 0x1ab ;  /* 0x000001ab004c7836 */ /* 0x001fc60000000000 */
[----:B------:R0:W-:Y:S01]  /*dd00*/  STL [R1+0x2438], R82 ;  /* 0x0024385201007387 */ /* 0x0001e20000100800 */
[----:B-1----:R-:W-:-:S03]  /*dd10*/  VIADD R5, R0, 0x1ac ;  /* 0x000001ac00057836 */ /* 0x002fc60000000000 */
[----:B------:R1:W-:Y:S01]  /*dd20*/  STL [R1+0x243c], R80 ;  /* 0x00243c5001007387 */ /* 0x0003e20000100800 */
[----:B------:R-:W-:Y:S01]  /*dd30*/  @!P1 IMAD.MOV R11, RZ, RZ, -R11 ;  /* 0x000000ffff0b9224 */ /* 0x000fe200078e0a0b */
[----:B------:R-:W-:Y:S02]  /*dd40*/  ISETP.GE.AND P6, PT, R90, RZ, PT ;  /* 0x000000ff5a00720c */ /* 0x000fe40003fc6270 */
[----:B------:R-:W-:Y:S01]  /*dd50*/  STL [R1+0x2444], R76 ;  /* 0x0024444c01007387 */ /* 0x000fe20000100800 */
[----:B------:R-:W-:-:S03]  /*dd60*/  ISETP.GT.U32.AND P1, PT, R15, R8, PT ;  /* 0x000000080f00720c */ /* 0x000fc60003f24070 */
[----:B------:R0:W-:Y:S04]  /*dd70*/  STL [R1+0x2440], R5 ;  /* 0x0024400501007387 */ /* 0x0001e80000100800 */
[----:B------:R-:W4:Y:S01]  /*dd80*/  LDL R90, [R1+0x2034] ;  /* 0x00203400015a7983 */ /* 0x000f220000100800 */
[----:B------:R-:W-:-:S03]  /*dd90*/  @!P0 IMAD.IADD R10, R10, 0x1, -R15 ;  /* 0x000000010a0a8824 */ /* 0x000fc600078e0a0f */
[----:B------:R-:W4:Y:S02]  /*dda0*/  LDL R91, [R1+0x2038] ;  /* 0x00203800015b7983 */ /* 0x000f240000100800 */
[----:B------:R-:W-:Y:S01]  /*ddb0*/  ISETP.GT.U32.AND P0, PT, R15, R10, PT ;  /* 0x0000000a0f00720c */ /* 0x000fe20003f04070 */
[----:B------:R-:W-:Y:S01]  /*ddc0*/  @!P1 IMAD.IADD R8, R8, 0x1, -R15 ;  /* 0x0000000108089824 */ /* 0x000fe200078e0a0f */
[----:B--2---:R-:W-:Y:S02]  /*ddd0*/  IABS R81, R81 ;  /* 0x0000005100517213 */ /* 0x004fe40000000000 */
[----:B0-----:R-:W-:-:S03]  /*dde0*/  IABS R82, R82 ;  /* 0x0000005200527213 */ /* 0x001fc60000000000 */
[----:B------:R-:W-:-:S04]  /*ddf0*/  IMAD.HI.U32 R85, R16, R81, RZ ;  /* 0x0000005110557227 */ /* 0x000fc800078e00ff */
[----:B------:R-:W-:-:S04]  /*de00*/  IMAD.HI.U32 R86, R16, R82, RZ ;  /* 0x0000005210567227 */ /* 0x000fc800078e00ff */
[----:B------:R-:W-:Y:S01]  /*de10*/  @!P0 IMAD.IADD R10, R10, 0x1, -R15 ;  /* 0x000000010a0a8824 */ /* 0x000fe200078e0a0f */
[----:B------:R-:W-:Y:S01]  /*de20*/  ISETP.GE.AND P0, PT, R89, RZ, PT ;  /* 0x000000ff5900720c */ /* 0x000fe20003f06270 */
[----:B------:R-:W-:Y:S01]  /*de30*/  IMAD.MOV R85, RZ, RZ, -R85 ;  /* 0x000000ffff557224 */ /* 0x000fe200078e0a55 */
[----:B------:R-:W-:Y:S01]  /*de40*/  IABS R83, R80 ;  /* 0x0000005000537213 */ /* 0x000fe20000000000 */
[----:B------:R-:W-:Y:S01]  /*de50*/  IMAD.MOV R86, RZ, RZ, -R86 ;  /* 0x000000ffff567224 */ /* 0x000fe200078e0a56 */
[----:B-1----:R-:W-:Y:S01]  /*de60*/  IABS R80, R5 ;  /* 0x0000000500507213 */ /* 0x002fe20000000000 */
[C---:B------:R-:W-:Y:S02]  /*de70*/  IMAD R5, R15.reuse, R85, R81 ;  /* 0x000000550f057224 */ /* 0x040fe400078e0251 */
[----:B------:R-:W-:-:S06]  /*de80*/  IMAD R81, R15, R86, R82 ;  /* 0x000000560f517224 */ /* 0x000fcc00078e0252 */
[----:B------:R-:W-:Y:S01]  /*de90*/  @!P0 IMAD.MOV R10, RZ, RZ, -R10 ;  /* 0x000000ffff0a8224 */ /* 0x000fe200078e0a0a */
[----:B---3--:R-:W-:Y:S02]  /*dea0*/  ISETP.GE.AND P0, PT, R92, RZ, PT ;  /* 0x000000ff5c00720c */ /* 0x008fe40003f06270 */
[----:B----4-:R-:W-:Y:S02]  /*deb0*/  ISETP.GE.AND P1, PT, R93, RZ, PT ;  /* 0x000000ff5d00720c */ /* 0x010fe40003f26270 */
[----:B------:R-:W2:Y:S04]  /*dec0*/  LDL R93, [R1+0x2040] ;  /* 0x00204000015d7983 */ /* 0x000ea80000100800 */
[----:B------:R0:W-:Y:S04]  /*ded0*/  STL [R1+0x47c], R5 ;  /* 0x00047c0501007387 */ /* 0x0001e80000100800 */
[----:B------:R1:W-:Y:S04]  /*dee0*/  STL [R1+0x478], R81 ;  /* 0x0004785101007387 */ /* 0x0003e80000100800 */
[----:B------:R-:W3:Y:S01]  /*def0*/  LDL R92, [R1+0x203c] ;  /* 0x00203c00015c7983 */ /* 0x000ee20000100800 */
[----:B------:R-:W-:Y:S01]  /*df00*/  @!P2 IMAD.MOV R17, RZ, RZ, -R17 ;  /* 0x000000ffff11a224 */ /* 0x000fe200078e0a11 */
[----:B------:R-:W-:-:S13]  /*df10*/  ISETP.GT.U32.AND P2, PT, R15, R9, PT ;  /* 0x000000090f00720c */ /* 0x000fda0003f44070 */
[----:B------:R-:W-:-:S05]  /*df20*/  @!P2 IMAD.IADD R9, R9, 0x1, -R15 ;  /* 0x000000010909a824 */ /* 0x000fca00078e0a0f */
[----:B------:R-:W-:-:S13]  /*df30*/  ISETP.GT.U32.AND P2, PT, R15, R9, PT ;  /* 0x000000090f00720c */ /* 0x000fda0003f44070 */
[----:B------:R-:W-:Y:S01]  /*df40*/  @!P2 IMAD.IADD R9, R9, 0x1, -R15 ;  /* 0x000000010909a824 */ /* 0x000fe200078e0a0f */
[----:B------:R-:W-:Y:S01]  /*df50*/  ISETP.GT.U32.AND P2, PT, R15, R7, PT ;  /* 0x000000070f00720c */ /* 0x000fe20003f44070 */
[----:B------:R-:W-:-:S12]  /*df60*/  @!P0 IMAD.MOV R8, RZ, RZ, -R8 ;  /* 0x000000ffff088224 */ /* 0x000fd800078e0a08 */
[----:B------:R-:W-:-:S05]  /*df70*/  @!P2 IMAD.IADD R7, R7, 0x1, -R15 ;  /* 0x000000010707a824 */ /* 0x000fca00078e0a0f */
[C---:B------:R-:W-:Y:S02]  /*df80*/  ISETP.GT.U32.AND P0, PT, R15.reuse, R7, PT ;  /* 0x000000070f00720c */ /* 0x040fe40003f04070 */
[----:B------:R-:W-:Y:S02]  /*df90*/  ISETP.GT.U32.AND P2, PT, R15, R3, PT ;  /* 0x000000030f00720c */ /* 0x000fe40003f44070 */
[----:B------:R-:W-:Y:S01]  /*dfa0*/  IABS R84, R76 ;  /* 0x0000004c00547213 */ /* 0x000fe20000000000 */
[----:B------:R-:W-:-:S04]  /*dfb0*/  IMAD.HI.U32 R87, R16, R83, RZ ;  /* 0x0000005310577227 */ /* 0x000fc800078e00ff */
[----:B------:R-:W-:-:S04]  /*dfc0*/  @!P6 IMAD.MOV R9, RZ, RZ, -R9 ;  /* 0x000000ffff09e224 */ /* 0x000fc800078e0a09 */
[----:B------:R-:W-:Y:S01]  /*dfd0*/  @!P0 IMAD.IADD R7, R7, 0x1, -R15 ;  /* 0x0000000107078824 */ /* 0x000fe200078e0a0f */
[C---:B------:R-:W-:Y:S01]  /*dfe0*/  ISETP.GT.U32.AND P0, PT, R15.reuse, R45, PT ;  /* 0x0000002d0f00720c */ /* 0x040fe20003f04070 */
[----:B------:R-:W-:Y:S01]  /*dff0*/  IMAD.HI.U32 R88, R16, R84, RZ ;  /* 0x0000005410587227 */ /* 0x000fe200078e00ff */
[----:B------:R-:W-:-:S03]  /*e000*/  ISETP.GT.U32.AND P6, PT, R15, R6, PT ;  /* 0x000000060f00720c */ /* 0x000fc60003fc4070 */
[----:B------:R-:W-:Y:S02]  /*e010*/  @!P2 IMAD.IADD R3, R3, 0x1, -R15 ;  /* 0x000000010303a824 */ /* 0x000fe400078e0a0f */
[----:B------:R-:W-:Y:S02]  /*e020*/  IMAD.MOV R87, RZ, RZ, -R87 ;  /* 0x000000ffff577224 */ /* 0x000fe400078e0a57 */
[----:B------:R-:W-:Y:S01]  /*e030*/  IMAD.MOV R88, RZ, RZ, -R88 ;  /* 0x000000ffff587224 */ /* 0x000fe200078e0a58 */
[----:B------:R-:W-:Y:S01]  /*e040*/  ISETP.GT.U32.AND P2, PT, R15, R3, PT ;  /* 0x000000030f00720c */ /* 0x000fe20003f44070 */
[----:B------:R-:W-:-:S04]  /*e050*/  IMAD.HI.U32 R89, R16, R80, RZ ;  /* 0x0000005010597227 */ /* 0x000fc800078e00ff */
[C---:B------:R-:W-:Y:S02]  /*e060*/  IMAD R76, R15.reuse, R87, R83 ;  /* 0x000000570f4c7224 */ /* 0x040fe400078e0253 */
[----:B0-----:R-:W-:Y:S02]  /*e070*/  IMAD R5, R15, R88, R84 ;  /* 0x000000580f057224 */ /* 0x001fe400078e0254 */
[----:B------:R-:W-:Y:S02]  /*e080*/  IMAD.MOV R89, RZ, RZ, -R89 ;  /* 0x000000ffff597224 */ /* 0x000fe400078e0a59 */
[--C-:B------:R-:W-:Y:S01]  /*e090*/  @!P0 IMAD.IADD R45, R45, 0x1, -R15.reuse ;  /* 0x000000012d2d8824 */ /* 0x100fe200078e0a0f */
[----:B------:R-:W-:Y:S01]  /*e0a0*/  ISETP.GE.AND P0, PT, R90, RZ, PT ;  /* 0x000000ff5a00720c */ /* 0x000fe20003f06270 */
[----:B------:R-:W-:Y:S01]  /*e0b0*/  STL [R1+0x494], R76 ;  /* 0x0004944c01007387 */ /* 0x000fe20000100800 */
[----:B------:R-:W-:-:S03]  /*e0c0*/  @!P6 IMAD.IADD R6, R6, 0x1, -R15 ;  /* 0x000000010606e824 */ /* 0x000fc600078e0a0f */
[----:B------:R0:W-:Y:S01]  /*e0d0*/  STL [R1+0x48c], R5 ;  /* 0x00048c0501007387 */ /* 0x0001e20000100800 */
[C---:B-1----:R-:W-:Y:S01]  /*e0e0*/  VIADD R81, R0.reuse, 0x1ad ;  /* 0x000001ad00517836 */ /* 0x042fe20000000000 */
[----:B------:R-:W-:Y:S01]  /*e0f0*/  ISETP.GT.U32.AND P6, PT, R15, R6, PT ;  /* 0x000000060f00720c */ /* 0x000fe20003fc4070 */
[----:B------:R-:W-:Y:S02]  /*e100*/  @!P2 IMAD.IADD R3, R3, 0x1, -R15 ;  /* 0x000000010303a824 */ /* 0x000fe400078e0a0f */
[----:B0-----:R-:W-:Y:S02]  /*e110*/  IMAD R5, R15, R89, R80 ;  /* 0x000000590f057224 */ /* 0x001fe400078e0250 */
[----:B------:R-:W-:-:S03]  /*e120*/  VIADD R76, R0, 0x1ae ;  /* 0x000001ae004c7836 */ /* 0x000fc60000000000 */
[----:B------:R0:W-:Y:S01]  /*e130*/  STL [R1+0x490], R5 ;  /* 0x0004900501007387 */ /* 0x0001e20000100800 */
[----:B------:R-:W-:Y:S01]  /*e140*/  ISETP.GE.AND P2, PT, R91, RZ, PT ;  /* 0x000000ff5b00720c */ /* 0x000fe20003f46270 */
[----:B------:R-:W-:Y:S02]  /*e150*/  @!P0 IMAD.MOV R3, RZ, RZ, -R3 ;  /* 0x000000ffff038224 */ /* 0x000fe400078e0a03 */
[----:B------:R1:W-:Y:S01]  /*e160*/  STL [R1+0x2428], R81 ;  /* 0x0024285101007387 */ /* 0x0003e20000100800 */
[----:B0-----:R-:W-:-:S03]  /*e170*/  VIADD R5, R0, 0x1af ;  /* 0x000001af00057836 */ /* 0x001fc60000000000 */
[----:B------:R0:W-:Y:S04]  /*e180*/  STL [R1+0x242c], R76 ;  /* 0x00242c4c01007387 */ /* 0x0001e80000100800 */
[----:B------:R4:W-:Y:S01]  /*e190*/  STL [R1+0x2430], R5 ;  /* 0x0024300501007387 */ /* 0x0009e20000100800 */
[----:B------:R-:W-:Y:S01]  /*e1a0*/  @!P6 IMAD.IADD R6, R6, 0x1, -R15 ;  /* 0x000000010606e824 */ /* 0x000fe200078e0a0f */
[----:B------:R-:W-:Y:S01]  /*e1b0*/  IABS R82, R81 ;  /* 0x0000005100527213 */ /* 0x000fe20000000000 */
[----:B------:R-:W-:Y:S01]  /*e1c0*/  @!P1 IMAD.MOV R7, RZ, RZ, -R7 ;  /* 0x000000ffff079224 */ /* 0x000fe200078e0a07 */
[----:B------:R-:W-:Y:S01]  /*e1d0*/  IABS R80, R76 ;  /* 0x0000004c00507213 */ /* 0x000fe20000000000 */
[----:B------:R-:W-:Y:S01]  /*e1e0*/  @!P2 IMAD.MOV R6, RZ, RZ, -R6 ;  /* 0x000000ffff06a224 */ /* 0x000fe200078e0a06 */
[----:B------:R-:W-:Y:S01]  /*e1f0*/  ISETP.GT.U32.AND P2, PT, R15, R48, PT ;  /* 0x000000300f00720c */ /* 0x000fe20003f44070 */
[----:B------:R-:W4:-:S12]  /*e200*/  LDL R90, [R1+0x2020] ;  /* 0x00202000015a7983 */ /* 0x000f180000100800 */
[----:B------:R-:W-:Y:S01]  /*e210*/  @!P2 IMAD.IADD R48, R48, 0x1, -R15 ;  /* 0x000000013030a824 */ /* 0x000fe200078e0a0f */
[----:B--2---:R-:W-:Y:S02]  /*e220*/  ISETP.GE.AND P0, PT, R93, RZ, PT ;  /* 0x000000ff5d00720c */ /* 0x004fe40003f06270 */
[----:B------:R-:W2:Y:S01]  /*e230*/  LDL R93, [R1+0x2044] ;  /* 0x00204400015d7983 */ /* 0x000ea20000100800 */
[----:B---3--:R-:W-:-:S03]  /*e240*/  ISETP.GE.AND P2, PT, R92, RZ, PT ;  /* 0x000000ff5c00720c */ /* 0x008fc60003f46270 */
[----:B------:R-:W3:Y:S01]  /*e250*/  LDL R92, [R1+0x2018] ;  /* 0x00201800015c7983 */ /* 0x000ee20000100800 */
[----:B------:R-:W-:-:S13]  /*e260*/  ISETP.GT.U32.AND P6, PT, R15, R46, PT ;  /* 0x0000002e0f00720c */ /* 0x000fda0003fc4070 */
[----:B------:R-:W-:Y:S01]  /*e270*/  @!P6 IMAD.IADD R46, R46, 0x1, -R15 ;  /* 0x000000012e2ee824 */ /* 0x000fe200078e0a0f */
[----:B------:R-:W-:-:S13]  /*e280*/  ISETP.GT.U32.AND P6, PT, R15, R45, PT ;  /* 0x0000002d0f00720c */ /* 0x000fda0003fc4070 */
[----:B------:R-:W-:Y:S01]  /*e290*/  @!P6 IMAD.IADD R45, R45, 0x1, -R15 ;  /* 0x000000012d2de824 */ /* 0x000fe200078e0a0f */
[C---:B------:R-:W-:Y:S02]  /*e2a0*/  ISETP.GT.U32.AND P6, PT, R15.reuse, R49, PT ;  /* 0x000000310f00720c */ /* 0x040fe40003fc4070 */
[----:B------:R-:W-:Y:S02]  /*e2b0*/  ISETP.GT.U32.AND P1, PT, R15, R46, PT ;  /* 0x0000002e0f00720c */ /* 0x000fe40003f24070 */
[----:B-1----:R-:W-:Y:S01]  /*e2c0*/  IABS R81, R5 ;  /* 0x0000000500517213 */ /* 0x002fe20000000000 */
[----:B------:R-:W-:-:S08]  /*e2d0*/  IMAD.HI.U32 R85, R16, R82, RZ ;  /* 0x0000005210557227 */ /* 0x000fd000078e00ff */
[----:B------:R-:W-:Y:S02]  /*e2e0*/  @!P6 IMAD.IADD R49, R49, 0x1, -R15 ;  /* 0x000000013131e824 */ /* 0x000fe400078e0a0f */
[----:B------:R-:W-:-:S03]  /*e2f0*/  IMAD.HI.U32 R83, R16, R80, RZ ;  /* 0x0000005010537227 */ /* 0x000fc600078e00ff */
[----:B------:R-:W-:Y:S01]  /*e300*/  ISETP.GT.U32.AND P6, PT, R15, R49, PT ;  /* 0x000000310f00720c */ /* 0x000fe20003fc4070 */
[----:B------:R-:W-:-:S04]  /*e310*/  IMAD.HI.U32 R84, R16, R81, RZ ;  /* 0x0000005110547227 */ /* 0x000fc800078e00ff */
[----:B------:R-:W-:Y:S02]  /*e320*/  IMAD.MOV R85, RZ, RZ, -R85 ;  /* 0x000000ffff557224 */ /* 0x000fe400078e0a55 */
[----:B------:R-:W-:Y:S02]  /*e330*/  IMAD.MOV R83, RZ, RZ, -R83 ;  /* 0x000000ffff537224 */ /* 0x000fe400078e0a53 */
[----:B------:R-:W-:Y:S02]  /*e340*/  IMAD.MOV R84, RZ, RZ, -R84 ;  /* 0x000000ffff547224 */ /* 0x000fe400078e0a54 */
[----:B------:R-:W-:Y:S01]  /*e350*/  @!P1 IMAD.IADD R46, R46, 0x1, -R15 ;  /* 0x000000012e2e9824 */ /* 0x000fe200078e0a0f */
[C---:B------:R-:W-:Y:S01]  /*e360*/  ISETP.GT.U32.AND P1, PT, R15.reuse, R51, PT ;  /* 0x000000330f00720c */ /* 0x040fe20003f24070 */
[C---:B------:R-:W-:Y:S02]  /*e370*/  IMAD R82, R15.reuse, R85, R82 ;  /* 0x000000550f527224 */ /* 0x040fe400078e0252 */
[----:B0-----:R-:W-:-:S02]  /*e380*/  IMAD R76, R15, R83, R80 ;  /* 0x000000530f4c7224 */ /* 0x001fc400078e0250 */
[----:B----4-:R-:W-:Y:S01]  /*e390*/  IMAD R5, R15, R84, R81 ;  /* 0x000000540f057224 */ /* 0x010fe200078e0251 */
[----:B------:R-:W-:Y:S01]  /*e3a0*/  STL [R1+0x46c], R82 ;  /* 0x00046c5201007387 */ /* 0x000fe20000100800 */
[----:B------:R-:W-:-:S03]  /*e3b0*/  @!P6 IMAD.IADD R49, R49, 0x1, -R15 ;  /* 0x000000013131e824 */ /* 0x000fc600078e0a0f */
[----:B------:R0:W-:Y:S04]  /*e3c0*/  STL [R1+0x474], R76 ;  /* 0x0004744c01007387 */ /* 0x0001e80000100800 */
[----:B------:R1:W-:Y:S01]  /*e3d0*/  STL [R1+0x470], R5 ;  /* 0x0004700501007387 */ /* 0x0003e20000100800 */
[----:B------:R-:W-:-:S05]  /*e3e0*/  @!P1 IMAD.IADD R51, R51, 0x1, -R15 ;  /* 0x0000000133339824 */ /* 0x000fca00078e0a0f */
[----:B------:R-:W-:Y:S01]  /*e3f0*/  ISETP.GT.U32.AND P1, PT, R15, R51, PT ;  /* 0x000000330f00720c */ /* 0x000fe20003f24070 */
[C---:B------:R-:W-:Y:S02]  /*e400*/  VIADD R80, R0.reuse, 0x1b0 ;  /* 0x000001b000507836 */ /* 0x040fe40000000000 */
[----:B0-----:R-:W-:-:S10]  /*e410*/  VIADD R76, R0, 0x1b1 ;  /* 0x000001b1004c7836 */ /* 0x001fd40000000000 */
[----:B------:R-:W-:Y:S01]  /*e420*/  @!P1 IMAD.IADD R51, R51, 0x1, -R15 ;  /* 0x0000000133339824 */ /* 0x000fe200078e0a0f */
[----:B--2---:R-:W-:Y:S02]  /*e430*/  ISETP.GE.AND P6, PT, R93, RZ, PT ;  /* 0x000000ff5d00720c */ /* 0x004fe40003fc6270 */
[----:B------:R-:W2:Y:S04]  /*e440*/  LDL R93, [R1+0x201c] ;  /* 0x00201c00015d7983 */ /* 0x000ea80000100800 */
[----:B------:R0:W-:Y:S04]  /*e450*/  STL [R1+0x241c], R80 ;  /* 0x00241c5001007387 */ /* 0x0001e80000100800 */
[----:B------:R-:W-:Y:S01]  /*e460*/  STL [R1+0x2420], R76 ;  /* 0x0024204c01007387 */ /* 0x000fe20000100800 */
[----:B---3--:R-:W-:-:S03]  /*e470*/  ISETP.GE.AND P1, PT, R92, RZ, PT ;  /* 0x000000ff5c00720c */ /* 0x008fc60003f26270 */
[----:B------:R-:W3:Y:S01]  /*e480*/  LDL R92, [R1+0x2028] ;  /* 0x00202800015c7983 */ /* 0x000ee20000100800 */
[----:B------:R-:W-:Y:S01]  /*e490*/  @!P0 IMAD.MOV R45, RZ, RZ, -R45 ;  /* 0x000000ffff2d8224 */ /* 0x000fe200078e0a2d */
[----:B------:R-:W-:-:S13]  /*e4a0*/  ISETP.GT.U32.AND P0, PT, R15, R48, PT ;  /* 0x000000300f00720c */ /* 0x000fda0003f04070 */
[----:B------:R-:W-:Y:S01]  /*e4b0*/  @!P0 IMAD.IADD R48, R48, 0x1, -R15 ;  /* 0x0000000130308824 */ /* 0x000fe200078e0a0f */
[----:B------:R-:W-:-:S03]  /*e4c0*/  ISETP.GT.U32.AND P0, PT, R15, R53, PT ;  /* 0x000000350f00720c */ /* 0x000fc60003f04070 */
[----:B------:R-:W-:-:S10]  /*e4d0*/  @!P6 IMAD.MOV R48, RZ, RZ, -R48 ;  /* 0x000000ffff30e224 */ /* 0x000fd400078e0a30 */
[----:B------:R-:W-:-:S05]  /*e4e0*/  @!P0 IMAD.IADD R53, R53, 0x1, -R15 ;  /* 0x0000000135358824 */ /* 0x000fca00078e0a0f */
[----:B------:R-:W-:Y:S01]  /*e4f0*/  ISETP.GT.U32.AND P6, PT, R15, R53, PT ;  /* 0x000000350f00720c */ /* 0x000fe20003fc4070 */
[----:B-1----:R-:W-:-:S05]  /*e500*/  VIADD R5, R0, 0x1b2 ;  /* 0x000001b200057836 */ /* 0x002fca0000000000 */
[----:B------:R1:W-:Y:S07]  /*e510*/  STL [R1+0x2424], R5 ;  /* 0x0024240501007387 */ /* 0x0003ee0000100800 */
[----:B------:R-:W-:Y:S01]  /*e520*/  @!P6 IMAD.IADD R53, R53, 0x1, -R15 ;  /* 0x000000013535e824 */ /* 0x000fe200078e0a0f */
[----:B0-----:R-:W-:Y:S01]  /*e530*/  IABS R80, R80 ;  /* 0x0000005000507213 */ /* 0x001fe20000000000 */
[----:B------:R-:W-:Y:S01]  /*e540*/  @!P2 IMAD.MOV R46, RZ, RZ, -R46 ;  /* 0x000000ffff2ea224 */ /* 0x000fe200078e0a2e */
[C---:B------:R-:W-:Y:S01]  /*e550*/  ISETP.GT.U32.AND P2, PT, R15.reuse, R52, PT ;  /* 0x000000340f00720c */ /* 0x040fe20003f44070 */
[----:B------:R-:W-:Y:S01]  /*e560*/  @!P1 IMAD.MOV R49, RZ, RZ, -R49 ;  /* 0x000000ffff319224 */ /* 0x000fe200078e0a31 */
[----:B------:R-:W-:Y:S01]  /*e570*/  ISETP.GT.U32.AND P1, PT, R15, R56, PT ;  /* 0x000000380f00720c */ /* 0x000fe20003f24070 */
[----:B------:R-:W-:Y:S01]  /*e580*/  IMAD.HI.U32 R82, R16, R80, RZ ;  /* 0x0000005010527227 */ /* 0x000fe200078e00ff */
[----:B------:R-:W-:-:S03]  /*e590*/  IABS R83, R5 ;  /* 0x0000000500537213 */ /* 0x000fc60000000000 */
[----:B------:R-:W-:-:S04]  /*e5a0*/  IMAD.MOV R82, RZ, RZ, -R82 ;  /* 0x000000ffff527224 */ /* 0x000fc800078e0a52 */
[----:B-1----:R-:W-:Y:S02]  /*e5b0*/  IMAD R5, R15, R82, R80 ;  /* 0x000000520f057224 */ /* 0x002fe400078e0250 */
[--C-:B------:R-:W-:Y:S01]  /*e5c0*/  @!P2 IMAD.IADD R52, R52, 0x1, -R15.reuse ;  /* 0x000000013434a824 */ /* 0x100fe200078e0a0f */
[----:B------:R-:W-:Y:S01]  /*e5d0*/  ISETP.GE.AND P2, PT, R90, RZ, PT ;  /* 0x000000ff5a00720c */ /* 0x000fe20003f46270 */
[----:B------:R-:W-:Y:S01]  /*e5e0*/  @!P1 IMAD.IADD R56, R56, 0x1, -R15 ;  /* 0x0000000138389824 */ /* 0x000fe200078e0a0f */
[----:B------:R-:W4:Y:S01]  /*e5f0*/  LDL R90, [R1+0x2024] ;  /* 0x00202400015a7983 */ /* 0x000f220000100800 */
[----:B--2---:R-:W-:-:S03]  /*e600*/  ISETP.GE.AND P6, PT, R93, RZ, PT ;  /* 0x000000ff5d00720c */ /* 0x004fc60003fc6270 */
[----:B------:R-:W2:Y:S04]  /*e610*/  LDL R93, [R1+0x2000] ;  /* 0x00200000015d7983 */ /* 0x000ea80000100800 */
[----:B------:R0:W-:Y:S01]  /*e620*/  STL [R1+0x45c], R5 ;  /* 0x00045c0501007387 */ /* 0x0001e20000100800 */
[----:B---3--:R-:W-:-:S03]  /*e630*/  ISETP.GE.AND P1, PT, R92, RZ, PT ;  /* 0x000000ff5c00720c */ /* 0x008fc60003f26270 */
[----:B------:R-:W3:Y:S01]  /*e640*/  LDL R92, [R1+0x1ffc] ;  /* 0x001ffc00015c7983 */ /* 0x000ee20000100800 */
[----:B------:R-:W-:Y:S02]  /*e650*/  ISETP.GT.U32.AND P0, PT, R15, R52, PT ;  /* 0x000000340f00720c */ /* 0x000fe40003f04070 */
[----:B------:R-:W-:-:S11]  /*e660*/  IABS R81, R76 ;  /* 0x0000004c00517213 */ /* 0x000fd60000000000 */
[----:B------:R-:W-:Y:S01]  /*e670*/  @!P0 IMAD.IADD R52, R52, 0x1, -R15 ;  /* 0x0000000134348824 */ /* 0x000fe200078e0a0f */
[----:B------:R-:W-:Y:S01]  /*e680*/  ISETP.GT.U32.AND P0, PT, R15, R58, PT ;  /* 0x0000003a0f00720c */ /* 0x000fe20003f04070 */
[----:B------:R-:W-:-:S04]  /*e690*/  IMAD.HI.U32 R84, R16, R81, RZ ;  /* 0x0000005110547227 */ /* 0x000fc800078e00ff */
[----:B------:R-:W-:-:S04]  /*e6a0*/  IMAD.HI.U32 R85, R16, R83, RZ ;  /* 0x0000005310557227 */ /* 0x000fc800078e00ff */
[----:B------:R-:W-:-:S04]  /*e6b0*/  IMAD.MOV R84, RZ, RZ, -R84 ;  /* 0x000000ffff547224 */ /* 0x000fc800078e0a54 */
[----:B------:R-:W-:Y:S02]  /*e6c0*/  @!P0 IMAD.IADD R58, R58, 0x1, -R15 ;  /* 0x000000013a3a8824 */ /* 0x000fe400078e0a0f */
[----:B------:R-:W-:-:S03]  /*e6d0*/  IMAD.MOV R85, RZ, RZ, -R85 ;  /* 0x000000ffff557224 */ /* 0x000fc600078e0a55 */
[C---:B------:R-:W-:Y:S01]  /*e6e0*/  ISETP.GT.U32.AND P0, PT, R15.reuse, R58, PT ;  /* 0x0000003a0f00720c */ /* 0x040fe20003f04070 */
[C---:B------:R-:W-:Y:S02]  /*e6f0*/  IMAD R76, R15.reuse, R84, R81 ;  /* 0x000000540f4c7224 */ /* 0x040fe400078e0251 */
[----:B0-----:R-:W-:Y:S02]  /*e700*/  IMAD R5, R15, R85, R83 ;  /* 0x000000550f057224 */ /* 0x001fe400078e0253 */
[C---:B------:R-:W-:Y:S01]  /*e710*/  VIADD R80, R0.reuse, 0x1b3 ;  /* 0x000001b300507836 */ /* 0x040fe20000000000 */
[----:B------:R0:W-:Y:S04]  /*e720*/  STL [R1+0x454], R76 ;  /* 0x0004544c01007387 */ /* 0x0001e80000100800 */
[----:B------:R1:W-:Y:S01]  /*e730*/  STL [R1+0x458], R5 ;  /* 0x0004580501007387 */ /* 0x0003e20000100800 */
[----:B0-----:R-:W-:-:S03]  /*e740*/  VIADD R76, R0, 0x1b4 ;  /* 0x000001b4004c7836 */ /* 0x001fc60000000000 */
[----:B------:R0:W-:Y:S01]  /*e750*/  STL [R1+0x2410], R80 ;  /* 0x0024105001007387 */ /* 0x0001e20000100800 */
[----:B-1----:R-:W-:-:S03]  /*e760*/  VIADD R5, R0, 0x1b5 ;  /* 0x000001b500057836 */ /* 0x002fc60000000000 */
[----:B------:R1:W-:Y:S01]  /*e770*/  STL [R1+0x2414], R76 ;  /* 0x0024144c01007387 */ /* 0x0003e20000100800 */
[----:B------:R-:W-:-:S03]  /*e780*/  @!P0 IMAD.IADD R58, R58, 0x1, -R15 ;  /* 0x000000013a3a8824 */ /* 0x000fc600078e0a0f */
[----:B------:R0:W-:Y:S01]  /*e790*/  STL [R1+0x2418], R5 ;  /* 0x0024180501007387 */ /* 0x0001e20000100800 */
[----:B------:R-:W-:Y:S01]  /*e7a0*/  @!P1 IMAD.MOV R53, RZ, RZ, -R53 ;  /* 0x000000ffff359224 */ /* 0x000fe200078e0a35 */
[----:B------:R-:W-:Y:S02]  /*e7b0*/  ISETP.GT.U32.AND P1, PT, R15, R59, PT ;  /* 0x0000003b0f00720c */ /* 0x000fe40003f24070 */
[----:B------:R-:W4:Y:S11]  /*e7c0*/  LDL R91, [R1+0x2008] ;  /* 0x00200800015b7983 */ /* 0x000f360000100800 */
[----:B------:R-:W-:Y:S01]  /*e7d0*/  @!P1 IMAD.IADD R59, R59, 0x1, -R15 ;  /* 0x000000013b3b9824 */ /* 0x000fe200078e0a0f */
[----:B--2---:R-:W-:-:S02]  /*e7e0*/  ISETP.GE.AND P0, PT, R93, RZ, PT ;  /* 0x000000ff5d00720c */ /* 0x004fc40003f06270 */
[----:B------:R-:W2:Y:S01]  /*e7f0*/  LDL R93, [R1+0x2004] ;  /* 0x00200400015d7983 */ /* 0x000ea20000100800 */
[----:B---3--:R-:W-:-:S03]  /*e800*/  ISETP.GE.AND P1, PT, R92, RZ, PT ;  /* 0x000000ff5c00720c */ /* 0x008fc60003f26270 */
[----:B------:R-:W3:Y:S01]  /*e810*/  LDL R92, [R1+0x1fe8] ;  /* 0x001fe800015c7983 */ /* 0x000ee20000100800 */
[----:B------:R-:W-:Y:S01]  /*e820*/  @!P2 IMAD.MOV R51, RZ, RZ, -R51 ;  /* 0x000000ffff33a224 */ /* 0x000fe200078e0a33 */
[----:B------:R-:W-:Y:S01]  /*e830*/  ISETP.GT.U32.AND P2, PT, R15, R57, PT ;  /* 0x000000390f00720c */ /* 0x000fe20003f44070 */
[----:B------:R-:W-:-:S12]  /*e840*/  @!P6 IMAD.MOV R52, RZ, RZ, -R52 ;  /* 0x000000ffff34e224 */ /* 0x000fd800078e0a34 */
[----:B------:R-:W-:-:S05]  /*e850*/  @!P2 IMAD.IADD R57, R57, 0x1, -R15 ;  /* 0x000000013939a824 */ /* 0x000fca00078e0a0f */
[C---:B------:R-:W-:Y:S02]  /*e860*/  ISETP.GT.U32.AND P6, PT, R15.reuse, R57, PT ;  /* 0x000000390f00720c */ /* 0x040fe40003fc4070 */
[----:B------:R-:W-:-:S11]  /*e870*/  ISETP.GT.U32.AND P2, PT, R15, R56, PT ;  /* 0x000000380f00720c */ /* 0x000fd60003f44070 */
[--C-:B------:R-:W-:Y:S01]  /*e880*/  @!P6 IMAD.IADD R57, R57, 0x1, -R15.reuse ;  /* 0x000000013939e824 */ /* 0x100fe200078e0a0f */
[----:B------:R-:W-:Y:S01]  /*e890*/  ISETP.GT.U32.AND P6, PT, R15, R60, PT ;  /* 0x0000003c0f00720c */ /* 0x000fe20003fc4070 */
[--C-:B------:R-:W-:Y:S01]  /*e8a0*/  @!P2 IMAD.IADD R56, R56, 0x1, -R15.reuse ;  /* 0x000000013838a824 */ /* 0x100fe200078e0a0f */
[----:B----4-:R-:W-:Y:S02]  /*e8b0*/  ISETP.GE.AND P2, PT, R90, RZ, PT ;  /* 0x000000ff5a00720c */ /* 0x010fe40003f46270 */
[----:B------:R-:W-:Y:S02]  /*e8c0*/  IABS R83, R80 ;  /* 0x0000005000537213 */ /* 0x000fe40000000000 */
[----:B------:R-:W-:Y:S02]  /*e8d0*/  IABS R81, R76 ;  /* 0x0000004c00517213 */ /* 0x000fe40000000000 */
[----:B------:R-:W-:Y:S01]  /*e8e0*/  IABS R82, R5 ;  /* 0x0000000500527213 */ /* 0x000fe20000000000 */
[----:B0-----:R-:W-:Y:S01]  /*e8f0*/  IMAD.HI.U32 R80, R16, R83, RZ ;  /* 0x0000005310507227 */ /* 0x001fe200078e00ff */
[----:B------:R-:W4:Y:S03]  /*e900*/  LDL R90, [R1+0x2010] ;  /* 0x00201000015a7983 */ /* 0x000f260000100800 */
[----:B------:R-:W-:-:S02]  /*e910*/  @!P6 IMAD.IADD R60, R60, 0x1, -R15 ;  /* 0x000000013c3ce824 */ /* 0x000fc400078e0a0f */
[----:B------:R-:W-:Y:S02]  /*e920*/  @!P0 IMAD.MOV R57, RZ, RZ, -R57 ;  /* 0x000000ffff398224 */ /* 0x000fe400078e0a39 */
[----:B------:R-:W-:Y:S01]  /*e930*/  IMAD.HI.U32 R84, R16, R81, RZ ;  /* 0x0000005110547227 */ /* 0x000fe200078e00ff */
[----:B------:R-:W-:-:S03]  /*e940*/  ISETP.GT.U32.AND P0, PT, R15, R60, PT ;  /* 0x0000003c0f00720c */ /* 0x000fc60003f04070 */
[----:B------:R-:W-:-:S04]  /*e950*/  IMAD.HI.U32 R85, R16, R82, RZ ;  /* 0x0000005210557227 */ /* 0x000fc800078e00ff */
[----:B------:R-:W-:Y:S02]  /*e960*/  IMAD.MOV R80, RZ, RZ, -R80 ;  /* 0x000000ffff507224 */ /* 0x000fe400078e0a50 */
[----:B------:R-:W-:Y:S02]  /*e970*/  IMAD.MOV R84, RZ, RZ, -R84 ;  /* 0x000000ffff547224 */ /* 0x000fe400078e0a54 */
[----:B------:R-:W-:Y:S02]  /*e980*/  IMAD.MOV R85, RZ, RZ, -R85 ;  /* 0x000000ffff557224 */ /* 0x000fe400078e0a55 */
[----:B------:R-:W-:Y:S01]  /*e990*/  @!P2 IMAD.MOV R56, RZ, RZ, -R56 ;  /* 0x000000ffff38a224 */ /* 0x000fe200078e0a38 */
[C---:B------:R-:W-:Y:S01]  /*e9a0*/  ISETP.GT.U32.AND P2, PT, R15.reuse, R62, PT ;  /* 0x0000003e0f00720c */ /* 0x040fe20003f44070 */
[C---:B------:R-:W-:Y:S02]  /*e9b0*/  IMAD R80, R15.reuse, R80, R83 ;  /* 0x000000500f507224 */ /* 0x040fe400078e0253 */
[----:B-1----:R-:W-:-:S02]  /*e9c0*/  IMAD R76, R15, R84, R81 ;  /* 0x000000540f4c7224 */ /* 0x002fc400078e0251 */
[----:B------:R-:W-:Y:S01]  /*e9d0*/  IMAD R5, R15, R85, R82 ;  /* 0x000000550f057224 */ /* 0x000fe200078e0252 */
[----:B------:R0:W-:Y:S01]  /*e9e0*/  STL [R1+0x438], R80 ;  /* 0x0004385001007387 */ /* 0x0001e20000100800 */
[----:B------:R-:W-:-:S03]  /*e9f0*/  @!P0 IMAD.IADD R60, R60, 0x1, -R15 ;  /* 0x000000013c3c8824 */ /* 0x000fc600078e0a0f */
[----:B------:R1:W-:Y:S04]  /*ea00*/  STL [R1+0x440], R76 ;  /* 0x0004404c01007387 */ /* 0x0003e80000100800 */
[----:B------:R1:W-:Y:S01]  /*ea10*/  STL [R1+0x43c], R5 ;  /* 0x00043c0501007387 */ /* 0x0003e20000100800 */
[----:B------:R-:W-:-:S05]  /*ea20*/  @!P2 IMAD.IADD R62, R62, 0x1, -R15 ;  /* 0x000000013e3ea824 */ /* 0x000fca00078e0a0f */
[C---:B------:R-:W-:Y:S01]  /*ea30*/  ISETP.GT.U32.AND P2, PT, R15.reuse, R62, PT ;  /* 0x0000003e0f00720c */ /* 0x040fe20003f44070 */
[C---:B0-----:R-:W-:Y:S01]  /*ea40*/  VIADD R80, R0.reuse, 0x1b6 ;  /* 0x000001b600507836 */ /* 0x041fe20000000000 */
[----:B------:R-:W-:Y:S01]  /*ea50*/  ISETP.GT.U32.AND P6, PT, R15, R59, PT ;  /* 0x0000003b0f00720c */ /* 0x000fe20003fc4070 */
[C---:B-1----:R-:W-:Y:S02]  /*ea60*/  VIADD R76, R0.reuse, 0x1b7 ;  /* 0x000001b7004c7836 */ /* 0x042fe40000000000 */
[----:B------:R-:W-:-:S08]  /*ea70*/  VIADD R5, R0, 0x1b8 ;  /* 0x000001b800057836 */ /* 0x000fd00000000000 */
[--C-:B------:R-:W-:Y:S02]  /*ea80*/  @!P2 IMAD.IADD R62, R62, 0x1, -R15.reuse ;  /* 0x000000013e3ea824 */ /* 0x100fe400078e0a0f */
[----:B------:R-:W-:Y:S01]  /*ea90*/  @!P6 IMAD.IADD R59, R59, 0x1, -R15 ;  /* 0x000000013b3be824 */ /* 0x000fe200078e0a0f */
[----:B------:R-:W-:Y:S02]  /*eaa0*/  ISETP.GE.AND P6, PT, R91, RZ, PT ;  /* 0x000000ff5b00720c */ /* 0x000fe40003fc6270 */
[----:B--2---:R-:W-:Y:S02]  /*eab0*/  ISETP.GE.AND P0, PT, R93, RZ, PT ;  /* 0x000000ff5d00720c */ /* 0x004fe40003f06270 */
[----:B------:R-:W2:Y:S04]  /*eac0*/  LDL R93, [R1+0x1ff0] ;  /* 0x001ff000015d7983 */ /* 0x000ea80000100800 */
[----:B------:R0:W-:Y:S04]  /*ead0*/  STL [R1+0x2404], R80 ;  /* 0x0024045001007387 */ /* 0x0001e80000100800 */
[----:B------:R1:W-:Y:S01]  /*eae0*/  STL [R1+0x2408], R76 ;  /* 0x0024084c01007387 */ /* 0x0003e20000100800 */
[----:B---3--:R-:W-:-:S03]  /*eaf0*/  ISETP.GE.AND P2, PT, R92, RZ, PT ;  /* 0x000000ff5c00720c */ /* 0x008fc60003f46270 */
[----:B------:R3:W-:Y:S04]  /*eb00*/  STL [R1+0x240c], R5 ;  /* 0x00240c0501007387 */ /* 0x0007e80000100800 */
[----:B------:R-:W2:Y:S04]  /*eb10*/  LDL R92, [R1+0x1ff8] ;  /* 0x001ff800015c7983 */ /* 0x000ea80000100800 */
[----:B------:R-:W2:Y:S01]  /*eb20*/  LDL R91, [R1+0x1fec] ;  /* 0x001fec00015b7983 */ /* 0x000ea20000100800 */
[----:B------:R-:W-:Y:S01]  /*eb30*/  @!P1 IMAD.MOV R58, RZ, RZ, -R58 ;  /* 0x000000ffff3a9224 */ /* 0x000fe200078e0a3a */
[----:B------:R-:W-:-:S02]  /*eb40*/  ISETP.GT.U32.AND P1, PT, R15, R63, PT ;  /* 0x0000003f0f00720c */ /* 0x000fc40003f24070 */
[----:B------:R-:W-:-:S11]  /*eb50*/  IABS R83, R80 ;  /* 0x0000005000537213 */ /* 0x000fd60000000000 */
[----:B------:R-:W-:-:S05]  /*eb60*/  @!P1 IMAD.IADD R63, R63, 0x1, -R15 ;  /* 0x000000013f3f9824 */ /* 0x000fca00078e0a0f */
[----:B------:R-:W-:Y:S02]  /*eb70*/  ISETP.GT.U32.AND P1, PT, R15, R63, PT ;  /* 0x0000003f0f00720c */ /* 0x000fe40003f24070 */
[----:B------:R-:W-:Y:S01]  /*eb80*/  IABS R81, R76 ;  /* 0x0000004c00517213 */ /* 0x000fe20000000000 */
[----:B0-----:R-:W-:-:S04]  /*eb90*/  IMAD.HI.U32 R80, R16, R83, RZ ;  /* 0x0000005310507227 */ /* 0x001fc800078e00ff */
[----:B------:R-:W-:-:S04]  /*eba0*/  IMAD.HI.U32 R84, R16, R81, RZ ;  /* 0x0000005110547227 */ /* 0x000fc800078e00ff */
[----:B------:R-:W-:Y:S02]  /*ebb0*/  IMAD.MOV R80, RZ, RZ, -R80 ;  /* 0x000000ffff507224 */ /* 0x000fe400078e0a50 */
[----:B------:R-:W-:Y:S01]  /*ebc0*/  @!P1 IMAD.IADD R63, R63, 0x1, -R15 ;  /* 0x000000013f3f9824 */ /* 0x000fe200078e0a0f */
[C---:B------:R-:W-:Y:S01]  /*ebd0*/  ISETP.GT.U32.AND P1, PT, R15.reuse, R65, PT ;  /* 0x000000410f00720c */ /* 0x040fe20003f24070 */
[----:B------:R-:W-:Y:S01]  /*ebe0*/  IMAD.MOV R84, RZ, RZ, -R84 ;  /* 0x000000ffff547224 */ /* 0x000fe200078e0a54 */
[----:B------:R-:W-:Y:S01]  /*ebf0*/  IABS R82, R5 ;  /* 0x0000000500527213 */ /* 0x000fe20000000000 */
[----:B------:R-:W-:Y:S01]  /*ec00*/  @!P6 IMAD.MOV R59, RZ, RZ, -R59 ;  /* 0x000000ffff3be224 */ /* 0x000fe200078e0a3b */
[C---:B------:R-:W-:Y:S01]  /*ec10*/  ISETP.GT.U32.AND P6, PT, R15.reuse, R64, PT ;  /* 0x000000400f00720c */ /* 0x040fe20003fc4070 */
[C---:B-1----:R-:W-:Y:S02]  /*ec20*/  IMAD R76, R15.reuse, R80, R83 ;  /* 0x000000500f4c7224 */ /* 0x042fe400078e0253 */
[----:B---3--:R-:W-:-:S02]  /*ec30*/  IMAD R5, R15, R84, R81 ;  /* 0x000000540f057224 */ /* 0x008fc400078e0251 */
[----:B------:R-:W-:Y:S02]  /*ec40*/  @!P2 IMAD.MOV R63, RZ, RZ, -R63 ;  /* 0x000000ffff3fa224 */ /* 0x000fe400078e0a3f */
[----:B------:R-:W-:Y:S01]  /*ec50*/  @!P0 IMAD.MOV R60, RZ, RZ, -R60 ;  /* 0x000000ffff3c8224 */ /* 0x000fe200078e0a3c */
[----:B----4-:R-:W-:Y:S01]  /*ec60*/  ISETP.GE.AND P0, PT, R90, RZ, PT ;  /* 0x000000ff5a00720c */ /* 0x010fe20003f06270 */
[----:B------:R-:W-:-:S04]  /*ec70*/  IMAD.HI.U32 R85, R16, R82, RZ ;  /* 0x0000005210557227 */ /* 0x000fc800078e00ff */
[----:B------:R-:W-:Y:S02]  /*ec80*/  IMAD.MOV R85, RZ, RZ, -R85 ;  /* 0x000000ffff557224 */ /* 0x000fe400078e0a55 */
[--C-:B------:R-:W-:Y:S02]  /*ec90*/  @!P1 IMAD.IADD R65, R65, 0x1, -R15.reuse ;  /* 0x0000000141419824 */ /* 0x100fe400078e0a0f */
[----:B------:R-:W-:Y:S02]  /*eca0*/  @!P6 IMAD.IADD R64, R64, 0x1, -R15 ;  /* 0x000000014040e824 */ /* 0x000fe400078e0a0f */
[C---:B------:R-:W-:Y:S01]  /*ecb0*/  VIADD R80, R0.reuse, 0x1b9 ;  /* 0x000001b900507836 */ /* 0x040fe20000000000 */
[C---:B------:R-:W-:Y:S02]  /*ecc0*/  ISETP.GT.U32.AND P1, PT, R15.reuse, R65, PT ;  /* 0x000000410f00720c */ /* 0x040fe40003f24070 */
[----:B------:R-:W-:Y:S01]  /*ecd0*/  ISETP.GT.U32.AND P6, PT, R15, R64, PT ;  /* 0x000000400f00720c */ /* 0x000fe20003fc4070 */
[----:B------:R-:W-:-:S10]  /*ece0*/  VIADD R81, R0, 0x1ba ;  /* 0x000001ba00517836 */ /* 0x000fd40000000000 */
[--C-:B------:R-:W-:Y:S02]  /*ecf0*/  @!P1 IMAD.IADD R65, R65, 0x1, -R15.reuse ;  /* 0x0000000141419824 */ /* 0x100fe400078e0a0f */
[----:B------:R-:W-:Y:S01]  /*ed00*/  @!P6 IMAD.IADD R64, R64, 0x1, -R15 ;  /* 0x000000014040e824 */ /* 0x000fe200078e0a0f */
[----:B--2---:R-:W-:Y:S02]  /*ed10*/  ISETP.GE.AND P2, PT, R93, RZ, PT ;  /* 0x000000ff5d00720c */ /* 0x004fe40003f46270 */
[----:B------:R-:W2:Y:S04]  /*ed20*/  LDL R93, [R1+0x1ff4] ;  /* 0x001ff400015d7983 */ /* 0x000ea80000100800 */
[----:B------:R-:W-:Y:S04]  /*ed30*/  STL [R1+0x430], R76 ;  /* 0x0004304c01007387 */ /* 0x000fe80000100800 */
[----:B------:R0:W-:Y:S04]  /*ed40*/  STL [R1+0x434], R5 ;  /* 0x0004340501007387 */ /* 0x0001e80000100800 */
[----:B------:R-:W3:Y:S01]  /*ed50*/  LDL.LU R90, [R1] ;  /* 0x00000000015a7983 */ /* 0x000ee20000300800 */
[----:B0-----:R-:W-:-:S05]  /*ed60*/  IMAD R5, R15, R85, R82 ;  /* 0x000000550f057224 */ /* 0x001fca00078e0252 */
[----:B------:R0:W-:Y:S04]  /*ed70*/  STL [R1+0x42c], R5 ;  /* 0x00042c0501007387 */ /* 0x0001e80000100800 */
[----:B------:R1:W-:Y:S01]  /*ed80*/  STL [R1+0x23f4], R80 ;  /* 0x0023f45001007387 */ /* 0x0003e20000100800 */
[C---:B------:R-:W-:Y:S02]  /*ed90*/  VIADD R76, R0.reuse, 0x1bb ;  /* 0x000001bb004c7836 */ /* 0x040fe40000000000 */
[----:B0-----:R-:W-:Y:S01]  /*eda0*/  VIADD R5, R0, 0x1bc ;  /* 0x000001bc00057836 */ /* 0x001fe20000000000 */
[----:B-1----:R-:W-:Y:S01]  /*edb0*/  IABS R80, R80 ;  /* 0x0000005000507213 */ /* 0x002fe20000000000 */
[----:B------:R-:W-:Y:S04]  /*edc0*/  STL [R1+0x23f8], R81 ;  /* 0x0023f85101007387 */ /* 0x000fe80000100800 */
[----:B------:R-:W-:Y:S01]  /*edd0*/  IMAD.HI.U32 R84, R16, R80, RZ ;  /* 0x0000005010547227 */ /* 0x000fe200078e00ff */
[----:B------:R0:W-:Y:S01]  /*ede0*/  STL [R1+0x23fc], R76 ;  /* 0x0023fc4c01007387 */ /* 0x0001e20000100800 */
[----:B------:R-:W-:-:S02]  /*edf0*/  ISETP.GE.AND P1, PT, R92, RZ, PT ;  /* 0x000000ff5c00720c */ /* 0x000fc40003f26270 */
[----:B------:R-:W-:Y:S01]  /*ee00*/  IMAD.MOV R84, RZ, RZ, -R84 ;  /* 0x000000ffff547224 */ /* 0x000fe200078e0a54 */
[----:B------:R-:W-:Y:S01]  /*ee10*/  STL [R1+0x2400], R5 ;  /* 0x0024000501007387 */ /* 0x000fe20000100800 */
[----:B------:R-:W-:-:S03]  /*ee20*/  IABS R82, R76 ;  /* 0x0000004c00527213 */ /* 0x000fc60000000000 */
[----:B------:R-:W4:Y:S01]  /*ee30*/  LDL R92, [R1+0x1fd4] ;  /* 0x001fd400015c7983 */ /* 0x000f220000100800 */
[----:B0-----:R-:W-:Y:S02]  /*ee40*/  IMAD R76, R15, R84, R80 ;  /* 0x000000540f4c7224 */ /* 0x001fe400078e0250 */
[----:B------:R-:W-:Y:S01]  /*ee50*/  @!P2 IMAD.MOV R64, RZ, RZ, -R64 ;  /* 0x000000ffff40a224 */ /* 0x000fe200078e0a40 */
[----:B------:R-:W-:Y:S01]  /*ee60*/  ISETP.GE.AND P2, PT, R91, RZ, PT ;  /* 0x000000ff5b00720c */ /* 0x000fe20003f46270 */
[----:B------:R-:W4:Y:S04]  /*ee70*/  LDL.LU R88, [R1+0xc] ;  /* 0x00000c0001587983 */ /* 0x000f280000300800 */
[----:B------:R-:W4:Y:S04]  /*ee80*/  LDL R91, [R1+0x1fd0] ;  /* 0x001fd000015b7983 */ /* 0x000f280000100800 */
[----:B------:R0:W-:Y:S04]  /*ee90*/  STL [R1+0x414], R76 ;  /* 0x0004144c01007387 */ /* 0x0001e80000100800 */
[----:B0-----:R-:W4:Y:S01]  /*eea0*/  LDL R76, [R1+0x1fe0] ;  /* 0x001fe000014c7983 */ /* 0x001f220000100800 */
[----:B------:R-:W-:Y:S01]  /*eeb0*/  @!P0 IMAD.MOV R62, RZ, RZ, -R62 ;  /* 0x000000ffff3e8224 */ /* 0x000fe200078e0a3e */
[----:B------:R-:W-:-:S02]  /*eec0*/  ISETP.GT.U32.AND P0, PT, R15, R66, PT ;  /* 0x000000420f00720c */ /* 0x000fc40003f04070 */
[----:B------:R-:W-:-:S11]  /*eed0*/  ISETP.GT.U32.AND P6, PT, R15, R67, PT ;  /* 0x000000430f00720c */ /* 0x000fd60003fc4070 */
[--C-:B------:R-:W-:Y:S02]  /*eee0*/  @!P0 IMAD.IADD R66, R66, 0x1, -R15.reuse ;  /* 0x0000000142428824 */ /* 0x100fe400078e0a0f */
[----:B------:R-:W-:-:S03]  /*eef0*/  @!P6 IMAD.IADD R67, R67, 0x1, -R15 ;  /* 0x000000014343e824 */ /* 0x000fc600078e0a0f */
[C---:B------:R-:W-:Y:S02]  /*ef00*/  ISETP.GT.U32.AND P0, PT, R15.reuse, R66, PT ;  /* 0x000000420f00720c */ /* 0x040fe40003f04070 */
[----:B------:R-:W-:Y:S02]  /*ef10*/  ISETP.GT.U32.AND P6, PT, R15, R67, PT ;  /* 0x000000430f00720c */ /* 0x000fe40003fc4070 */
[----:B------:R-:W-:Y:S01]  /*ef20*/  IABS R81, R81 ;  /* 0x0000005100517213 */ /* 0x000fe20000000000 */
[----:B------:R-:W-:-:S08]  /*ef30*/  @!P2 IMAD.MOV R65, RZ, RZ, -R65 ;  /* 0x000000ffff41a224 */ /* 0x000fd000078e0a41 */
[--C-:B------:R-:W-:Y:S02]  /*ef40*/  @!P0 IMAD.IADD R66, R66, 0x1, -R15.reuse ;  /* 0x0000000142428824 */ /* 0x100fe400078e0a0f */
[----:B------:R-:W-:Y:S02]  /*ef50*/  @!P6 IMAD.IADD R67, R67, 0x1, -R15 ;  /* 0x000000014343e824 */ /* 0x000fe400078e0a0f */
[----:B------:R-:W-:Y:S01]  /*ef60*/  @!P1 IMAD.MOV R66, RZ, RZ, -R66 ;  /* 0x000000ffff429224 */ /* 0x000fe200078e0a42 */
[----:B------:R-:W-:Y:S01]  /*ef70*/  ISETP.GT.U32.AND P1, PT, R15, R69, PT ;  /* 0x000000450f00720c */ /* 0x000fe20003f24070 */
[----:B------:R-:W-:Y:S01]  /*ef80*/  IMAD.HI.U32 R85, R16, R81, RZ ;  /* 0x0000005110557227 */ /* 0x000fe200078e00ff */
[----:B------:R-:W-:-:S03]  /*ef90*/  IABS R83, R5 ;  /* 0x0000000500537213 */ /* 0x000fc60000000000 */
[----:B------:R-:W-:Y:S02]  /*efa0*/  IMAD.MOV R85, RZ, RZ, -R85 ;  /* 0x000000ffff557224 */ /* 0x000fe400078e0a55 */
[----:B------:R-:W-:-:S04]  /*efb0*/  IMAD.HI.U32 R80, R16, R82, RZ ;  /* 0x0000005210507227 */ /* 0x000fc800078e00ff */
[----:B------:R-:W-:Y:S02]  /*efc0*/  IMAD R5, R15, R85, R81 ;  /* 0x000000550f057224 */ /* 0x000fe400078e0251 */
[----:B------:R-:W-:Y:S02]  /*efd0*/  @!P1 IMAD.IADD R69, R69, 0x1, -R15 ;  /* 0x0000000145459824 */ /* 0x000fe400078e0a0f */
[----:B------:R-:W-:-:S04]  /*efe0*/  IMAD.HI.U32 R81, R16, R83, RZ ;  /* 0x0000005310517227 */ /* 0x000fc800078e00ff */
[----:B------:R-:W-:Y:S02]  /*eff0*/  IMAD.MOV R80, RZ, RZ, -R80 ;  /* 0x000000ffff507224 */ /* 0x000fe400078e0a50 */
[----:B------:R-:W-:Y:S01]  /*f000*/  IMAD.MOV R81, RZ, RZ, -R81 ;  /* 0x000000ffff517224 */ /* 0x000fe200078e0a51 */
[----:B------:R0:W-:Y:S01]  /*f010*/  STL [R1+0x428], R5 ;  /* 0x0004280501007387 */ /* 0x0001e20000100800 */
[C---:B------:R-:W-:Y:S02]  /*f020*/  IMAD R80, R15.reuse, R80, R82 ;  /* 0x000000500f507224 */ /* 0x040fe400078e0252 */
[----:B------:R-:W-:Y:S02]  /*f030*/  VIADD R82, R0, 0x1bd ;  /* 0x000001bd00527836 */ /* 0x000fe40000000000 */
[----:B0-----:R-:W-:Y:S01]  /*f040*/  IMAD R5, R15, R81, R83 ;  /* 0x000000510f057224 */ /* 0x001fe200078e0253 */
[----:B--2---:R-:W-:Y:S02]  /*f050*/  ISETP.GE.AND P2, PT, R93, RZ, PT ;  /* 0x000000ff5d00720c */ /* 0x004fe40003f46270 */
[----:B------:R-:W2:Y:S01]  /*f060*/  LDL.LU R93, [R1+0x10] ;  /* 0x00001000015d7983 */ /* 0x000ea20000300800 */
[----:B---3--:R-:W-:-:S10]  /*f070*/  ISETP.GT.U32.AND P6, PT, R15, R90, PT ;  /* 0x0000005a0f00720c */ /* 0x008fd40003fc4070 */
[----:B------:R-:W-:Y:S01]  /*f080*/  @!P2 IMAD.MOV R67, RZ, RZ, -R67 ;  /* 0x000000ffff43a224 */ /* 0x000fe200078e0a43 */
[----:B------:R-:W-:Y:S01]  /*f090*/  ISETP.GT.U32.AND P2, PT, R15, R69, PT ;  /* 0x000000450f00720c */ /* 0x000fe20003f44070 */
[----:B------:R0:W-:Y:S01]  /*f0a0*/  STL [R1+0x418], R80 ;  /* 0x0004185001007387 */ /* 0x0001e20000100800 */
[----:B------:R-:W-:-:S05]  /*f0b0*/  @!P6 IMAD.IADD R90, R90, 0x1, -R15 ;  /* 0x000000015a5ae824 */ /* 0x000fca00078e0a0f */
[----:B------:R-:W-:Y:S01]  /*f0c0*/  ISETP.GT.U32.AND P6, PT, R15, R90, PT ;  /* 0x0000005a0f00720c */ /* 0x000fe20003fc4070 */
[----:B0-----:R-:W-:-:S05]  /*f0d0*/  VIADD R80, R0, 0x1be ;  /* 0x000001be00507836 */ /* 0x001fca0000000000 */
[----:B------:R-:W-:-:S07]  /*f0e0*/  @!P2 IMAD.IADD R69, R69, 0x1, -R15 ;  /* 0x000000014545a824 */ /* 0x000fce00078e0a0f */
[----:B------:R-:W-:Y:S01]  /*f0f0*/  @!P6 IMAD.IADD R90, R90, 0x1, -R15 ;  /* 0x000000015a5ae824 */ /* 0x000fe200078e0a0f */
[----:B----4-:R-:W-:Y:S02]  /*f100*/  ISETP.GE.AND P1, PT, R92, RZ, PT ;  /* 0x000000ff5c00720c */ /* 0x010fe40003f26270 */
[----:B------:R-:W3:Y:S04]  /*f110*/  LDL.LU R92, [R1+0x8] ;  /* 0x00000800015c7983 */ /* 0x000ee80000300800 */
[----:B------:R0:W-:Y:S04]  /*f120*/  STL [R1+0x410], R5 ;  /* 0x0004100501007387 */ /* 0x0001e80000100800 */
[----:B------:R1:W-:Y:S01]  /*f130*/  STL [R1+0x23e8], R82 ;  /* 0x0023e85201007387 */ /* 0x0003e20000100800 */
[----:B------:R-:W-:Y:S01]  /*f140*/  ISETP.GE.AND P2, PT, R91, RZ, PT ;  /* 0x000000ff5b00720c */ /* 0x000fe20003f46270 */
[----:B0-----:R-:W-:-:S02]  /*f150*/  VIADD R5, R0, 0x1bf ;  /* 0x000001bf00057836 */ /* 0x001fc40000000000 */
[----:B------:R0:W-:Y:S04]  /*f160*/  STL [R1+0x23ec], R80 ;  /* 0x0023ec5001007387 */ /* 0x0001e80000100800 */
[----:B------:R4:W-:Y:S01]  /*f170*/  STL [R1+0x23f0], R5 ;  /* 0x0023f00501007387 */ /* 0x0009e20000100800 */
[----:B------:R-:W-:-:S03]  /*f180*/  ISETP.GE.AND P6, PT, R76, RZ, PT ;  /* 0x000000ff4c00720c */ /* 0x000fc60003fc6270 */
[----:B------:R-:W2:Y:S04]  /*f190*/  LDL.LU R91, [R1+0x14] ;  /* 0x00001400015b7983 */ /* 0x000ea80000300800 */
[----:B------:R-:W2:Y:S01]  /*f1a0*/  LDL R76, [R1+0x1fdc] ;  /* 0x001fdc00014c7983 */ /* 0x000ea20000100800 */
[----:B------:R-:W-:Y:S02]  /*f1b0*/  ISETP.GT.U32.AND P0, PT, R15, R68, PT ;  /* 0x000000440f00720c */ /* 0x000fe40003f04070 */
[----:B------:R-:W-:Y:S01]  /*f1c0*/  IABS R81, R82 ;  /* 0x0000005200517213 */ /* 0x000fe20000000000 */
[----:B------:R-:W-:Y:S01]  /*f1d0*/  @!P2 IMAD.MOV R69, RZ, RZ, -R69 ;  /* 0x000000ffff45a224 */ /* 0x000fe200078e0a45 */
[----:B------:R-:W3:Y:S09]  /*f1e0*/  LDL.LU R89, [R1+0x18] ;  /* 0x0000180001597983 */ /* 0x000ef20000300800 */
[----:B------:R-:W-:-:S05]  /*f1f0*/  @!P0 IMAD.IADD R68, R68, 0x1, -R15 ;  /* 0x0000000144448824 */ /* 0x000fca00078e0a0f */
[----:B------:R-:W-:-:S13]  /*f200*/  ISETP.GT.U32.AND P0, PT, R15, R68, PT ;  /* 0x000000440f00720c */ /* 0x000fda0003f04070 */
[----:B------:R-:W-:-:S04]  /*f210*/  @!P0 IMAD.IADD R68, R68, 0x1, -R15 ;  /* 0x0000000144448824 */ /* 0x000fc800078e0a0f */
[----:B------:R-:W-:Y:S01]  /*f220*/  @!P1 IMAD.MOV R68, RZ, RZ, -R68 ;  /* 0x000000ffff449224 */ /* 0x000fe200078e0a44 */
[----:B------:R-:W-:Y:S01]  /*f230*/  ISETP.GT.U32.AND P1, PT, R15, R88, PT ;  /* 0x000000580f00720c */ /* 0x000fe20003f24070 */
[----:B------:R-:W-:Y:S01]  /*f240*/  IMAD.HI.U32 R84, R16, R81, RZ ;  /* 0x0000005110547227 */ /* 0x000fe200078e00ff */
[----:B-1----:R-:W-:-:S11]  /*f250*/  IABS R82, R80 ;  /* 0x0000005000527213 */ /* 0x002fd60000000000 */
[----:B------:R-:W-:-:S05]  /*f260*/  @!P1 IMAD.IADD R88, R88, 0x1, -R15 ;  /* 0x0000000158589824 */ /* 0x000fca00078e0a0f */
[----:B------:R-:W-:Y:S01]  /*f270*/  ISETP.GT.U32.AND P2, PT, R15, R88, PT ;  /* 0x000000580f00720c */ /* 0x000fe20003f44070 */
[----:B------:R-:W-:Y:S02]  /*f280*/  IMAD.MOV R84, RZ, RZ, -R84 ;  /* 0x000000ffff547224 */ /* 0x000fe400078e0a54 */
[----:B------:R-:W-:Y:S01]  /*f290*/  IMAD.HI.U32 R85, R16, R82, RZ ;  /* 0x0000005210557227 */ /* 0x000fe200078e00ff */
[----:B------:R-:W-:-:S03]  /*f2a0*/  IABS R83, R5 ;  /* 0x0000000500537213 */ /* 0x000fc60000000000 */
[----:B------:R-:W-:Y:S02]  /*f2b0*/  IMAD R81, R15, R84, R81 ;  /* 0x000000540f517224 */ /* 0x000fe400078e0251 */
[----:B0-----:R-:W-:Y:S02]  /*f2c0*/  IMAD.MOV.U32 R80, RZ, RZ, R90 ;  /* 0x000000ffff507224 */ /* 0x001fe400078e005a */
[----:B------:R-:W-:Y:S01]  /*f2d0*/  IMAD.MOV R85, RZ, RZ, -R85 ;  /* 0x000000ffff557224 */ /* 0x000fe200078e0a55 */
[----:B------:R-:W3:Y:S01]  /*f2e0*/  LDL.LU R90, [R1+0x20] ;  /* 0x00002000015a7983 */ /* 0x000ee20000300800 */
[----:B------:R-:W-:-:S03]  /*f2f0*/  @!P2 IMAD.IADD R88, R88, 0x1, -R15 ;  /* 0x000000015858a824 */ /* 0x000fc600078e0a0f */
[----:B----4-:R-:W4:Y:S04]  /*f300*/  LDL.LU R5, [R1+0x4] ;  /* 0x0000040001057983 */ /* 0x010f280000300800 */
[----:B------:R-:W4:Y:S04]  /*f310*/  LDL R84, [R1+0x1fb4] ;  /* 0x001fb40001547983 */ /* 0x000f280000100800 */
[----:B------:R-:W-:Y:S04]  /*f320*/  STL [R1], R81 ;  /* 0x0000005101007387 */ /* 0x000fe80000100800 */
[----:B------:R-:W4:Y:S01]  /*f330*/  LDL R87, [R1+0x1fc0] ;  /* 0x001fc00001577983 */ /* 0x000f220000100800 */
[----:B--2---:R-:W-:Y:S01]  /*f340*/  ISETP.GE.AND P2, PT, R76, RZ, PT ;  /* 0x000000ff4c00720c */ /* 0x004fe20003f46270 */
[----:B------:R-:W-:-:S02]  /*f350*/  IMAD R76, R15, R85, R82 ;  /* 0x000000550f4c7224 */ /* 0x000fc400078e0252 */
[----:B------:R-:W2:Y:S04]  /*f360*/  LDL R82, [R1+0x1fe4] ;  /* 0x001fe40001527983 */ /* 0x000ea80000100800 */
[----:B------:R0:W-:Y:S04]  /*f370*/  STL [R1+0x580], R76 ;  /* 0x0005804c01007387 */ /* 0x0001e80000100800 */
[----:B0-----:R-:W2:Y:S01]  /*f380*/  LDL R76, [R1+0x1fbc] ;  /* 0x001fbc00014c7983 */ /* 0x001ea20000100800 */
[----:B------:R-:W-:-:S13]  /*f390*/  ISETP.GT.U32.AND P0, PT, R15, R12, PT ;  /* 0x0000000c0f00720c */ /* 0x000fda0003f04070 */
[----:B------:R-:W-:Y:S01]  /*f3a0*/  @!P0 IMAD.IADD R12, R12, 0x1, -R15 ;  /* 0x000000010c0c8824 */ /* 0x000fe200078e0a0f */
[----:B------:R-:W-:-:S04]  /*f3b0*/  ISETP.GT.U32.AND P0, PT, R15, R93, PT ;  /* 0x0000005d0f00720c */ /* 0x000fc80003f04070 */
[C---:B------:R-:W-:Y:S01]  /*f3c0*/  ISETP.GT.U32.AND P1, PT, R15.reuse, R12, PT ;  /* 0x0000000c0f00720c */ /* 0x040fe20003f24070 */
[----:B------:R-:W-:Y:S01]  /*f3d0*/  @!P6 IMAD.MOV R80, RZ, RZ, -R80 ;  /* 0x000000ffff50e224 */ /* 0x000fe200078e0a50 */
[----:B---3--:R-:W-:-:S07]  /*f3e0*/  ISETP.GT.U32.AND P6, PT, R15, R92, PT ;  /* 0x0000005c0f00720c */ /* 0x008fce0003fc4070 */
[----:B------:R-:W-:-:S05]  /*f3f0*/  @!P0 IMAD.IADD R93, R93, 0x1, -R15 ;  /* 0x000000015d5d8824 */ /* 0x000fca00078e0a0f */
[----:B------:R-:W-:Y:S01]  /*f400*/  ISETP.GT.U32.AND P0, PT, R15, R93, PT ;  /* 0x0000005d0f00720c */ /* 0x000fe20003f04070 */
[----:B------:R-:W-:-:S04]  /*f410*/  IMAD.HI.U32 R86, R16, R83, RZ ;  /* 0x0000005310567227 */ /* 0x000fc800078e00ff */
[----:B------:R-:W-:Y:S01]  /*f420*/  @!P1 IMAD.IADD R12, R12, 0x1, -R15 ;  /* 0x000000010c0c9824 */ /* 0x000fe200078e0a0f */
[C---:B------:R-:W-:Y:S01]  /*f430*/  ISETP.GT.U32.AND P1, PT, R15.reuse, R91, PT ;  /* 0x0000005b0f00720c */ /* 0x040fe20003f24070 */
[----:B------:R-:W-:Y:S02]  /*f440*/  IMAD.MOV R86, RZ, RZ, -R86 ;  /* 0x000000ffff567224 */ /* 0x000fe400078e0a56 */
[----:B------:R-:W-:Y:S02]  /*f450*/  VIADD R81, R0, 0x1c0 ;  /* 0x000001c000517836 */ /* 0x000fe40000000000 */
[----:B------:R-:W-:Y:S02]  /*f460*/  IMAD R83, R15, R86, R83 ;  /* 0x000000560f537224 */ /* 0x000fe400078e0253 */
[--C-:B------:R-:W-:Y:S02]  /*f470*/  @!P0 IMAD.IADD R93, R93, 0x1, -R15.reuse ;  /* 0x000000015d5d8824 */ /* 0x100fe400078e0a0f */
[--C-:B------:R-:W-:Y:S01]  /*f480*/  @!P6 IMAD.IADD R92, R92, 0x1, -R15.reuse ;  /* 0x000000015c5ce824 */ /* 0x100fe200078e0a0f */
[----:B------:R0:W-:Y:S03]  /*f490*/  STL [R1+0x584], R83 ;  /* 0x0005845301007387 */ /* 0x0001e60000100800 */
[----:B------:R-:W-:Y:S01]  /*f4a0*/  @!P1 IMAD.IADD R91, R91, 0x1, -R15 ;  /* 0x000000015b5b9824 */ /* 0x000fe200078e0a0f */
[----:B------:R1:W-:Y:S01]  /*f4b0*/  STL [R1+0x23e4], R81 ;  /* 0x0023e45101007387 */ /* 0x0003e20000100800 */
[----:B------:R-:W-:-:S02]  /*f4c0*/  ISETP.GT.U32.AND P1, PT, R15, R92, PT ;  /* 0x0000005c0f00720c */ /* 0x000fc40003f24070 */
[----:B----4-:R-:W-:Y:S01]  /*f4d0*/  ISETP.GE.AND P6, PT, R84, RZ, PT ;  /* 0x000000ff5400720c */ /* 0x010fe20003fc6270 */
[----:B0-----:R-:W-:Y:S02]  /*f4e0*/  IMAD.MOV.U32 R83, RZ, RZ, R93 ;  /* 0x000000ffff537224 */ /* 0x001fe400078e005d */
[----:B------:R-:W3:Y:S01]  /*f4f0*/  LDL R93, [R1+0x1fc8] ;  /* 0x001fc800015d7983 */ /* 0x000ee20000100800 */
[----:B------:R-:W-:-:S07]  /*f500*/  VIADD R85, R0, 0x1c1 ;  /* 0x000001c100557836 */ /* 0x000fce0000000000 */
[----:B------:R-:W-:Y:S01]  /*f510*/  @!P1 IMAD.IADD R92, R92, 0x1, -R15 ;  /* 0x000000015c5c9824 */ /* 0x000fe200078e0a0f */
[----:B------:R-:W-:Y:S01]  /*f520*/  STL [R1+0x23e0], R85 ;  /* 0x0023e05501007387 */ /* 0x000fe20000100800 */
[----:B--2---:R-:W-:Y:S02]  /*f530*/  ISETP.GE.AND P0, PT, R82, RZ, PT ;  /* 0x000000ff5200720c */ /* 0x004fe40003f06270 */
[----:B------:R-:W-:Y:S01]  /*f540*/  IABS R82, R81 ;  /* 0x0000005100527213 */ /* 0x000fe20000000000 */
[----:B-1----:R-:W-:-:S04]  /*f550*/  IMAD.MOV.U32 R81, RZ, RZ, R12 ;  /* 0x000000ffff517224 */ /* 0x002fc800078e000c */
[----:B------:R-:W-:-:S04]  /*f560*/  IMAD.MOV.U32 R12, RZ, RZ, R82 ;  /* 0x000000ffff0c7224 */ /* 0x000fc800078e0052 */
[----:B------:R-:W-:-:S04]  /*f570*/  IMAD.HI.U32 R84, R16, R12, RZ ;  /* 0x0000000c10547227 */ /* 0x000fc800078e00ff */
[----:B------:R-:W-:-:S04]  /*f580*/  IMAD.MOV R84, RZ, RZ, -R84 ;  /* 0x000000ffff547224 */ /* 0x000fc800078e0a54 */
[----:B------:R-:W-:Y:S02]  /*f590*/  IMAD R84, R15, R84, R12 ;  /* 0x000000540f547224 */ /* 0x000fe400078e020c */
[----:B------:R-:W-:-:S03]  /*f5a0*/  IMAD.MOV.U32 R82, RZ, RZ, R88 ;  /* 0x000000ffff527224 */ /* 0x000fc600078e0058 */
[----:B------:R0:W-:Y:S04]  /*f5b0*/  STL [R1+0x10], R84 ;  /* 0x0000105401007387 */ /* 0x0001e80000100800 */
[----:B------:R-:W2:Y:S01]  /*f5c0*/  LDL R88, [R1+0x1fc4] ;  /* 0x001fc40001587983 */ /* 0x000ea20000100800 */
[----:B0-----:R-:W-:-:S03]  /*f5d0*/  IMAD.MOV.U32 R84, RZ, RZ, R92 ;  /* 0x000000ffff547224 */ /* 0x001fc600078e005c */
[----:B------:R-:W4:Y:S01]  /*f5e0*/  LDL R92, [R1+0x1fa0] ;  /* 0x001fa000015c7983 */ /* 0x000f220000100800 */
[----:B------:R-:W-:Y:S01]  /*f5f0*/  @!P0 IMAD.MOV R82, RZ, RZ, -R82 ;  /* 0x000000ffff528224 */ /* 0x000fe200078e0a52 */
[C---:B------:R-:W-:Y:S01]  /*f600*/  ISETP.GT.U32.AND P0, PT, R15.reuse, R89, PT ;  /* 0x000000590f00720c */ /* 0x040fe20003f04070 */
[----:B------:R-:W-:Y:S01]  /*f610*/  @!P2 IMAD.MOV R81, RZ, RZ, -R81 ;  /* 0x000000ffff51a224 */ /* 0x000fe200078e0a51 */
[----:B------:R-:W-:Y:S02]  /*f620*/  ISETP.GT.U32.AND P2, PT, R15, R91, PT ;  /* 0x0000005b0f00720c */ /* 0x000fe40003f44070 */
[----:B------:R-:W-:-:S09]  /*f630*/  IABS R12, R85 ;  /* 0x00000055000c7213 */ /* 0x000fd20000000000 */
[--C-:B------:R-:W-:Y:S01]  /*f640*/  @!P0 IMAD.IADD R89, R89, 0x1, -R15.reuse ;  /* 0x0000000159598824 */ /* 0x100fe200078e0a0f */
[----:B------:R-:W-:Y:S01]  /*f650*/  ISETP.GE.AND P0, PT, R76, RZ, PT ;  /* 0x000000ff4c00720c */ /* 0x000fe20003f06270 */
[----:B------:R-:W-:Y:S02]  /*f660*/  VIADD R76, R0, 0x1c2 ;  /* 0x000001c2004c7836 */ /* 0x000fe40000000000 */
[----:B------:R-:W-:Y:S01]  /*f670*/  @!P2 IMAD.IADD R91, R91, 0x1, -R15 ;  /* 0x000000015b5ba824 */ /* 0x000fe200078e0a0f */
[----:B------:R-:W-:Y:S02]  /*f680*/  ISETP.GE.AND P2, PT, R87, RZ, PT ;  /* 0x000000ff5700720c */ /* 0x000fe40003f46270 */
[----:B------:R0:W-:Y:S01]  /*f690*/  STL [R1+0x23dc], R76 ;  /* 0x0023dc4c01007387 */ /* 0x0001e20000100800 */
[----:B------:R-:W-:Y:S01]  /*f6a0*/  IABS R87, R76 ;  /* 0x0000004c00577213 */ /* 0x000fe20000000000 */
[----:B------:R-:W-:Y:S02]  /*f6b0*/  IMAD.MOV.U32 R85, RZ, RZ, R91 ;  /* 0x000000ffff557224 */ /* 0x000fe400078e005b */
[----:B0-----:R-:W4:Y:S04]  /*f6c0*/  LDL.LU R76, [R1+0x1c] ;  /* 0x00001c00014c7983 */ /* 0x001f280000300800 */
[----:B------:R-:W4:Y:S01]  /*f6d0*/  LDL R91, [R1+0x1f9c] ;  /* 0x001f9c00015b7983 */ /* 0x000f220000100800 */
[----:B------:R-:W-:Y:S01]  /*f6e0*/  @!P6 IMAD.MOV R83, RZ, RZ, -R83 ;  /* 0x000000ffff53e224 */ /* 0x000fe200078e0a53 */
[----:B------:R-:W-:-:S02]  /*f6f0*/  ISETP.GT.U32.AND P6, PT, R15, R90, PT ;  /* 0x0000005a0f00720c */ /* 0x000fc40003fc4070 */
[----:B------:R-:W-:Y:S01]  /*f700*/  ISETP.GT.U32.AND P1, PT, R15, R5, PT ;  /* 0x000000050f00720c */ /* 0x000fe20003f24070 */
[----:B------:R-:W-:-:S10]  /*f710*/  IMAD.HI.U32 R86, R16, R12, RZ ;  /* 0x0000000c10567227 */ /* 0x000fd400078e00ff */
[--C-:B------:R-:W-:Y:S01]  /*f720*/  @!P6 IMAD.IADD R90, R90, 0x1, -R15.reuse ;  /* 0x000000015a5ae824 */ /* 0x100fe200078e0a0f */
[----:B------:R-:W-:Y:S01]  /*f730*/  ISETP.GT.U32.AND P6, PT, R15, R89, PT ;  /* 0x000000590f00720c */ /* 0x000fe20003fc4070 */
[----:B------:R-:W-:Y:S02]  /*f740*/  @!P1 IMAD.IADD R5, R5, 0x1, -R15 ;  /* 0x0000000105059824 */ /* 0x000fe400078e0a0f */
[----:B------:R-:W-:-:S03]  /*f750*/  IMAD.MOV R86, RZ, RZ, -R86 ;  /* 0x000000ffff567224 */ /* 0x000fc600078e0a56 */
[C---:B------:R-:W-:Y:S01]  /*f760*/  ISETP.GT.U32.AND P1, PT, R15.reuse, R5, PT ;  /* 0x000000050f00720c */ /* 0x040fe20003f24070 */
[----:B------:R-:W-:Y:S02]  /*f770*/  IMAD R12, R15, R86, R12 ;  /* 0x000000560f0c7224 */ /* 0x000fe400078e020c */
[----:B------:R-:W-:-:S04]  /*f780*/  @!P2 IMAD.MOV R84, RZ, RZ, -R84 ;  /* 0x000000ffff54a224 */ /* 0x000fc800078e0a54 */
[----:B------:R-:W-:Y:S01]  /*f790*/  @!P6 IMAD.IADD R89, R89, 0x1, -R15 ;  /* 0x000000015959e824 */ /* 0x000fe200078e0a0f */
[----:B---3--:R-:W-:Y:S02]  /*f7a0*/  ISETP.GE.AND P6, PT, R93, RZ, PT ;  /* 0x000000ff5d00720c */ /* 0x008fe40003fc6270 */
[----:B------:R-:W3:Y:S01]  /*f7b0*/  LDL R93, [R1+0x1fa8] ;  /* 0x001fa800015d7983 */ /* 0x000ee20000100800 */
[----:B------:R-:W-:-:S03]  /*f7c0*/  ISETP.GT.U32.AND P2, PT, R15, R90, PT ;  /* 0x0000005a0f00720c */ /* 0x000fc60003f44070 */
[----:B------:R0:W-:Y:S01]  /*f7d0*/  STL [R1+0x588], R12 ;  /* 0x0005880c01007387 */ /* 0x0001e20000100800 */
[----:B------:R-:W-:Y:S02]  /*f7e0*/  IMAD.MOV.U32 R86, RZ, RZ, R89 ;  /* 0x000000ffff567224 */ /* 0x000fe400078e0059 */
[----:B0-----:R-:W-:-:S04]  /*f7f0*/  IMAD.HI.U32 R12, R16, R87, RZ ;  /* 0x00000057100c7227 */ /* 0x001fc800078e00ff */
[----:B------:R-:W-:Y:S02]  /*f800*/  IMAD.MOV R12, RZ, RZ, -R12 ;  /* 0x000000ffff0c7224 */ /* 0x000fe400078e0a0c */
[----:B------:R-:W-:Y:S02]  /*f810*/  @!P1 IMAD.IADD R5, R5, 0x1, -R15 ;  /* 0x0000000105059824 */ /* 0x000fe400078e0a0f */
[C---:B------:R-:W-:Y:S02]  /*f820*/  IMAD R12, R15.reuse, R12, R87 ;  /* 0x0000000c0f0c7224 */ /* 0x040fe400078e0257 */
[----:B------:R-:W-:Y:S02]  /*f830*/  @!P6 IMAD.MOV R86, RZ, RZ, -R86 ;  /* 0x000000ffff56e224 */ /* 0x000fe400078e0a56 */
[----:B------:R-:W-:Y:S01]  /*f840*/  @!P0 IMAD.MOV R85, RZ, RZ, -R85 ;  /* 0x000000ffff558224 */ /* 0x000fe200078e0a55 */
[C---:B------:R-:W-:Y:S01]  /*f850*/  ISETP.GT.U32.AND P0, PT, R15.reuse, R13, PT ;  /* 0x0000000d0f00720c */ /* 0x040fe20003f04070 */
[----:B------:R-:W-:Y:S01]  /*f860*/  @!P2 IMAD.IADD R90, R90, 0x1, -R15 ;  /* 0x000000015a5aa824 */ /* 0x000fe200078e0a0f */
[----:B------:R-:W-:-:S11]  /*f870*/  ISETP.GT.U32.AND P2, PT, R15, R14, PT ;  /* 0x0000000e0f00720c */ /* 0x000fd60003f44070 */
[--C-:B------:R-:W-:Y:S02]  /*f880*/  @!P0 IMAD.IADD R13, R13, 0x1, -R15.reuse ;  /* 0x000000010d0d8824 */ /* 0x100fe400078e0a0f */
[----:B------:R-:W-:-:S03]  /*f890*/  @!P2 IMAD.IADD R14, R14, 0x1, -R15 ;  /* 0x000000010e0ea824 */ /* 0x000fc600078e0a0f */
[C---:B------:R-:W-:Y:S02]  /*f8a0*/  ISETP.GT.U32.AND P0, PT, R15.reuse, R13, PT ;  /* 0x0000000d0f00720c */ /* 0x040fe40003f04070 */
[----:B------:R-:W-:Y:S01]  /*f8b0*/  ISETP.GT.U32.AND P2, PT, R15, R14, PT ;  /* 0x0000000e0f00720c */ /* 0x000fe20003f44070 */
[----:B------:R-:W-:Y:S02]  /*f8c0*/  IMAD.MOV.U32 R87, RZ, RZ, R90 ;  /* 0x000000ffff577224 */ /* 0x000fe400078e005a */
[C---:B------:R-:W-:Y:S02]  /*f8d0*/  VIADD R90, R0.reuse, 0x1c3 ;  /* 0x000001c3005a7836 */ /* 0x040fe40000000000 */
[----:B------:R-:W-:-:S06]  /*f8e0*/  VIADD R89, R0, 0x1c5 ;  /* 0x000001c500597836 */ /* 0x000fcc0000000000 */
[--C-:B------:R-:W-:Y:S02]  /*f8f0*/  @!P0 IMAD.IADD R13, R13, 0x1, -R15.reuse ;  /* 0x000000010d0d8824 */ /* 0x100fe400078e0a0f */
[----:B------:R-:W-:Y:S01]  /*f900*/  @!P2 IMAD.IADD R14, R14, 0x1, -R15 ;  /* 0x000000010e0ea824 */ /* 0x000fe200078e0a0f */
[----:B--2---:R-:W-:Y:S01]  /*f910*/  ISETP.GE.AND P1, PT, R88, RZ, PT ;  /* 0x000000ff5800720c */ /* 0x004fe20003f26270 */
[----:B------:R-:W-:Y:S01]  /*f920*/  IMAD.MOV.U32 R88, RZ, RZ, R5 ;  /* 0x000000ffff587224 */ /* 0x000fe200078e0005 */
[----:B----4-:R-:W-:Y:S02]  /*f930*/  ISETP.GE.AND P6, PT, R92, RZ, PT ;  /* 0x000000ff5c00720c */ /* 0x010fe40003fc6270 */
[----:B------:R-:W2:Y:S04]  /*f940*/  LDL R92, [R1+0x1fa4] ;  /* 0x001fa400015c7983 */ /* 0x000ea80000100800 */
[----:B------:R0:W-:Y:S04]  /*f950*/  STL [R1+0x590], R12 ;  /* 0x0005900c01007387 */ /* 0x0001e80000100800 */
[----:B------:R-:W4:Y:S04]  /*f960*/  LDL.LU R5, [R1+0x24] ;  /* 0x0000240001057983 */ /* 0x000f280000300800 */
[----:B------:R1:W-:Y:S01]  /*f970*/  STL [R1+0x23d0], R90 ;  /* 0x0023d05a01007387 */ /* 0x0003e20000100800 */
[----:B0-----:R-:W-:-:S02]  /*f980*/  VIADD R12, R0, 0x1c4 ;  /* 0x000001c4000c7836 */ /* 0x001fc40000000000 */
[----:B------:R-:W-:-:S03]  /*f990*/  @!P6 IMAD.MOV R88, RZ, RZ, -R88 ;  /* 0x000000ffff58e224 */ /* 0x000fc600078e0a58 */
[----:B------:R-:W-:Y:S01]  /*f9a0*/  STL [R1+0x23d4], R12 ;  /* 0x0023d40c01007387 */ /* 0x000fe20000100800 */
[----:B-1----:R-:W-:-:S03]  /*f9b0*/  IABS R90, R90 ;  /* 0x0000005a005a7213 */ /* 0x002fc60000000000 */
[----:B------:R0:W-:Y:S01]  /*f9c0*/  STL [R1+0x23d8], R89 ;  /* 0x0023d85901007387 */ /* 0x0001e20000100800 */
[----:B------:R-:W-:Y:S02]  /*f9d0*/  ISETP.GE.AND P6, PT, R91, RZ, PT ;  /* 0x000000ff5b00720c */ /* 0x000fe40003fc6270 */
[----:B------:R-:W-:Y:S01]  /*f9e0*/  IABS R91, R89 ;  /* 0x00000059005b7213 */ /* 0x000fe20000000000 */
[----:B0-----:R-:W-:Y:S02]  /*f9f0*/  IMAD.MOV.U32 R89, RZ, RZ, R13 ;  /* 0x000000ffff597224 */ /* 0x001fe400078e000d */
[----:B------:R-:W-:Y:S02]  /*fa00*/  IMAD.MOV.U32 R13, RZ, RZ, R90 ;  /* 0x000000ffff0d7224 */ /* 0x000fe400078e005a */
[----:B------:R-:W-:Y:S02]  /*fa10*/  IMAD.MOV.U32 R90, RZ, RZ, R14 ;  /* 0x000000ffff5a7224 */ /* 0x000fe400078e000e */
[----:B------:R-:W-:-:S02]  /*fa20*/  IMAD.MOV.U32 R14, RZ, RZ, R91 ;  /* 0x000000ffff0e7224 */ /* 0x000fc400078e005b */
[----:B------:R-:W-:-:S04]  /*fa30*/  IMAD.HI.U32 R91, R16, R13, RZ ;  /* 0x0000000d105b7227 */ /* 0x000fc800078e00ff */
[----:B------:R-:W-:-:S04]  /*fa40*/  IMAD.MOV R91, RZ, RZ, -R91 ;  /* 0x000000ffff5b7224 */ /* 0x000fc800078e0a5b */
[C---:B------:R-:W-:Y:S02]  /*fa50*/  IMAD R91, R15.reuse, R91, R13 ;  /* 0x0000005b0f5b7224 */ /* 0x040fe400078e020d */
[----:B------:R-:W4:Y:S01]  /*fa60*/  LDL R13, [R1+0x1fac] ;  /* 0x001fac00010d7983 */ /* 0x000f220000100800 */
[----:B------:R-:W-:Y:S01]  /*fa70*/  @!P1 IMAD.MOV R87, RZ, RZ, -R87 ;  /* 0x000000ffff579224 */ /* 0x000fe200078e0a57 */
[----:B------:R-:W-:Y:S01]  /*fa80*/  ISETP.GT.U32.AND P1, PT, R15, R76, PT ;  /* 0x0000004c0f00720c */ /* 0x000fe20003f24070 */
[----:B------:R-:W-:-:S12]  /*fa90*/  @!P6 IMAD.MOV R89, RZ, RZ, -R89 ;  /* 0x000000ffff59e224 */ /* 0x000fd800078e0a59 */
[----:B------:R-:W-:-:S05]  /*faa0*/  @!P1 IMAD.IADD R76, R76, 0x1, -R15 ;  /* 0x000000014c4c9824 */ /* 0x000fca00078e0a0f */
[----:B------:R-:W-:Y:S02]  /*fab0*/  ISETP.GT.U32.AND P6, PT, R15, R76, PT ;  /* 0x0000004c0f00720c */ /* 0x000fe40003fc4070 */
[----:B---3--:R-:W-:Y:S02]  /*fac0*/  ISETP.GE.AND P0, PT, R93, RZ, PT ;  /* 0x000000ff5d00720c */ /* 0x008fe40003f06270 */
[----:B------:R-:W-:-:S05]  /*fad0*/  IABS R12, R12 ;  /* 0x0000000c000c7213 */ /* 0x000fca0000000000 */
[----:B------:R-:W-:-:S04]  /*fae0*/  IMAD.HI.U32 R93, R16, R12, RZ ;  /* 0x0000000c105d7227 */ /* 0x000fc800078e00ff */
[----:B------:R-:W-:Y:S02]  /*faf0*/  @!P6 IMAD.IADD R76, R76, 0x1, -R15 ;  /* 0x000000014c4ce824 */ /* 0x000fe400078e0a0f */
[----:B------:R-:W-:Y:S02]  /*fb00*/  @!P0 IMAD.MOV R90, RZ, RZ, -R90 ;  /* 0x000000ffff5a8224 */ /* 0x000fe400078e0a5a */
[----:B------:R-:W-:Y:S01]  /*fb10*/  IMAD.MOV R93, RZ, RZ, -R93 ;  /* 0x000000ffff5d7224 */ /* 0x000fe200078e0a5d */
[----:B------:R0:W-:Y:S01]  /*fb20*/  STL [R1+0x58c], R91 ;  /* 0x00058c5b01007387 */ /* 0x0001e20000100800 */
[C---:B------:R-:W-:Y:S02]  /*fb30*/  ISETP.GT.U32.AND P2, PT, R15.reuse, R78, PT ;  /* 0x0000004e0f00720c */ /* 0x040fe40003f44070 */
[----:B0-----:R-:W-:-:S05]  /*fb40*/  IMAD R91, R15, R93, R12 ;  /* 0x0000005d0f5b7224 */ /* 0x001fca00078e020c */
[----:B------:R0:W-:Y:S01]  /*fb50*/  STL [R1+0x594], R91 ;  /* 0x0005945b01007387 */ /* 0x0001e20000100800 */
[----:B------:R-:W-:Y:S01]  /*fb60*/  ISETP.GT.U32.AND P1, PT, R15, R79, PT ;  /* 0x0000004f0f00720c */ /* 0x000fe20003f24070 */
[----:B0-----:R-:W-:-:S04]  /*fb70*/  IMAD.MOV.U32 R91, RZ, RZ, R76 ;  /* 0x000000ffff5b7224 */ /* 0x001fc800078e004c */
[----:B------:R-:W-:-:S08]  /*fb80*/  @!P2 IMAD.IADD R78, R78, 0x1, -R15 ;  /* 0x000000014e4ea824 */ /* 0x000fd000078e0a0f */
[----:B------:R-:W-:Y:S01]  /*fb90*/  @!P1 IMAD.IADD R79, R79, 0x1, -R15 ;  /* 0x000000014f4f9824 */ /* 0x000fe200078e0a0f */
[----:B------:R-:W-:-:S04]  /*fba0*/  ISETP.GT.U32.AND P2, PT, R15, R78, PT ;  /* 0x0000004e0f00720c */ /* 0x000fc80003f44070 */
[----:B------:R-:W-:Y:S01]  /*fbb0*/  ISETP.GT.U32.AND P1, PT, R15, R79, PT ;  /* 0x0000004f0f00720c */ /* 0x000fe20003f24070 */
[----:B------:R-:W-:Y:S02]  /*fbc0*/  UIADD3 UR11, UPT, UPT, UR11, 0x7f, URZ ;  /* 0x0000007f0b0b7890 */ /* 0x000fe4000fffe0ff */
[----:B------:R-:W-:-:S06]  /*fbd0*/  USHF.L.U32 UR4, UR14, 0x15, URZ ;  /* 0x000000150e047899 */ /* 0x000fcc00080006ff */
[----:B------:R-:W-:-:S04]  /*fbe0*/  @!P2 IMAD.IADD R78, R78, 0x1, -R15 ;  /* 0x000000014e4ea824 */ /* 0x000fc800078e0a0f */
[----:B------:R-:W-:Y:S01]  /*fbf0*/  @!P1 IMAD.IADD R79, R79, 0x1, -R15 ;  /* 0x000000014f4f9824 */ /* 0x000fe200078e0a0f */
[----:B------:R-:W-:Y:S02]  /*fc00*/  UISETP.GT.AND UP1, UPT, UR11, 0x7f, UPT ;  /* 0x0000007f0b00788c */ /* 0x000fe4000bf24270 */
[----:B------:R-:W-:Y:S01]  /*fc10*/  ULOP3.LUT UR4, UR4, 0x600000, URZ, 0xc0, !UPT ;  /* 0x0060000004047892 */ /* 0x000fe2000f8ec0ff */
[----:B------:R-:W-:Y:S01]  /*fc20*/  ISETP.NE.AND P1, PT, RZ, UR6, PT ;  /* 0x00000006ff007c0c */ /* 0x000fe2000bf25270 */
[----:B------:R-:W-:Y:S02]  /*fc30*/  UIADD3 UR10, UPT, UPT, UR8, 0x28000, URZ ;  /* 0x00028000080a7890 */ /* 0x000fe4000fffe0ff */
[----:B------:R-:W-:-:S03]  /*fc40*/  UIADD3 UR9, UPT, UPT, UR7, UR4, URZ ;  /* 0x0000000407097290 */ /* 0x000fc6000fffe0ff */
[----:B------:R-:W-:Y:S01]  /*fc50*/  UMOV UR4, 0x1 ;  /* 0x0000000100047882 */ /* 0x000fe20000000000 */
[----:B--2---:R-:W-:Y:S02]  /*fc60*/  ISETP.GE.AND P0, PT, R92, RZ, PT ;  /* 0x000000ff5c00720c */ /* 0x004fe40003f06270 */
[----:B----4-:R-:W-:Y:S01]  /*fc70*/  ISETP.GT.U32.AND P6, PT, R15, R5, PT ;  /* 0x000000050f00720c */ /* 0x010fe20003fc4070 */
[----:B------:R-:W-:-:S10]  /*fc80*/  IMAD.HI.U32 R92, R16, R14, RZ ;  /* 0x0000000e105c7227 */ /* 0x000fd400078e00ff */
[----:B------:R-:W-:Y:S02]  /*fc90*/  @!P0 IMAD.MOV R91, RZ, RZ, -R91 ;  /* 0x000000ffff5b8224 */ /* 0x000fe400078e0a5b */
[----:B------:R-:W-:Y:S01]  /*fca0*/  @!P6 IMAD.IADD R5, R5, 0x1, -R15 ;  /* 0x000000010505e824 */ /* 0x000fe200078e0a0f */
[----:B------:R-:W-:Y:S02]  /*fcb0*/  ISETP.GE.AND P6, PT, R2, RZ, PT ;  /* 0x000000ff0200720c */ /* 0x000fe40003fc6270 */
[----:B------:R-:W0:Y:S02]  /*fcc0*/  S2R R2, SR_TID.X ;  /* 0x0000000000027919 */ /* 0x000e240000002100 */
[----:B------:R-:W-:Y:S01]  /*fcd0*/  ISETP.GT.U32.AND P0, PT, R15, R5, PT ;  /* 0x000000050f00720c */ /* 0x000fe20003f04070 */
[----:B------:R-:W-:-:S04]  /*fce0*/  IMAD.MOV R92, RZ, RZ, -R92 ;  /* 0x000000ffff5c7224 */ /* 0x000fc800078e0a5c */
[----:B------:R-:W-:Y:S01]  /*fcf0*/  IMAD R12, R15, R92, R14 ;  /* 0x0000005c0f0c7224 */ /* 0x000fe200078e020e */
[----:B------:R-:W-:-:S04]  /*fd00*/  PRMT R92, RZ, 0x7610, R92 ;  /* 0x00007610ff5c7816 */ /* 0x000fc8000000005c */
[----:B------:R-:W-:Y:S03]  /*fd10*/  STL [R1+0x598], R12 ;  /* 0x0005980c01007387 */ /* 0x000fe60000100800 */
[----:B------:R-:W-:Y:S01]  /*fd20*/  @!P0 IMAD.IADD R5, R5, 0x1, -R15 ;  /* 0x0000000105058824 */ /* 0x000fe200078e0a0f */
[----:B------:R1:W5:Y:S04]  /*fd30*/  LDL.LU R76, [R1+0x2600] ;  /* 0x00260000014c7983 */ /* 0x0003680000300800 */
[----:B------:R2:W-:Y:S04]  /*fd40*/  STL [R1+0x24], R5 ;  /* 0x0000240501007387 */ /* 0x0005e80000100800 */
[----:B--2---:R1:W5:Y:S04]  /*fd50*/  LDL.LU R5, [R1+0x25fc] ;  /* 0x0025fc0001057983 */ /* 0x0043680000300800 */
[----:B------:R1:W-:Y:S01]  /*fd60*/  STL.S16 [R1+0x1f18], R92 ;  /* 0x001f185c01007387 */ /* 0x0003e20000100600 */
[----:B------:R-:W-:-:S02]  /*fd70*/  ISETP.GE.AND P2, PT, R13, RZ, PT ;  /* 0x000000ff0d00720c */ /* 0x000fc40003f46270 */
[----:B0-----:R-:W-:Y:S01]  /*fd80*/  LOP3.LUT R2, R2, 0x7f, RZ, 0xc0, !PT ;  /* 0x0000007f02027812 */ /* 0x001fe200078ec0ff */
[----:B------:R-:W-:-:S04]  /*fd90*/  @!P6 IMAD.MOV R79, RZ, RZ, -R79 ;  /* 0x000000ffff4fe224 */ /* 0x000fc800078e0a4f */
[----:B------:R-:W-:Y:S01]  /*fda0*/  IMAD R12, R2, UR12, RZ ;  /* 0x0000000c020c7c24 */ /* 0x000fe2000f8e02ff */
[----:B------:R-:W-:-:S04]  /*fdb0*/  PLOP3.LUT P0, PT, PT, PT, UP1, 0x80, 0x8 ;  /* 0x000000000008781c */ /* 0x000fc80003f0f018 */
[----:B------:R-:W-:Y:S01]  /*fdc0*/  IADD3 R13, P6, PT, R12, UR16, RZ ;  /* 0x000000100c0d7c10 */ /* 0x000fe2000ffde0ff */
[----:B------:R-:W-:Y:S01]  /*fdd0*/  @!P2 IMAD.MOV R78, RZ, RZ, -R78 ;  /* 0x000000ffff4ea224 */ /* 0x000fe200078e0a4e */
[----:B------:R-:W-:Y:S02]  /*fde0*/  ISETP.NE.U32.AND P2, PT, R2, RZ, PT ;  /* 0x000000ff0200720c */ /* 0x000fe40003f45070 */
[----:B------:R-:W-:Y:S02]  /*fdf0*/  LEA.HI.X.SX32 R12, R12, UR17, 0x1, P6 ;  /* 0x000000110c0c7c11 */ /* 0x000fe4000b0f0eff */
[----:B------:R-:W-:Y:S01]  /*fe00*/  LOP3.LUT R14, RZ, UR6, RZ, 0x33, !PT ;  /* 0x00000006ff0e7c12 */ /* 0x000fe2000f8e33ff */
[----:B-1----:R-:W-:Y:S08]  /*fe10*/  BRA.U UP0, `(.L_x_5) ;  /* 0x0000000100187547 */ /* 0x002ff0000b800000 */
[----:B------:R-:W-:Y:S01]  /*fe20*/  ELECT P6, URZ, PT ;  /* 0x0000000000ff782f */ /* 0x000fe200038c0000 */
[----:B------:R-:W-:Y:S01]  /*fe30*/  IMAD.MOV.U32 R92, RZ, RZ, 0x1 ;  /* 0x00000001ff5c7424 */ /* 0x000fe200078e00ff */
[----:B------:R-:W-:Y:S01]  /*fe40*/  UMOV UR6, 0x40 ;  /* 0x0000004000067882 */ /* 0x000fe20000000000 */
[----:B------:R-:W-:Y:S01]  /*fe50*/  UVIRTCOUNT.DEALLOC.SMPOOL 0x80 ;  /* 0x000000800000784c */ /* 0x000fe20000000000 */
[----:B------:R-:W-:-:S09]  /*fe60*/  ULEA UR6, UR5, UR6, 0x18 ;  /* 0x0000000605067291 */ /* 0x000fd2000f8ec0ff */
[----:B------:R0:W-:Y:S03]  /*fe70*/  @P6 STS.U8 [UR6], R92 ;  /* 0x0000005cff006988 */ /* 0x0001e60008000006 */
.L_x_5:
[----:B------:R-:W-:Y:S01]  /*fe80*/  STL [R1+0x2c1c], R40 ;  /* 0x002c1c2801007387 */ /* 0x000fe20000100800 */
[----:B------:R-:W-:Y:S03]  /*fe90*/  STTM.x64 tmem[UR9], RZ ;  /* 0x000000ff000079ed */ /* 0x000fe60008340009 */
[----:B------:R-:W-:Y:S01]  /*fea0*/  STL [R1+0x2c18], R39 ;  /* 0x002c182701007387 */ /* 0x000fe20000100800 */
[----:B------:R-:W-:Y:S01]  /*feb0*/  VOTEU.ALL UP1, P2 ;  /* 0x0000000000ff7886 */ /* 0x000fe20001020000 */
[----:B------:R-:W-:Y:S01]  /*fec0*/  VOTEU.ALL UP2, P2 ;  /* 0x0000000000ff7886 */ /* 0x000fe20001040000 */
[----:B0----5:R-:W-:Y:S01]  /*fed0*/  SEL R92, R14, R5, !P1 ;  /* 0x000000050e5c7207 */ /* 0x021fe20004800000 */
[----:B------:R-:W-:Y:S01]  /*fee0*/  STL [R1+0x2c14], R38 ;  /* 0x002c142601007387 */ /* 0x000fe20000100800 */
[----:B------:R-:W-:Y:S01]  /*fef0*/  ISETP.LT.AND P0, PT, R2, UR13, P0 ;  /* 0x0000000d02007c0c */ /* 0x000fe20008701270 */
[----:B------:R-:W0:Y:S02]  /*ff00*/  LDCU UR5, c[0x0][0x3b0] ;  /* 0x00007600ff0577ac */ /* 0x000e240008000800 */
[----:B------:R1:W-:Y:S01]  /*ff10*/  STL [R1+0x2c10], R37 ;  /* 0x002c102501007387 */ /* 0x0003e20000100800 */
[----:B------:R-:W-:Y:S01]  /*ff20*/  SEL R4, R14, R4, !P1 ;  /* 0x000000040e047207 */ /* 0x000fe20004800000 */
[----:B------:R-:W2:Y:S01]  /*ff30*/  LDCU UR6, c[0x0][0x3b0] ;  /* 0x00007600ff0677ac */ /* 0x000ea20008000800 */
[----:B------:R-:W-:Y:S01]  /*ff40*/  STTM.x64 tmem[UR9+0x40], RZ ;  /* 0x000040ff000079ed */ /* 0x000fe20008340009 */
[----:B------:R-:W-:-:S04]  /*ff50*/  @!UP1 UIADD3 UR16, UPT, UPT, -UR4, 0x100000, URZ ;  /* 0x0010000004109890 */ /* 0x000fc8000fffe1ff */
[----:B------:R-:W-:Y:S02]  /*ff60*/  @!UP1 USHF.L.U32 UR17, UR16, 0xb, URZ ;  /* 0x0000000b10119899 */ /* 0x000fe400080006ff */
[----:B------:R-:W-:Y:S01]  /*ff70*/  @!UP1 USHF.L.U32 UR16, UR16, 0x1, URZ ;  /* 0x0000000110109899 */ /* 0x000fe200080006ff */
[----:B------:R-:W3:Y:S01]  /*ff80*/  LDCU UR13, c[0x0][0x3b0] ;  /* 0x00007600ff0d77ac */ /* 0x000ee20008000800 */
[----:B-1----:R-:W4:Y:S04]  /*ff90*/  LDL R37, [R1+0x1f88] ;  /* 0x001f880001257983 */ /* 0x002f280000100800 */
[----:B------:R1:W-:Y:S04]  /*ffa0*/  STL [R1+0x2c0c], R36 ;  /* 0x002c0c2401007387 */ /* 0x0003e80000100800 */
[----:B-1----:R-:W2:Y:S01]  /*ffb0*/  LDL R36, [R1+0x1f18] ;  /* 0x001f180001247983 */ /* 0x002ea20000100800 */
[----:B------:R-:W-:Y:S01]  /*ffc0*/  SEL R5, R14, R76, !P1 ;  /* 0x0000004c0e057207 */ /* 0x000fe20004800000 */
[----:B------:R-:W-:Y:S01]  /*ffd0*/  IMAD R76, R92, UR15, RZ ;  /* 0x0000000f5c4c7c24 */ /* 0x000fe2000f8e02ff */
[C---:B------:R-:W-:Y:S01]  /*ffe0*/  SEL R77, R14.reuse, R77, !P1 ;  /* 0x0000004d0e4d7207 */ /* 0x040fe20004800000 */
[----:B------:R-:W-:Y:S01]  /*fff0*/  STL [R1+0x2c08], R35 ;  /* 0x002c082301007387 */ /* 0x000fe20000100800 */
[----:B------:R-:W-:Y:S01]  /*10000*/  SEL R75, R14, R75, !P1 ;  /* 0x0000004b0e4b7207 */ /* 0x000fe20004800000 */
[----:B------:R-:W-:Y:S01]  /*10010*/  IMAD R5, R5, UR18, RZ ;  /* 0x0000001205057c24 */ /* 0x000fe2000f8e02ff */
[----:B------:R-:W1:Y:S01]  /*10020*/  LDCU UR15, c[0x0][0x3b0] ;  /* 0x00007600ff0f77ac */ /* 0x000e620008000800 */
[----:B------:R-:W-:Y:S01]  /*10030*/  STL [R1+0x2c04], R34 ;  /* 0x002c042201007387 */ /* 0x000fe20000100800 */
[----:B------:R-:W-:-:S03]  /*10040*/  IMAD R77, R77, UR19, RZ ;  /* 0x000000134d4d7c24 */ /* 0x000fc6000f8e02ff */
[----:B------:R-:W-:Y:S04]  /*10050*/  STL [R1+0x2c00], R33 ;  /* 0x002c002101007387 */ /* 0x000fe80000100800 */
[----:B------:R0:W-:Y:S04]  /*10060*/  STL [R1+0x2bfc], R32 ;  /* 0x002bfc2001007387 */ /* 0x0001e80000100800 */
[----:B------:R-:W-:Y:S04]  /*10070*/  STL [R1+0x2bf8], R31 ;  /* 0x002bf81f01007387 */ /* 0x000fe80000100800 */
[----:B------:R-:W-:Y:S01]  /*10080*/  STL [R1+0x2bf4], R30 ;  /* 0x002bf41e01007387 */ /* 0x000fe20000100800 */
[----:B0-----:R-:W-:-:S03]  /*10090*/  IADD3 R32, P6, PT, R76, R13, RZ ;  /* 0x0000000d4c207210 */ /* 0x001fc60007fde0ff */
[----:B------:R-:W-:Y:S01]  /*100a0*/  STL [R1+0x2bf0], R29 ;  /* 0x002bf01d01007387 */ /* 0x000fe20000100800 */
[-C--:B------:R-:W-:Y:S01]  /*100b0*/  LEA.HI.X.SX32 R40, R76, R12.reuse, 0x1, P6 ;  /* 0x0000000c4c287211 */ /* 0x080fe200030f0eff */
[----:B------:R-:W-:Y:S02]  /*100c0*/  IMAD R76, R4, UR22, RZ ;  /* 0x00000016044c7c24 */ /* 0x000fe4000f8e02ff */
[----:B------:R-:W-:Y:S01]  /*100d0*/  STL [R1+0x2bec], R27 ;  /* 0x002bec1b01007387 */ /* 0x000fe20000100800 */
[CC--:B------:R-:W-:Y:S01]  /*100e0*/  IADD3 R39, P6, PT, R5.reuse, R13.reuse, RZ ;  /* 0x0000000d05277210 */ /* 0x0c0fe20007fde0ff */
[----:B------:R-:W-:Y:S02]  /*100f0*/  IMAD.MOV.U32 R4, RZ, RZ, R40 ;  /* 0x000000ffff047224 */ /* 0x000fe400078e0028 */
[----:B------:R-:W-:Y:S04]  /*10100*/  STL [R1+0x2be8], R28 ;  /* 0x002be81c01007387 */ /* 0x000fe80000100800 */
        /* <DEDUP_REMOVED lines=191> */
[----:B------:R-:W-:Y:S01]  /*10d00*/  STL [R1+0x27b0], R16 ;  /* 0x0027b01001007387 */ /* 0x000fe20000100800 */
[----:B------:R-:W-:Y:S03]  /*10d10*/  STTM.x64 tmem[UR9+0x80], RZ ;  /* 0x000080ff000079ed */ /* 0x000fe60008340009 */
        /* <DEDUP_REMOVED lines=11> */
[----:B------:R-:W0:Y:S03]  /*10dd0*/  FENCE.VIEW.ASYNC.T ;  /* 0x00000000000073c6 */ /* 0x000e260000000200 */
[----:B------:R-:W-:Y:S01]  /*10de0*/  STL [R1+0x2ac0], R16 ;  /* 0x002ac01001007387 */ /* 0x000fe20000100800 */
[----:B0-----:R-:W-:Y:S06]  /*10df0*/  BAR.SYNC.DEFER_BLOCKING 0x0 ;  /* 0x0000000000007b1d */ /* 0x001fec0000010000 */
[----:B------:R-:W-:Y:S04]  /*10e00*/  STL [R1+0x265c], R2 ;  /* 0x00265c0201007387 */ /* 0x000fe80000100800 */
[----:B------:R-:W-:Y:S04]  /*10e10*/  STL [R1+0x2670], R2 ;  /* 0x0026700201007387 */ /* 0x000fe80000100800 */
[----:B------:R-:W-:Y:S04]  /*10e20*/  STL [R1+0x26b0], R2 ;  /* 0x0026b00201007387 */ /* 0x000fe80000100800 */
[----:B------:R-:W-:Y:S04]  /*10e30*/  STL [R1+0x26d8], R2 ;  /* 0x0026d80201007387 */ /* 0x000fe80000100800 */
[----:B------:R-:W-:Y:S04]  /*10e40*/  STL [R1+0x2700], R2 ;  /* 0x0027000201007387 */ /* 0x000fe80000100800 */
[----:B------:R-:W0:Y:S02]  /*10e50*/  FENCE.VIEW.ASYNC.S ;  /* 0x00000000000073c6 */ /* 0x000e240000000000 */
[----:B0-----:R0:W1:Y:S02]  /*10e60*/  @!UP2 SYNCS.EXCH.64 URZ, [UR10], UR16 ;  /* 0x000000100affa5b2 */ /* 0x0010640008000100 */
[----:B------:R-:W-:Y:S04]  /*10e70*/  STL [R1+0x2728], R2 ;  /* 0x0027280201007387 */ /* 0x000fe80000100800 */
[----:B------:R-:W-:Y:S04]  /*10e80*/  STL [R1+0x2750], R2 ;  /* 0x0027500201007387 */ /* 0x000fe80000100800 */
[----:B------:R-:W-:Y:S01]  /*10e90*/  STL [R1+0x2778], R2 ;  /* 0x0027780201007387 */ /* 0x000fe20000100800 */
[----:B------:R-:W-:Y:S01]  /*10ea0*/  PRMT R34, RZ, 0x7610, R34 ;  /* 0x00007610ff227816 */ /* 0x000fe20000000022 */
[----:B0-----:R-:W0:Y:S02]  /*10eb0*/  LDCU UR16, c[0x0][0x3b0] ;  /* 0x00007600ff1077ac */ /* 0x001e240008000800 */
        /* <DEDUP_REMOVED lines=32> */
[----:B------:R0:W-:Y:S04]  /*110c0*/  STL [R1+0xecc], R40 ;  /* 0x000ecc2801007387 */ /* 0x0001e80000100800 */
[----:B------:R-:W-:Y:S01]  /*110d0*/  STL [R1+0x199c], R39 ;  /* 0x00199c2701007387 */ /* 0x000fe20000100800 */
[----:B0-----:R-:W-:Y:S01]  /*110e0*/  LEA.HI.X.SX32 R40, R5, R12, 0x1, P6 ;  /* 0x0000000c05287211 */ /* 0x001fe200030f0eff */
[----:B------:R-:W-:Y:S01]  /*110f0*/  @P0 IMAD.MOV.U32 R5, RZ, RZ, R4 ;  /* 0x000000ffff050224 */ /* 0x000fe200078e0004 */
[----:B------:R-:W-:Y:S01]  /*11100*/  IADD3 R38, P6, PT, R77, R13, RZ ;  /* 0x0000000d4d267210 */ /* 0x000fe20007fde0ff */
[----:B------:R-:W-:Y:S01]  /*11110*/  @P0 IMAD.MOV.U32 R4, RZ, RZ, R32 ;  /* 0x000000ffff040224 */ /* 0x000fe200078e0020 */
[----:B-1----:R-:W-:Y:S06]  /*11120*/  BAR.SYNC.DEFER_BLOCKING 0x0 ;  /* 0x0000000000007b1d */ /* 0x002fec0000010000 */
[----:B--2---:R0:W2:Y:S04]  /*11130*/  @P0 LDG.E.U8 R36, desc[UR20][R4.64] ;  /* 0x0000001404240981 */ /* 0x0040a8000c1e1100 */
[----:B------:R-:W-:Y:S04]  /*11140*/  STL [R1+0xed4], R40 ;  /* 0x000ed42801007387 */ /* 0x000fe80000100800 */
[----:B------:R-:W-:Y:S01]  /*11150*/  STL [R1+0x19a0], R38 ;  /* 0x0019a02601007387 */ /* 0x000fe20000100800 */
[----:B0-----:R-:W-:-:S02]  /*11160*/  @P0 IMAD.MOV.U32 R4, RZ, RZ, R39 ;  /* 0x000000ffff040224 */ /* 0x001fc400078e0027 */
[----:B------:R-:W-:-:S05]  /*11170*/  @P0 IMAD.MOV.U32 R5, RZ, RZ, R40 ;  /* 0x000000ffff050224 */ /* 0x000fca00078e0028 */
[----:B------:R0:W3:Y:S01]  /*11180*/  @P0 LDG.E.U8 R34, desc[UR20][R4.64] ;  /* 0x0000001404220981 */ /* 0x0000e2000c1e1100 */
[----:B------:R-:W-:Y:S02]  /*11190*/  PRMT R35, RZ, 0x7610, R35 ;  /* 0x00007610ff237816 */ /* 0x000fe40000000023 */
[----:B------:R-:W-:Y:S01]  /*111a0*/  PRMT R31, RZ, 0x7610, R31 ;  /* 0x00007610ff1f7816 */ /* 0x000fe2000000001f */
[----:B0-----:R-:W-:Y:S01]  /*111b0*/  @P0 IMAD.MOV.U32 R4, RZ, RZ, R38 ;  /* 0x000000ffff040224 */ /* 0x001fe200078e0026 */
[----:B--2---:R0:W-:Y:S04]  /*111c0*/  @P0 STL [R1+0x1f18], R36 ;  /* 0x001f182401000387 */ /* 0x0041e80000100800 */
[----:B------:R-:W-:Y:S04]  /*111d0*/  STL [R1+0x2668], R77 ;  /* 0x0026684d01007387 */ /* 0x000fe80000100800 */
[----:B------:R-:W-:Y:S01]  /*111e0*/  STL [R1+0x2690], R77 ;  /* 0x0026904d01007387 */ /* 0x000fe20000100800 */
[----:B0-----:R-:W-:-:S03]  /*111f0*/  LEA.HI.X.SX32 R36, R77, R12, 0x1, P6 ;  /* 0x0000000c4d247211 */ /* 0x001fc600030f0eff */
[----:B------:R-:W-:Y:S01]  /*11200*/  STL [R1+0x26b8], R77 ;  /* 0x0026b84d01007387 */ /* 0x000fe20000100800 */
[----:B------:R-:W-:-:S03]  /*11210*/  IADD3 R32, P6, PT, R76, R13, RZ ;  /* 0x0000000d4c207210 */ /* 0x000fc60007fde0ff */
        /* <DEDUP_REMOVED lines=10> */
[----:B------:R-:W-:-:S03]  /*112c0*/  @P0 IMAD.MOV.U32 R5, RZ, RZ, R36 ;  /* 0x000000ffff050224 */ /* 0x000fc600078e0024 */
[----:B------:R-:W2:Y:S04]  /*112d0*/  LDL.LU R40, [R1+0x2c1c] ;  /* 0x002c1c0001287983 */ /* 0x000ea80000300800 */
[----:B------:R-:W2:Y:S04]  /*112e0*/  LDL.LU R39, [R1+0x2c18] ;  /* 0x002c180001277983 */ /* 0x000ea80000300800 */
[----:B------:R-:W-:Y:S04]  /*112f0*/  STL [R1+0x1998], R32 ;  /* 0x0019982001007387 */ /* 0x000fe80000100800 */
[----:B---3--:R0:W-:Y:S04]  /*11300*/  STL [R1+0x1f0c], R34 ;  /* 0x001f0c2201007387 */ /* 0x0081e80000100800 */
[----:B------:R1:W3:Y:S01]  /*11310*/  @P0 LDG.E.U8 R35, desc[UR20][R4.64] ;  /* 0x0000001404230981 */ /* 0x0002e2000c1e1100 */
[----:B0-----:R-:W-:Y:S01]  /*11320*/  LEA.HI.X.SX32 R34, R76, R12, 0x1, P6 ;  /* 0x0000000c4c227211 */ /* 0x001fe200030f0eff */
[----:B-1----:R-:W-:-:S04]  /*11330*/  @P0 IMAD.MOV.U32 R4, RZ, RZ, R32 ;  /* 0x000000ffff040224 */ /* 0x002fc800078e0020 */
[----:B------:R-:W-:Y:S01]  /*11340*/  @P0 IMAD.MOV.U32 R5, RZ, RZ, R34 ;  /* 0x000000ffff050224 */ /* 0x000fe200078e0022 */
[----:B------:R-:W-:Y:S04]  /*11350*/  STL [R1+0xedc], R34 ;  /* 0x000edc2201007387 */ /* 0x000fe80000100800 */
[----:B------:R0:W2:Y:S04]  /*11360*/  @P0 LDG.E.U8 R31, desc[UR20][R4.64] ;  /* 0x00000014041f0981 */ /* 0x0000a8000c1e1100 */
[----:B------:R-:W2:Y:S04]  /*11370*/  LDL.LU R76, [R1+0x24] ;  /* 0x00002400014c7983 */ /* 0x000ea80000300800 */
        /* <DEDUP_REMOVED lines=9> */
[----:B----4-:R-:W-:-:S03]  /*11410*/  ISETP.GE.AND P6, PT, R37, RZ, PT ;  /* 0x000000ff2500720c */ /* 0x010fc60003fc6270 */
        /* <DEDUP_REMOVED lines=9> */
[----:B0-----:R-:W-:-:S03]  /*114b0*/  SEL R4, R14, R73, !P1 ;  /* 0x000000490e047207 */ /* 0x001fc60004800000 */
[----:B------:R-:W-:Y:S01]  /*114c0*/  STL [R1+0x26d0], R74 ;  /* 0x0026d04a01007387 */ /* 0x000fe20000100800 */
[----:B------:R-:W-:Y:S01]  /*114d0*/  IMAD R5, R75, UR5, RZ ;  /* 0x000000054b057c24 */ /* 0x000fe2000f8e02ff */
[----:B------:R-:W-:Y:S01]  /*114e0*/  PRMT R7, RZ, 0x7610, R7 ;  /* 0x00007610ff077816 */ /* 0x000fe20000000007 */
[----:B------:R-:W-:Y:S01]  /*114f0*/  IMAD R4, R4, UR6, RZ ;  /* 0x0000000604047c24 */ /* 0x000fe2000f8e02ff */
[----:B------:R-:W-:Y:S01]  /*11500*/  STL [R1+0x27cc], R74 ;  /* 0x0027cc4a01007387 */ /* 0x000fe20000100800 */
[----:B--2---:R-:W-:-:S03]  /*11510*/  @!P6 IMAD.MOV R76, RZ, RZ, -R76 ;  /* 0x000000ffff4ce224 */ /* 0x004fc600078e0a4c */
[----:B---3--:R-:W-:Y:S01]  /*11520*/  STL [R1+0x1f48], R35 ;  /* 0x001f482301007387 */ /* 0x008fe20000100800 */
[----:B------:R-:W-:Y:S01]  /*11530*/  SEL R73, R14, R74, !P1 ;  /* 0x0000004a0e497207 */ /* 0x000fe20004800000 */
[----:B------:R-:W0:Y:S02]  /*11540*/  LDCU UR5, c[0x0][0x3b0] ;  /* 0x00007600ff0577ac */ /* 0x000e240008000800 */
[----:B------:R-:W-:Y:S01]  /*11550*/  STL [R1+0x27dc], R74 ;  /* 0x0027dc4a01007387 */ /* 0x000fe20000100800 */
[----:B------:R-:W-:Y:S01]  /*11560*/  PRMT R28, RZ, 0x7610, R28 ;  /* 0x00007610ff1c7816 */ /* 0x000fe2000000001c */
[----:B------:R-:W1:Y:S02]  /*11570*/  LDCU UR6, c[0x0][0x3b0] ;  /* 0x00007600ff0677ac */ /* 0x000e640008000800 */
[----:B------:R-:W-:Y:S04]  /*11580*/  STL [R1+0x27e0], R74 ;  /* 0x0027e04a01007387 */ /* 0x000fe80000100800 */
[----:B------:R-:W-:Y:S04]  /*11590*/  STL [R1+0x280c], R74 ;  /* 0x00280c4a01007387 */ /* 0x000fe80000100800 */
[----:B------:R-:W-:Y:S04]  /*115a0*/  STL [R1+0x281c], R74 ;  /* 0x00281c4a01007387 */ /* 0x000fe80000100800 */
[----:B------:R2:W-:Y:S02]  /*115b0*/  STL [R1+0x1f44], R31 ;  /* 0x001f441f01007387 */ /* 0x0005e40000100800 */
[----:B--2---:R-:W-:-:S04]  /*115c0*/  IADD3 R31, P6, PT, R5, R13, RZ ;  /* 0x0000000d051f7210 */ /* 0x004fc80007fde0ff */
[----:B------:R-:W-:Y:S02]  /*115d0*/  LEA.HI.X.SX32 R34, R5, R12, 0x1, P6 ;  /* 0x0000000c05227211 */ /* 0x000fe400030f0eff */
[----:B------:R-:W-:-:S03]  /*115e0*/  IADD3 R32, P6, PT, R4, R13, RZ ;  /* 0x0000000d04207210 */ /* 0x000fc60007fde0ff */
[----:B------:R-:W-:Y:S01]  /*115f0*/  @P0 IMAD.MOV.U32 R5, RZ, RZ, R34 ;  /* 0x000000ffff050224 */ /* 0x000fe200078e0022 */
[----:B------:R-:W-:Y:S01]  /*11600*/  LEA.HI.X.SX32 R38, R4, R12, 0x1, P6 ;  /* 0x0000000c04267211 */ /* 0x000fe200030f0eff */
[----:B------:R-:W-:-:S05]  /*11610*/  @P0 IMAD.MOV.U32 R4, RZ, RZ, R31 ;  /* 0x000000ffff040224 */ /* 0x000fca00078e001f */
[----:B------:R2:W3:Y:S01]  /*11620*/  @P0 LDG.E.U8 R7, desc[UR20][R4.64] ;  /* 0x0000001404070981 */ /* 0x0004e2000c1e1100 */
[----:B------:R-:W-:Y:S01]  /*11630*/  IMAD R73, R73, UR13, RZ ;  /* 0x0000000d49497c24 */ /* 0x000fe2000f8e02ff */
[----:B------:R-:W-:Y:S01]  /*11640*/  PRMT R29, RZ, 0x7610, R29 ;  /* 0x00007610ff1d7816 */ /* 0x000fe2000000001d */
[----:B------:R-:W4:Y:S01]  /*11650*/  LDCU UR13, c[0x0][0x3b0] ;  /* 0x00007600ff0d77ac */ /* 0x000f220008000800 */
[----:B------:R-:W-:Y:S02]  /*11660*/  STL [R1+0x2830], R74 ;  /* 0x0028304a01007387 */ /* 0x000fe40000100800 */
[C---:B------:R-:W-:Y:S02]  /*11670*/  IADD3 R36, P6, PT, R73.reuse, R13, RZ ;  /* 0x0000000d49247210 */ /* 0x040fe40007fde0ff */
[----:B------:R-:W-:Y:S01]  /*11680*/  STL [R1+0x2844], R74 ;  /* 0x0028444a01007387 */ /* 0x000fe20000100800 */
[----:B--2---:R-:W-:Y:S02]  /*11690*/  @P0 IMAD.MOV.U32 R4, RZ, RZ, R32 ;  /* 0x000000ffff040224 */ /* 0x004fe400078e0020 */
[----:B------:R-:W-:Y:S01]  /*116a0*/  @P0 IMAD.MOV.U32 R5, RZ, RZ, R38 ;  /* 0x000000ffff050224 */ /* 0x000fe200078e0026 */
[----:B------:R-:W-:Y:S01]  /*116b0*/  STL [R1+0x2868], R74 ;  /* 0x0028684a01007387 */ /* 0x000fe20000100800 */
[----:B------:R-:W-:-:S03]  /*116c0*/  LEA.HI.X.SX32 R37, R73, R12, 0x1, P6 ;  /* 0x0000000c49257211 */ /* 0x000fc600030f0eff */
[----:B------:R-:W-:Y:S04]  /*116d0*/  STL [R1+0x287c], R74 ;  /* 0x00287c4a01007387 */ /* 0x000fe80000100800 */
[----:B------:R-:W-:Y:S04]  /*116e0*/  STL [R1+0x2a24], R74 ;  /* 0x002a244a01007387 */ /* 0x000fe80000100800 */
[----:B------:R-:W-:Y:S04]  /*116f0*/  STL [R1+0x2a38], R74 ;  /* 0x002a384a01007387 */ /* 0x000fe80000100800 */
[----:B------:R-:W-:Y:S04]  /*11700*/  STL [R1+0x2a4c], R74 ;  /* 0x002a4c4a01007387 */ /* 0x000fe80000100800 */
[----:B------:R2:W4:Y:S04]  /*11710*/  @P0 LDG.E.U8 R28, desc[UR20][R4.64] ;  /* 0x00000014041c0981 */ /* 0x000528000c1e1100 */
[----:B------:R-:W-:Y:S04]  /*11720*/  STL [R1+0x2a60], R74 ;  /* 0x002a604a01007387 */ /* 0x000fe80000100800 */
[----:B------:R-:W-:Y:S01]  /*11730*/  STL [R1+0x2a80], R74 ;  /* 0x002a804a01007387 */ /* 0x000fe20000100800 */
[----:B--2---:R-:W-:-:S02]  /*11740*/  @P0 IMAD.MOV.U32 R4, RZ, RZ, R36 ;  /* 0x000000ffff040224 */ /* 0x004fc400078e0024 */
[----:B------:R-:W-:Y:S01]  /*11750*/  @P0 IMAD.MOV.U32 R5, RZ, RZ, R37 ;  /* 0x000000ffff050224 */ /* 0x000fe200078e0025 */
[----:B------:R-:W-:Y:S04]  /*11760*/  STL [R1+0x2a90], R74 ;  /* 0x002a904a01007387 */ /* 0x000fe80000100800 */
[----:B------:R-:W-:Y:S04]  /*11770*/  STL [R1+0xee4], R31 ;  /* 0x000ee41f01007387 */ /* 0x000fe80000100800 */
[----:B------:R-:W-:Y:S04]  /*11780*/  STL [R1+0xee0], R34 ;  /* 0x000ee02201007387 */ /* 0x000fe80000100800 */
[----:B------:R-:W-:Y:S04]  /*11790*/  STL [R1+0x1990], R32 ;  /* 0x0019902001007387 */ /* 0x000fe80000100800 */
[----:B------:R-:W-:Y:S04]  /*117a0*/  STL [R1+0x198c], R38 ;  /* 0x00198c2601007387 */ /* 0x000fe80000100800 */
[----:B------:R2:W2:Y:S04]  /*117b0*/  @P0 LDG.E.U8 R29, desc[UR20][R4.64] ;  /* 0x00000014041d0981 */ /* 0x0004a8000c1e1100 */
[----:B---3--:R3:W-:Y:S04]  /*117c0*/  STL [R1+0x1f40], R7 ;  /* 0x001f400701007387 */ /* 0x0087e80000100800 */
[----:B---3--:R-:W3:Y:S04]  /*117d0*/  LDL.LU R7, [R1+0x28] ;  /* 0x0000280001077983 */ /* 0x008ee80000300800 */
[----:B------:R-:W-:Y:S04]  /*117e0*/  STL [R1+0x1994], R36 ;  /* 0x0019942401007387 */ /* 0x000fe80000100800 */
[----:B------:R-:W-:Y:S04]  /*117f0*/  STL [R1+0x27e8], R73 ;  /* 0x0027e84901007387 */ /* 0x000fe80000100800 */
[----:B------:R-:W-:Y:S04]  /*11800*/  STL [R1+0x2820], R73 ;  /* 0x0028204901007387 */ /* 0x000fe80000100800 */
[----:B------:R-:W-:Y:S04]  /*11810*/  STL [R1+0x284c], R73 ;  /* 0x00284c4901007387 */ /* 0x000fe80000100800 */
[----:B------:R0:W-:Y:S04]  /*11820*/  STL [R1+0xee8], R37 ;  /* 0x000ee82501007387 */ /* 0x0001e80000100800 */
        /* <DEDUP_REMOVED lines=26> */
[----:B------:R-:W-:-:S03]  /*119d0*/  SEL R72, R14, R72, !P1 ;  /* 0x000000480e487207 */ /* 0x000fc60004800000 */
[----:B------:R-:W-:Y:S04]  /*119e0*/  STL [R1+0x29a4], R73 ;  /* 0x0029a44901007387 */ /* 0x000fe80000100800 */
[----:B------:R-:W-:Y:S04]  /*119f0*/  STL [R1+0x29b0], R73 ;  /* 0x0029b04901007387 */ /* 0x000fe80000100800 */
[----:B------:R-:W-:Y:S04]  /*11a00*/  STL [R1+0x29bc], R73 ;  /* 0x0029bc4901007387 */ /* 0x000fe80000100800 */
[----:B------:R-:W-:Y:S04]  /*11a10*/  STL [R1+0x29c8], R73 ;  /* 0x0029c84901007387 */ /* 0x000fe80000100800 */
[----:B------:R-:W-:Y:S01]  /*11a20*/  STL [R1+0x29d4], R73 ;  /* 0x0029d44901007387 */ /* 0x000fe20000100800 */
[----:B------:R-:W-:Y:S01]  /*11a30*/  IMAD R72, R72, UR15, RZ ;  /* 0x0000000f48487c24 */ /* 0x000fe2000f8e02ff */
[----:B------:R-:W-:Y:S01]  /*11a40*/  SEL R71, R14, R71, !P1 ;  /* 0x000000470e477207 */ /* 0x000fe20004800000 */
[----:B------:R-:W0:Y:S01]  /*11a50*/  LDCU UR15, c[0x0][0x3b0] ;  /* 0x00007600ff0f77ac */ /* 0x000e220008000800 */
[----:B------:R-:W-:Y:S04]  /*11a60*/  STL [R1+0x29e0], R73 ;  /* 0x0029e04901007387 */ /* 0x000fe80000100800 */
[----:B------:R-:W-:Y:S04]  /*11a70*/  STL [R1+0x29ec], R73 ;  /* 0x0029ec4901007387 */ /* 0x000fe80000100800 */
[----:B------:R-:W-:Y:S04]  /*11a80*/  STL [R1+0x29f4], R73 ;  /* 0x0029f44901007387 */ /* 0x000fe80000100800 */
[----:B------:R-:W-:Y:S04]  /*11a90*/  STL [R1+0x2a10], R73 ;  /* 0x002a104901007387 */ /* 0x000fe80000100800 */
[----:B------:R-:W-:Y:S01]  /*11aa0*/  STL [R1+0x2a28], R73 ;  /* 0x002a284901007387 */ /* 0x000fe20000100800 */
[----:B------:R-:W-:-:S03]  /*11ab0*/  IADD3 R34, P6, PT, R72, R13, RZ ;  /* 0x0000000d48227210 */ /* 0x000fc60007fde0ff */
[----:B------:R-:W-:Y:S04]  /*11ac0*/  STL [R1+0x2a3c], R73 ;  /* 0x002a3c4901007387 */ /* 0x000fe80000100800 */
[----:B------:R-:W-:Y:S04]  /*11ad0*/  STL [R1+0x2a50], R73 ;  /* 0x002a504901007387 */ /* 0x000fe80000100800 */
[----:B------:R-:W-:Y:S04]  /*11ae0*/  STL [R1+0x2a64], R73 ;  /* 0x002a644901007387 */ /* 0x000fe80000100800 */
[----:B------:R-:W-:Y:S01]  /*11af0*/  STL [R1+0x2a9c], R73 ;  /* 0x002a9c4901007387 */ /* 0x000fe20000100800 */
[----:B------:R-:W-:-:S03]  /*11b00*/  LEA.HI.X.SX32 R35, R72, R12, 0x1, P6 ;  /* 0x0000000c48237211 */ /* 0x000fc600030f0eff */
[----:B------:R-:W-:Y:S04]  /*11b10*/  STL [R1+0x2ab4], R73 ;  /* 0x002ab44901007387 */ /* 0x000fe80000100800 */
[----:B------:R-:W-:Y:S04]  /*11b20*/  STL [R1+0x2ad8], R73 ;  /* 0x002ad84901007387 */ /* 0x000fe80000100800 */
[----:B------:R-:W-:Y:S04]  /*11b30*/  STL [R1+0x2b08], R73 ;  /* 0x002b084901007387 */ /* 0x000fe80000100800 */
[----:B------:R-:W-:Y:S04]  /*11b40*/  STL [R1+0x2b18], R73 ;  /* 0x002b184901007387 */ /* 0x000fe80000100800 */
[----:B------:R-:W-:Y:S04]  /*11b50*/  STL [R1+0x1984], R34 ;  /* 0x0019842201007387 */ /* 0x000fe80000100800 */
[----:B------:R-:W-:Y:S04]  /*11b60*/  STL [R1+0x27ec], R72 ;  /* 0x0027ec4801007387 */ /* 0x000fe80000100800 */
[----:B------:R-:W-:Y:S01]  /*11b70*/  STL [R1+0x27f4], R72 ;  /* 0x0027f44801007387 */ /* 0x000fe20000100800 */
[----:B0-----:R-:W-:Y:S01]  /*11b80*/  IMAD R71, R71, UR5, RZ ;  /* 0x0000000547477c24 */ /* 0x001fe2000f8e02ff */
        /* <DEDUP_REMOVED lines=16> */
[----:B------:R-:W3:Y:S04]  /*11c90*/  LDL.LU R38, [R1+0x2c14] ;  /* 0x002c140001267983 */ /* 0x000ee80000300800 */
[----:B------:R-:W-:Y:S04]  /*11ca0*/  STL [R1+0x1988], R31 ;  /* 0x0019881f01007387 */ /* 0x000fe80000100800 */
[----:B------:R-:W-:Y:S04]  /*11cb0*/  STL [R1+0x2800], R71 ;  /* 0x0028004701007387 */ /* 0x000fe80000100800 */
[----:B------:R-:W-:Y:S04]  /*11cc0*/  STL [R1+0x2828], R71 ;  /* 0x0028284701007387 */ /* 0x000fe80000100800 */
[----:B------:R-:W-:Y:S04]  /*11cd0*/  STL [R1+0x2854], R71 ;  /* 0x0028544701007387 */ /* 0x000fe80000100800 */
[----:B------:R-:W-:Y:S04]  /*11ce0*/  STL [R1+0xef0], R32 ;  /* 0x000ef02001007387 */ /* 0x000fe80000100800 */
[----:B------:R-:W-:Y:S01]  /*11cf0*/  STL [R1+0x2860], R71 ;  /* 0x0028604701007387 */ /* 0x000fe20000100800 */
[----:B-1----:R-:W-:Y:S01]  /*11d00*/  IMAD R70, R70, UR6, RZ ;  /* 0x0000000646467c24 */ /* 0x002fe2000f8e02ff */
[----:B------:R-:W-:Y:S01]  /*11d10*/  PRMT R33, RZ, 0x7610, R33 ;  /* 0x00007610ff217816 */ /* 0x000fe20000000021 */
[----:B--2---:R-:W-:Y:S01]  /*11d20*/  @P0 IMAD.MOV.U32 R4, RZ, RZ, R34 ;  /* 0x000000ffff040224 */ /* 0x004fe200078e0022 */
[----:B------:R-:W-:Y:S01]  /*11d30*/  STL [R1+0x2870], R71 ;  /* 0x0028704701007387 */ /* 0x000fe20000100800 */
[----:B------:R-:W-:Y:S01]  /*11d40*/  @P0 IMAD.MOV.U32 R5, RZ, RZ, R35 ;  /* 0x000000ffff050224 */ /* 0x000fe200078e0023 */
[----:B------:R-:W-:Y:S01]  /*11d50*/  SEL R61, R14, R61, !P1 ;  /* 0x0000003d0e3d7207 */ /* 0x000fe20004800000 */
[----:B------:R-:W1:Y:S01]  /*11d60*/  LDCU UR6, c[0x0][0x3b0] ;  /* 0x00007600ff0677ac */ /* 0x000e620008000800 */
[----:B------:R-:W-:Y:S04]  /*11d70*/  STL [R1+0x2a00], R71 ;  /* 0x002a004701007387 */ /* 0x000fe80000100800 */
[----:B------:R-:W-:Y:S04]  /*11d80*/  STL [R1+0x2a14], R71 ;  /* 0x002a144701007387 */ /* 0x000fe80000100800 */
[----:B------:R-:W-:Y:S04]  /*11d90*/  STL [R1+0x2a2c], R71 ;  /* 0x002a2c4701007387 */ /* 0x000fe80000100800 */
[----:B------:R-:W-:Y:S04]  /*11da0*/  STL [R1+0x2ac4], R71 ;  /* 0x002ac44701007387 */ /* 0x000fe80000100800 */
[----:B------:R-:W-:Y:S04]  /*11db0*/  STL [R1+0x2ae8], R71 ;  /* 0x002ae84701007387 */ /* 0x000fe80000100800 */
[----:B------:R-:W-:Y:S04]  /*11dc0*/  STL [R1+0x2b10], R71 ;  /* 0x002b104701007387 */ /* 0x000fe80000100800 */
[----:B----4-:R2:W-:Y:S04]  /*11dd0*/  STL [R1+0x1f3c], R28 ;  /* 0x001f3c1c01007387 */ /* 0x0105e80000100800 */
[----:B------:R-:W4:Y:S04]  /*11de0*/  LDL.LU R37, [R1+0x2c10] ;  /* 0x002c100001257983 */ /* 0x000f280000300800 */
[----:B------:R-:W4:Y:S01]  /*11df0*/  LDL.LU R36, [R1+0x2c0c] ;  /* 0x002c0c0001247983 */ /* 0x000f220000300800 */
[----:B--2---:R-:W-:-:S02]  /*11e00*/  IADD3 R28, P6, PT, R70, R13, RZ ;  /* 0x0000000d461c7210 */ /* 0x004fc40007fde0ff */
[----:B------:R-:W-:Y:S01]  /*11e10*/  PRMT R30, RZ, 0x7610, R30 ;  /* 0x00007610ff1e7816 */ /* 0x000fe2000000001e */
[----:B------:R2:W4:Y:S04]  /*11e20*/  @P0 LDG.E.U8 R33, desc[UR20][R4.64] ;  /* 0x0000001404210981 */ /* 0x000528000c1e1100 */
[----:B------:R-:W-:Y:S04]  /*11e30*/  STL [R1+0xef8], R28 ;  /* 0x000ef81c01007387 */ /* 0x000fe80000100800 */
[----:B------:R0:W-:Y:S01]  /*11e40*/  STL [R1+0x1f38], R29 ;  /* 0x001f381d01007387 */ /* 0x0001e20000100800 */
[----:B--2---:R-:W-:Y:S01]  /*11e50*/  @P0 IMAD.MOV.U32 R4, RZ, RZ, R31 ;  /* 0x000000ffff040224 */ /* 0x004fe200078e001f */
[----:B0-----:R-:W-:-:S02]  /*11e60*/  LEA.HI.X.SX32 R29, R70, R12, 0x1, P6 ;  /* 0x0000000c461d7211 */ /* 0x001fc400030f0eff */
[----:B---3--:R-:W-:Y:S01]  /*11e70*/  ISETP.GT.U32.AND P6, PT, R15, R7, PT ;  /* 0x000000070f00720c */ /* 0x008fe20003fc4070 */
[----:B------:R-:W-:Y:S02]  /*11e80*/  @P0 IMAD.MOV.U32 R5, RZ, RZ, R32 ;  /* 0x000000ffff050224 */ /* 0x000fe400078e0020 */
[----:B------:R-:W-:Y:S01]  /*11e90*/  IMAD R61, R61, UR5, RZ ;  /* 0x000000053d3d7c24 */ /* 0x000fe2000f8e02ff */
[----:B------:R-:W-:Y:S02]  /*11ea0*/  PRMT R27, RZ, 0x7610, R27 ;  /* 0x00007610ff1b7816 */ /* 0x000fe4000000001b */
[----:B------:R-:W-:Y:S01]  /*11eb0*/  PRMT R26, RZ, 0x7610, R26 ;  /* 0x00007610ff1a7816 */ /* 0x000fe2000000001a */
[----:B------:R0:W2:Y:S01]  /*11ec0*/  @P0 LDG.E.U8 R30, desc[UR20][R4.64] ;  /* 0x00000014041e0981 */ /* 0x0000a2000c1e1100 */
[----:B------:R-:W-:Y:S01]  /*11ed0*/  SEL R55, R14, R55, !P1 ;  /* 0x000000370e377207 */ /* 0x000fe20004800000 */
[----:B------:R-:W3:Y:S04]  /*11ee0*/  LDCU UR5, c[0x0][0x3b0] ;  /* 0x00007600ff0577ac */ /* 0x000ee80008000800 */
[----:B------:R-:W-:-:S02]  /*11ef0*/  @!P6 IMAD.IADD R7, R7, 0x1, -R15 ;  /* 0x000000010707e824 */ /* 0x000fc400078e0a0f */
[----:B0-----:R-:W-:Y:S02]  /*11f00*/  @P0 IMAD.MOV.U32 R4, RZ, RZ, R28 ;  /* 0x000000ffff040224 */ /* 0x001fe400078e001c */
[----:B------:R-:W-:Y:S01]  /*11f10*/  @P0 IMAD.MOV.U32 R5, RZ, RZ, R29 ;  /* 0x000000ffff050224 */ /* 0x000fe200078e001d */
[----:B------:R-:W-:-:S04]  /*11f20*/  IADD3 R28, P6, PT, R61, R13, RZ ;  /* 0x0000000d3d1c7210 */ /* 0x000fc80007fde0ff */
[----:B------:R0:W3:Y:S02]  /*11f30*/  @P0 LDG.E.U8 R27, desc[UR20][R4.64] ;  /* 0x00000014041b0981 */ /* 0x0000e4000c1e1100 */
[----:B0-----:R-:W-:Y:S01]  /*11f40*/  LEA.HI.X.SX32 R5, R61, R12, 0x1, P6 ;  /* 0x0000000c3d057211 */ /* 0x001fe200030f0eff */
[----:B------:R-:W-:-:S05]  /*11f50*/  @P0 IMAD.MOV.U32 R4, RZ, RZ, R28 ;  /* 0x000000ffff040224 */ /* 0x000fca00078e001c */
[----:B------:R0:W3:Y:S04]  /*11f60*/  @P0 LDG.E.U8 R26, desc[UR20][R4.64] ;  /* 0x00000014041a0981 */ /* 0x0000e8000c1e1100 */
[----:B------:R-:W-:Y:S04]  /*11f70*/  STL [R1+0x2864], R70 ;  /* 0x0028644601007387 */ /* 0x000fe80000100800 */
[----:B------:R-:W-:Y:S04]  /*11f80*/  STL [R1+0x2874], R70 ;  /* 0x0028744601007387 */ /* 0x000fe80000100800 */
[----:B------:R-:W-:Y:S04]  /*11f90*/  STL [R1+0x2a04], R70 ;  /* 0x002a044601007387 */ /* 0x000fe80000100800 */
[----:B------:R-:W-:Y:S04]  /*11fa0*/  STL [R1+0xef4], R29 ;  /* 0x000ef41d01007387 */ /* 0x000fe80000100800 */
[----:B------:R-:W-:Y:S04]  /*11fb0*/  STL [R1+0x2a18], R70 ;  /* 0x002a184601007387 */ /* 0x000fe80000100800 */
[----:B------:R-:W-:Y:S04]  /*11fc0*/  STL [R1+0x2b14], R70 ;  /* 0x002b144601007387 */ /* 0x000fe80000100800 */
[----:B------:R-:W3:Y:S04]  /*11fd0*/  LDL.LU R35, [R1+0x2c08] ;  /* 0x002c080001237983 */ /* 0x000ee80000300800 */
[----:B------:R-:W3:Y:S01]  /*11fe0*/  LDL.LU R34, [R1+0x2c04] ;  /* 0x002c040001227983 */ /* 0x000ee20000300800 */
[----:B-1----:R-:W-:Y:S01]  /*11ff0*/  IMAD R55, R55, UR6, RZ ;  /* 0x0000000637377c24 */ /* 0x002fe2000f8e02ff */
[----:B------:R-:W-:Y:S01]  /*12000*/  SEL R54, R14, R54, !P1 ;  /* 0x000000360e367207 */ /* 0x000fe20004800000 */
[----:B------:R-:W1:Y:S01]  /*12010*/  LDCU UR6, c[0x0][0x3b0] ;  /* 0x00007600ff0677ac */ /* 0x000e620008000800 */
[----:B------:R-:W-:-:S03]  /*12020*/  PRMT R25, RZ, 0x7610, R25 ;  /* 0x00007610ff197816 */ /* 0x000fc60000000019 */
[----:B------:R-:W-:Y:S01]  /*12030*/  IMAD R54, R54, UR13, RZ ;  /* 0x0000000d36367c24 */ /* 0x000fe2000f8e02ff */
[----:B------:R-:W-:Y:S01]  /*12040*/  PRMT R23, RZ, 0x7610, R23 ;  /* 0x00007610ff177816 */ /* 0x000fe20000000017 */
[----:B------:R-:W0:Y:S01]  /*12050*/  LDCU UR13, c[0x0][0x3b0] ;  /* 0x00007600ff0d77ac */ /* 0x000e220008000800 */
[----:B----4-:R4:W-:Y:S04]  /*12060*/  STL [R1+0x1f34], R33 ;  /* 0x001f342101007387 */ /* 0x0109e80000100800 */
[----:B----4-:R-:W4:Y:S04]  /*12070*/  LDL.LU R33, [R1+0x2c00] ;  /* 0x002c000001217983 */ /* 0x010f280000300800 */
[----:B------:R-:W4:Y:S04]  /*12080*/  LDL.LU R32, [R1+0x2bfc] ;  /* 0x002bfc0001207983 */ /* 0x000f280000300800 */
[----:B------:R-:W4:Y:S04]  /*12090*/  LDL.LU R31, [R1+0x2bf8] ;  /* 0x002bf800011f7983 */ /* 0x000f280000300800 */
[----:B--2---:R2:W-:Y:S04]  /*120a0*/  STL [R1+0x1ef8], R30 ;  /* 0x001ef81e01007387 */ /* 0x0045e80000100800 */
[----:B--2---:R-:W2:Y:S04]  /*120b0*/  LDL.LU R30, [R1+0x2bf4] ;  /* 0x002bf400011e7983 */ /* 0x004ea80000300800 */
[----:B------:R-:W2:Y:S04]  /*120c0*/  LDL.LU R29, [R1+0x2bf0] ;  /* 0x002bf000011d7983 */ /* 0x000ea80000300800 */
[----:B------:R-:W-:Y:S04]  /*120d0*/  STL [R1+0x1978], R28 ;  /* 0x0019781c01007387 */ /* 0x000fe80000100800 */
[----:B------:R-:W-:Y:S04]  /*120e0*/  STL [R1+0x1974], R5 ;  /* 0x0019740501007387 */ /* 0x000fe80000100800 */
[----:B---3--:R3:W-:Y:S02]  /*120f0*/  STL [R1+0x1ef0], R27 ;  /* 0x001ef01b01007387 */ /* 0x0087e40000100800 */
[----:B---3--:R-:W-:-:S04]  /*12100*/  IADD3 R27, P6, PT, R55, R13, RZ ;  /* 0x0000000d371b7210 */ /* 0x008fc80007fde0ff */
[----:B0-----:R-:W-:Y:S01]  /*12110*/  LEA.HI.X.SX32 R5, R55, R12, 0x1, P6 ;  /* 0x0000000c37057211 */ /* 0x001fe200030f0eff */
[----:B------:R-:W-:Y:S01]  /*12120*/  STL [R1+0x197c], R27 ;  /* 0x00197c1b01007387 */ /* 0x000fe20000100800 */
[----:B------:R-:W-:-:S03]  /*12130*/  @P0 IMAD.MOV.U32 R4, RZ, RZ, R27 ;  /* 0x000000ffff040224 */ /* 0x000fc600078e001b */
[----:B------:R0:W-:Y:S04]  /*12140*/  STL [R1+0x1f30], R26 ;  /* 0x001f301a01007387 */ /* 0x0001e80000100800 */
[----:B------:R3:W2:Y:S01]  /*12150*/  @P0 LDG.E.U8 R25, desc[UR20][R4.64] ;  /* 0x0000001404190981 */ /* 0x0006a2000c1e1100 */
[----:B0-----:R-:W-:-:S04]  /*12160*/  IADD3 R26, P6, PT, R54, R13, RZ ;  /* 0x0000000d361a7210 */ /* 0x001fc80007fde0ff */
[----:B------:R-:W-:Y:S01]  /*12170*/  LEA.HI.X.SX32 R28, R54, R12, 0x1, P6 ;  /* 0x0000000c361c7211 */ /* 0x000fe200030f0eff */
[----:B------:R0:W-:Y:S01]  /*12180*/  STL [R1+0xefc], R5 ;  /* 0x000efc0501007387 */ /* 0x0001e20000100800 */
[----:B---3--:R-:W-:-:S03]  /*12190*/  @P0 IMAD.MOV.U32 R4, RZ, RZ, R26 ;  /* 0x000000ffff040224 */ /* 0x008fc600078e001a */
[----:B0-----:R-:W-:-:S05]  /*121a0*/  @P0 IMAD.MOV.U32 R5, RZ, RZ, R28 ;  /* 0x000000ffff050224 */ /* 0x001fca00078e001c */
[----:B------:R0:W3:Y:S01]  /*121b0*/  @P0 LDG.E.U8 R23, desc[UR20][R4.64] ;  /* 0x0000001404170981 */ /* 0x0000e2000c1e1100 */
[----:B------:R-:W-:-:S03]  /*121c0*/  SEL R50, R14, R50, !P1 ;  /* 0x000000320e327207 */ /* 0x000fc60004800000 */
[----:B------:R-:W-:Y:S02]  /*121d0*/  STL [R1+0x1970], R26 ;  /* 0x0019701a01007387 */ /* 0x000fe40000100800 */
[----:B------:R-:W-:Y:S01]  /*121e0*/  IMAD R50, R50, UR5, RZ ;  /* 0x0000000532327c24 */ /* 0x000fe2000f8e02ff */
[----:B------:R-:W-:Y:S01]  /*121f0*/  SEL R47, R14, R47, !P1 ;  /* 0x0000002f0e2f7207 */ /* 0x000fe20004800000 */
[----:B------:R-:W4:Y:S01]  /*12200*/  LDL.LU R27, [R1+0x2bec] ;  /* 0x002bec00011b7983 */ /* 0x000f220000300800 */
[----:B------:R-:W-:Y:S01]  /*12210*/  PRMT R24, RZ, 0x7610, R24 ;  /* 0x00007610ff187816 */ /* 0x000fe20000000018 */
[----:B------:R-:W0:Y:S02]  /*12220*/  LDCU UR5, c[0x0][0x3b0] ;  /* 0x00007600ff0577ac */ /* 0x000e240008000800 */
[----:B------:R0:W-:Y:S01]  /*12230*/  STL [R1+0x196c], R28 ;  /* 0x00196c1c01007387 */ /* 0x0001e20000100800 */
[----:B------:R-:W-:Y:S01]  /*12240*/  IMAD R47, R47, UR15, RZ ;  /* 0x0000000f2f2f7c24 */ /* 0x000fe2000f8e02ff */
[----:B------:R-:W-:Y:S01]  /*12250*/  PRMT R22, RZ, 0x7610, R22 ;  /* 0x00007610ff167816 */ /* 0x000fe20000000016 */
[----:B------:R-:W0:Y:S01]  /*12260*/  LDCU UR15, c[0x0][0x3b0] ;  /* 0x00007600ff0f77ac */ /* 0x000e220008000800 */
[----:B--2---:R2:W-:Y:S04]  /*12270*/  STL [R1+0x1f2c], R25 ;  /* 0x001f2c1901007387 */ /* 0x0045e80000100800 */
[----:B0-----:R-:W4:Y:S04]  /*12280*/  LDL.LU R28, [R1+0x2be8] ;  /* 0x002be800011c7983 */ /* 0x001f280000300800 */
[----:B------:R-:W4:Y:S01]  /*12290*/  LDL.LU R26, [R1+0x2be4] ;  /* 0x002be400011a7983 */ /* 0x000f220000300800 */
[----:B--2---:R-:W-:-:S04]  /*122a0*/  IADD3 R25, P6, PT, R50, R13, RZ ;  /* 0x0000000d32197210 */ /* 0x004fc80007fde0ff */
[----:B------:R-:W-:Y:S01]  /*122b0*/  LEA.HI.X.SX32 R5, R50, R12, 0x1, P6 ;  /* 0x0000000c32057211 */ /* 0x000fe200030f0eff */
[----:B------:R0:W-:Y:S01]  /*122c0*/  STL [R1+0xf04], R25 ;  /* 0x000f041901007387 */ /* 0x0001e20000100800 */
[----:B------:R-:W-:-:S03]  /*122d0*/  @P0 IMAD.MOV.U32 R4, RZ, RZ, R25 ;  /* 0x000000ffff040224 */ /* 0x000fc600078e0019 */
[----:B------:R-:W-:Y:S04]  /*122e0*/  STL [R1+0xf00], R5 ;  /* 0x000f000501007387 */ /* 0x000fe80000100800 */
[----:B------:R2:W4:Y:S04]  /*122f0*/  @P0 LDG.E.U8 R24, desc[UR20][R4.64] ;  /* 0x0000001404180981 */ /* 0x000528000c1e1100 */
[----:B---3--:R3:W-:Y:S01]  /*12300*/  STL [R1+0x1f28], R23 ;  /* 0x001f281701007387 */ /* 0x0087e20000100800 */
[C---:B------:R-:W-:Y:S02]  /*12310*/  SEL R44, R14.reuse, R44, !P1 ;  /* 0x0000002c0e2c7207 */ /* 0x040fe40004800000 */
[----:B------:R-:W-:Y:S01]  /*12320*/  SEL R43, R14, R43, !P1 ;  /* 0x0000002b0e2b7207 */ /* 0x000fe20004800000 */
[----:B0-----:R-:W4:Y:S01]  /*12330*/  LDL.LU R25, [R1+0x2be0] ;  /* 0x002be00001197983 */ /* 0x001f220000300800 */
[----:B---3--:R-:W-:-:S04]  /*12340*/  IADD3 R23, P6, PT, R47, R13, RZ ;  /* 0x0000000d2f177210 */ /* 0x008fc80007fde0ff */
[----:B--2---:R-:W-:Y:S01]  /*12350*/  LEA.HI.X.SX32 R5, R47, R12, 0x1, P6 ;  /* 0x0000000c2f057211 */ /* 0x004fe200030f0eff */
[----:B------:R-:W-:-:S05]  /*12360*/  @P0 IMAD.MOV.U32 R4, RZ, RZ, R23 ;  /* 0x000000ffff040224 */ /* 0x000fca00078e0017 */
[----:B------:R0:W2:Y:S01]  /*12370*/  @P0 LDG.E.U8 R22, desc[UR20][R4.64] ;  /* 0x0000001404160981 */ /* 0x0000a2000c1e1100 */
[----:B-1----:R-:W-:Y:S01]  /*12380*/  IMAD R44, R44, UR6, RZ ;  /* 0x000000062c2c7c24 */ /* 0x002fe2000f8e02ff */
[----:B------:R-:W-:Y:S01]  /*12390*/  PRMT R21, RZ, 0x7610, R21 ;  /* 0x00007610ff157816 */ /* 0x000fe20000000015 */
[----:B------:R-:W-:Y:S01]  /*123a0*/  IMAD R43, R43, UR13, RZ ;  /* 0x0000000d2b2b7c24 */ /* 0x000fe2000f8e02ff */
[----:B------:R-:W-:Y:S01]  /*123b0*/  STL [R1+0xf0c], R23 ;  /* 0x000f0c1701007387 */ /* 0x000fe20000100800 */
[----:B------:R-:W-:Y:S01]  /*123c0*/  PRMT R51, RZ, 0x7610, R51 ;  /* 0x00007610ff337816 */ /* 0x000fe20000000033 */
[----:B------:R-:W1:Y:S02]  /*123d0*/  LDCU UR6, c[0x0][0x3b0] ;  /* 0x00007600ff0677ac */ /* 0x000e640008000800 */
[----:B------:R-:W-:Y:S01]  /*123e0*/  STL [R1+0xf08], R5 ;  /* 0x000f080501007387 */ /* 0x000fe20000100800 */
[----:B------:R-:W-:Y:S01]  /*123f0*/  SEL R42, R14, R42, !P1 ;  /* 0x0000002a0e2a7207 */ /* 0x000fe20004800000 */
[----:B------:R-:W3:Y:S02]  /*12400*/  LDCU UR13, c[0x0][0x3b0] ;  /* 0x00007600ff0d77ac */ /* 0x000ee40008000800 */
[----:B----4-:R4:W-:Y:S02]  /*12410*/  STL [R1+0x1f24], R24 ;  /* 0x001f241801007387 */ /* 0x0109e40000100800 */
[----:B----4-:R-:W-:-:S04]  /*12420*/  IADD3 R24, P6, PT, R44, R13, RZ ;  /* 0x0000000d2c187210 */ /* 0x010fc80007fde0ff */
[----:B0-----:R-:W-:Y:S01]  /*12430*/  LEA.HI.X.SX32 R5, R44, R12, 0x1, P6 ;  /* 0x0000000c2c057211 */ /* 0x001fe200030f0eff */
[----:B------:R-:W-:Y:S01]  /*12440*/  STL [R1+0x1960], R24 ;  /* 0x0019601801007387 */ /* 0x000fe20000100800 */
[----:B------:R-:W-:-:S05]  /*12450*/  @P0 IMAD.MOV.U32 R4, RZ, RZ, R24 ;  /* 0x000000ffff040224 */ /* 0x000fca00078e0018 */
[----:B------:R0:W4:Y:S04]  /*12460*/  @P0 LDG.E.U8 R21, desc[UR20][R4.64] ;  /* 0x0000001404150981 */ /* 0x000128000c1e1100 */
[----:B--2---:R2:W-:Y:S02]  /*12470*/  STL [R1+0x1f20], R22 ;  /* 0x001f201601007387 */ /* 0x0045e40000100800 */
[----:B--2---:R-:W-:-:S04]  /*12480*/  IADD3 R22, P6, PT, R43, R13, RZ ;  /* 0x0000000d2b167210 */ /* 0x004fc80007fde0ff */
[----:B------:R-:W-:Y:S01]  /*12490*/  LEA.HI.X.SX32 R23, R43, R12, 0x1, P6 ;  /* 0x0000000c2b177211 */ /* 0x000fe200030f0eff */
[----:B------:R2:W-:Y:S01]  /*124a0*/  STL [R1+0xf10], R5 ;  /* 0x000f100501007387 */ /* 0x0005e20000100800 */
[----:B0-----:R-:W-:-:S03]  /*124b0*/  @P0 IMAD.MOV.U32 R4, RZ, RZ, R22 ;  /* 0x000000ffff040224 */ /* 0x001fc600078e0016 */
[----:B--2---:R-:W-:-:S05]  /*124c0*/  @P0 IMAD.MOV.U32 R5, RZ, RZ, R23 ;  /* 0x000000ffff050224 */ /* 0x004fca00078e0017 */
[----:B------:R0:W2:Y:S01]  /*124d0*/  @P0 LDG.E.U8 R51, desc[UR20][R4.64] ;  /* 0x0000001404330981 */ /* 0x0000a2000c1e1100 */
[----:B------:R-:W-:Y:S01]  /*124e0*/  IMAD R42, R42, UR5, RZ ;  /* 0x000000052a2a7c24 */ /* 0x000fe2000f8e02ff */
[----:B------:R-:W-:Y:S01]  /*124f0*/  SEL R41, R14, R41, !P1 ;  /* 0x000000290e297207 */ /* 0x000fe20004800000 */
[----:B------:R-:W0:Y:S01]  /*12500*/  LDCU UR5, c[0x0][0x3b0] ;  /* 0x00007600ff0577ac */ /* 0x000e220008000800 */
[----:B------:R-:W-:Y:S04]  /*12510*/  STL [R1+0x1968], R22 ;  /* 0x0019681601007387 */ /* 0x000fe80000100800 */
[----:B------:R-:W3:Y:S04]  /*12520*/  LDL.LU R24, [R1+0x2bdc] ;  /* 0x002bdc0001187983 */ /* 0x000ee80000300800 */
[----:B------:R0:W-:Y:S01]  /*12530*/  STL [R1+0x1964], R23 ;  /* 0x0019641701007387 */ /* 0x0001e20000100800 */
[----:B-1----:R-:W-:Y:S01]  /*12540*/  IMAD R41, R41, UR6, RZ ;  /* 0x0000000629297c24 */ /* 0x002fe2000f8e02ff */
[----:B------:R-:W-:Y:S01]  /*12550*/  PRMT R19, RZ, 0x7610, R19 ;  /* 0x00007610ff137816 */ /* 0x000fe20000000013 */
[----:B------:R-:W1:Y:S01]  /*12560*/  LDCU UR6, c[0x0][0x3b0] ;  /* 0x00007600ff0677ac */ /* 0x000e620008000800 */
[----:B------:R-:W-:Y:S01]  /*12570*/  PRMT R20, RZ, 0x7610, R20 ;  /* 0x00007610ff147816 */ /* 0x000fe20000000014 */
[----:B----4-:R4:W-:Y:S04]  /*12580*/  STL [R1+0x1f1c], R21 ;  /* 0x001f1c1501007387 */ /* 0x0109e80000100800 */
[----:B0-----:R-:W3:Y:S04]  /*12590*/  LDL.LU R23, [R1+0x2bd8] ;  /* 0x002bd80001177983 */ /* 0x001ee80000300800 */
[----:B------:R-:W3:Y:S01]  /*125a0*/  LDL.LU R22, [R1+0x2bd4] ;  /* 0x002bd40001167983 */ /* 0x000ee20000300800 */
[----:B----4-:R-:W-:-:S04]  /*125b0*/  IADD3 R21, P6, PT, R42, R13, RZ ;  /* 0x0000000d2a157210 */ /* 0x010fc80007fde0ff */
[----:B------:R-:W-:Y:S01]  /*125c0*/  LEA.HI.X.SX32 R5, R42, R12, 0x1, P6 ;  /* 0x0000000c2a057211 */ /* 0x000fe200030f0eff */
[----:B------:R0:W-:Y:S01]  /*125d0*/  STL [R1+0x195c], R21 ;  /* 0x00195c1501007387 */ /* 0x0001e20000100800 */
[----:B------:R-:W-:-:S03]  /*125e0*/  @P0 IMAD.MOV.U32 R4, RZ, RZ, R21 ;  /* 0x000000ffff040224 */ /* 0x000fc600078e0015 */
[----:B------:R-:W-:Y:S04]  /*125f0*/  STL [R1+0xf14], R5 ;  /* 0x000f140501007387 */ /* 0x000fe80000100800 */
[----:B------:R4:W3:Y:S04]  /*12600*/  @P0 LDG.E.U8 R19, desc[UR20][R4.64] ;  /* 0x0000001404130981 */ /* 0x0008e8000c1e1100 */
[----:B--2---:R2:W-:Y:S01]  /*12610*/  STL [R1+0x1ed8], R51 ;  /* 0x001ed83301007387 */ /* 0x0045e20000100800 */
[----:B------:R-:W-:-:S03]  /*12620*/  SEL R40, R14, R40, !P1 ;  /* 0x000000280e287207 */ /* 0x000fc60004800000 */
[----:B0-----:R-:W3:Y:S01]  /*12630*/  LDL.LU R21, [R1+0x2bd0] ;  /* 0x002bd00001157983 */ /* 0x001ee20000300800 */
[----:B--2---:R-:W-:-:S04]  /*12640*/  IADD3 R51, P6, PT, R41, R13, RZ ;  /* 0x0000000d29337210 */ /* 0x004fc80007fde0ff */
[----:B----4-:R-:W-:Y:S01]  /*12650*/  LEA.HI.X.SX32 R5, R41, R12, 0x1, P6 ;  /* 0x0000000c29057211 */ /* 0x010fe200030f0eff */
[----:B------:R-:W-:-:S05]  /*12660*/  @P0 IMAD.MOV.U32 R4, RZ, RZ, R51 ;  /* 0x000000ffff040224 */ /* 0x000fca00078e0033 */
[----:B------:R0:W2:Y:S01]  /*12670*/  @P0 LDG.E.U8 R20, desc[UR20][R4.64] ;  /* 0x0000001404140981 */ /* 0x0000a2000c1e1100 */
[----:B---3--:R-:W-:Y:S01]  /*12680*/  IMAD R40, R40, UR13, RZ ;  /* 0x0000000d28287c24 */ /* 0x008fe2000f8e02ff */
[C---:B------:R-:W-:Y:S01]  /*12690*/  SEL R39, R14.reuse, R39, !P1 ;  /* 0x000000270e277207 */ /* 0x040fe20004800000 */
[----:B------:R-:W3:Y:S01]  /*126a0*/  LDCU UR13, c[0x0][0x3b0] ;  /* 0x00007600ff0d77ac */ /* 0x000ee20008000800 */
[----:B------:R-:W-:Y:S04]  /*126b0*/  STL [R1+0x1958], R51 ;  /* 0x0019583301007387 */ /* 0x000fe80000100800 */
[----:B------:R-:W-:Y:S01]  /*126c0*/  STL [R1+0xf18], R5 ;  /* 0x000f180501007387 */ /* 0x000fe20000100800 */
[----:B------:R-:W-:Y:S01]  /*126d0*/  SEL R38, R14, R38, !P1 ;  /* 0x000000260e267207 */ /* 0x000fe20004800000 */
[----:B------:R-:W-:Y:S01]  /*126e0*/  IMAD R39, R39, UR5, RZ ;  /* 0x0000000527277c24 */ /* 0x000fe2000f8e02ff */
[----:B------:R-:W-:Y:S01]  /*126f0*/  PRMT R17, RZ, 0x7610, R17 ;  /* 0x00007610ff117816 */ /* 0x000fe20000000011 */
[----:B------:R-:W4:Y:S02]  /*12700*/  LDCU UR5, c[0x0][0x3b0] ;  /* 0x00007600ff0577ac */ /* 0x000f240008000800 */
[----:B-1----:R-:W-:Y:S01]  /*12710*/  IMAD R38, R38, UR6, RZ ;  /* 0x0000000626267c24 */ /* 0x002fe2000f8e02ff */
[----:B------:R-:W-:Y:S01]  /*12720*/  PRMT R18, RZ, 0x7610, R18 ;  /* 0x00007610ff127816 */ /* 0x000fe20000000012 */
[----:B------:R-:W1:Y:S01]  /*12730*/  LDCU UR6, c[0x0][0x3b0] ;  /* 0x00007600ff0677ac */ /* 0x000e620008000800 */
[----:B------:R-:W-:Y:S01]  /*12740*/  PRMT R58, RZ, 0x7610, R58 ;  /* 0x00007610ff3a7816 */ /* 0x000fe2000000003a */
[----:B------:R0:W-:Y:S02]  /*12750*/  STL [R1+0x1ecc], R19 ;  /* 0x001ecc1301007387 */ /* 0x0001e40000100800 */
[----:B0-----:R-:W-:-:S05]  /*12760*/  IADD3 R19, P6, PT, R40, R13, RZ ;  /* 0x0000000d28137210 */ /* 0x001fca0007fde0ff */
[----:B------:R-:W-:Y:S01]  /*12770*/  STL [R1+0xf20], R19 ;  /* 0x000f201301007387 */ /* 0x000fe20000100800 */
[----:B------:R-:W-:-:S03]  /*12780*/  @P0 IMAD.MOV.U32 R4, RZ, RZ, R19 ;  /* 0x000000ffff040224 */ /* 0x000fc600078e0013 */
[----:B--2---:R0:W-:Y:S02]  /*12790*/  STL [R1+0x1f14], R20 ;  /* 0x001f141401007387 */ /* 0x0041e40000100800 */
[----:B0-----:R-:W-:Y:S02]  /*127a0*/  LEA.HI.X.SX32 R20, R40, R12, 0x1, P6 ;  /* 0x0000000c28147211 */ /* 0x001fe400030f0eff */
[----:B------:R-:W-:-:S03]  /*127b0*/  IADD3 R51, P6, PT, R39, R13, RZ ;  /* 0x0000000d27337210 */ /* 0x000fc60007fde0ff */
[----:B------:R-:W-:-:S05]  /*127c0*/  @P0 IMAD.MOV.U32 R5, RZ, RZ, R20 ;  /* 0x000000ffff050224 */ /* 0x000fca00078e0014 */
[----:B------:R0:W2:Y:S04]  /*127d0*/  @P0 LDG.E.U8 R17, desc[UR20][R4.64] ;  /* 0x0000001404110981 */ /* 0x0000a8000c1e1100 */
[----:B------:R1:W-:Y:S01]  /*127e0*/  STL [R1+0xf1c], R20 ;  /* 0x000f1c1401007387 */ /* 0x0003e20000100800 */
[-C--:B0-----:R-:W-:Y:S01]  /*127f0*/  LEA.HI.X.SX32 R5, R39, R12.reuse, 0x1, P6 ;  /* 0x0000000c27057211 */ /* 0x081fe200030f0eff */
[----:B------:R-:W-:Y:S01]  /*12800*/  @P0 IMAD.MOV.U32 R4, RZ, RZ, R51 ;  /* 0x000000ffff040224 */ /* 0x000fe200078e0033 */
[C---:B------:R-:W-:Y:S01]  /*12810*/  IADD3 R19, P6, PT, R38.reuse, R13, RZ ;  /* 0x0000000d26137210 */ /* 0x040fe20007fde0ff */
[----:B------:R-:W-:Y:S03]  /*12820*/  STL [R1+0xf28], R51 ;  /* 0x000f283301007387 */ /* 0x000fe60000100800 */
[----:B-1----:R-:W-:Y:S01]  /*12830*/  LEA.HI.X.SX32 R20, R38, R12, 0x1, P6 ;  /* 0x0000000c26147211 */ /* 0x002fe200030f0eff */
[----:B------:R0:W4:Y:S04]  /*12840*/  @P0 LDG.E.U8 R18, desc[UR20][R4.64] ;  /* 0x0000001404120981 */ /* 0x000128000c1e1100 */
[----:B------:R1:W-:Y:S01]  /*12850*/  STL [R1+0xf24], R5 ;  /* 0x000f240501007387 */ /* 0x0003e20000100800 */
[----:B0-----:R-:W-:-:S02]  /*12860*/  @P0 IMAD.MOV.U32 R4, RZ, RZ, R19 ;  /* 0x000000ffff040224 */ /* 0x001fc400078e0013 */
[----:B-1----:R-:W-:-:S05]  /*12870*/  @P0 IMAD.MOV.U32 R5, RZ, RZ, R20 ;  /* 0x000000ffff050224 */ /* 0x002fca00078e0014 */
[----:B------:R0:W4:Y:S01]  /*12880*/  @P0 LDG.E.U8 R58, desc[UR20][R4.64] ;  /* 0x00000014043a0981 */ /* 0x000122000c1e1100 */
[C---:B------:R-:W-:Y:S02]  /*12890*/  SEL R37, R14.reuse, R37, !P1 ;  /* 0x000000250e257207 */ /* 0x040fe40004800000 */
[----:B------:R-:W-:-:S03]  /*128a0*/  SEL R36, R14, R36, !P1 ;  /* 0x000000240e247207 */ /* 0x000fc60004800000 */
[----:B------:R-:W-:Y:S01]  /*128b0*/  IMAD R37, R37, UR15, RZ ;  /* 0x0000000f25257c24 */ /* 0x000fe2000f8e02ff */
[----:B------:R-:W-:Y:S01]  /*128c0*/  STL [R1+0x1950], R19 ;  /* 0x0019501301007387 */ /* 0x000fe20000100800 */
[----:B---3--:R-:W-:Y:S01]  /*128d0*/  IMAD R36, R36, UR13, RZ ;  /* 0x0000000d24247c24 */ /* 0x008fe2000f8e02ff */
[----:B------:R-:W-:Y:S01]  /*128e0*/  PRMT R69, RZ, 0x7610, R69 ;  /* 0x00007610ff457816 */ /* 0x000fe20000000045 */
[----:B------:R-:W1:Y:S01]  /*128f0*/  LDCU UR13, c[0x0][0x3b0] ;  /* 0x00007600ff0d77ac */ /* 0x000e620008000800 */
[----:B------:R-:W-:Y:S02]  /*12900*/  PRMT R11, RZ, 0x7610, R11 ;  /* 0x00007610ff0b7816 */ /* 0x000fe4000000000b */
[----:B------:R-:W-:Y:S01]  /*12910*/  SEL R35, R14, R35, !P1 ;  /* 0x000000230e237207 */ /* 0x000fe20004800000 */
[----:B------:R-:W3:Y:S01]  /*12920*/  LDCU UR15, c[0x0][0x3b0] ;  /* 0x00007600ff0f77ac */ /* 0x000ee20008000800 */
[----:B--2---:R2:W-:Y:S04]  /*12930*/  STL [R1+0x1f10], R17 ;  /* 0x001f101101007387 */ /* 0x0045e80000100800 */
[----:B------:R0:W-:Y:S01]  /*12940*/  STL [R1+0x194c], R20 ;  /* 0x00194c1401007387 */ /* 0x0001e20000100800 */
[----:B--2---:R-:W-:-:S05]  /*12950*/  IADD3 R17, P6, PT, R37, R13, RZ ;  /* 0x0000000d25117210 */ /* 0x004fca0007fde0ff */
[----:B------:R-:W-:Y:S04]  /*12960*/  STL [R1+0x1954], R17 ;  /* 0x0019541101007387 */ /* 0x000fe80000100800 */
[----:B----4-:R2:W-:Y:S04]  /*12970*/  STL [R1+0x1f08], R18 ;  /* 0x001f081201007387 */ /* 0x0105e80000100800 */
[----:B0-----:R-:W4:Y:S01]  /*12980*/  LDL.LU R20, [R1+0x2bcc] ;  /* 0x002bcc0001147983 */ /* 0x001f220000300800 */
[----:B------:R-:W-:-:S03]  /*12990*/  @P0 IMAD.MOV.U32 R4, RZ, RZ, R17 ;  /* 0x000000ffff040224 */ /* 0x000fc600078e0011 */
[----:B------:R-:W3:Y:S01]  /*129a0*/  LDL.LU R19, [R1+0x2bc8] ;  /* 0x002bc80001137983 */ /* 0x000ee20000300800 */
[----:B--2---:R-:W-:Y:S02]  /*129b0*/  LEA.HI.X.SX32 R18, R37, R12, 0x1, P6 ;  /* 0x0000000c25127211 */ /* 0x004fe400030f0eff */
[----:B------:R-:W-:-:S03]  /*129c0*/  IADD3 R51, P6, PT, R36, R13, RZ ;  /* 0x0000000d24337210 */ /* 0x000fc60007fde0ff */
[----:B------:R-:W-:Y:S01]  /*129d0*/  STL [R1+0x1944], R18 ;  /* 0x0019441201007387 */ /* 0x000fe20000100800 */
[----:B------:R-:W-:-:S03]  /*129e0*/  @P0 IMAD.MOV.U32 R5, RZ, RZ, R18 ;  /* 0x000000ffff050224 */ /* 0x000fc600078e0012 */
[----:B------:R-:W-:Y:S04]  /*129f0*/  STL [R1+0x1948], R51 ;  /* 0x0019483301007387 */ /* 0x000fe80000100800 */
[----:B------:R0:W-:Y:S04]  /*12a00*/  STL [R1+0x1f04], R58 ;  /* 0x001f043a01007387 */ /* 0x0001e80000100800 */
[----:B------:R2:W3:Y:S01]  /*12a10*/  @P0 LDG.E.U8 R69, desc[UR20][R4.64] ;  /* 0x0000001404450981 */ /* 0x0004e2000c1e1100 */
[----:B0-----:R-:W-:Y:S01]  /*12a20*/  LEA.HI.X.SX32 R58, R36, R12, 0x1, P6 ;  /* 0x0000000c243a7211 */ /* 0x001fe200030f0eff */
[----:B--2---:R-:W-:-:S04]  /*12a30*/  @P0 IMAD.MOV.U32 R4, RZ, RZ, R51 ;  /* 0x000000ffff040224 */ /* 0x004fc800078e0033 */
[----:B------:R-:W-:-:S05]  /*12a40*/  @P0 IMAD.MOV.U32 R5, RZ, RZ, R58 ;  /* 0x000000ffff050224 */ /* 0x000fca00078e003a */
[----:B------:R-:W2:Y:S01]  /*12a50*/  @P0 LDG.E.U8 R11, desc[UR20][R4.64] ;  /* 0x00000014040b0981 */ /* 0x000ea2000c1e1100 */
[----:B------:R-:W-:Y:S01]  /*12a60*/  ISETP.GT.U32.AND P6, PT, R15, R7, PT ;  /* 0x000000070f00720c */ /* 0x000fe20003fc4070 */
[----:B------:R-:W-:Y:S01]  /*12a70*/  IMAD R35, R35, UR5, RZ ;  /* 0x0000000523237c24 */ /* 0x000fe2000f8e02ff */
[----:B------:R-:W-:Y:S01]  /*12a80*/  SEL R34, R14, R34, !P1 ;  /* 0x000000220e227207 */ /* 0x000fe20004800000 */
[----:B------:R-:W-:Y:S01]  /*12a90*/  STL [R1+0xf2c], R58 ;  /* 0x000f2c3a01007387 */ /* 0x000fe20000100800 */
[----:B------:R-:W-:Y:S01]  /*12aa0*/  PRMT R9, RZ, 0x7610, R9 ;  /* 0x00007610ff097816 */ /* 0x000fe20000000009 */
[----:B------:R-:W0:Y:S02]  /*12ab0*/  LDCU UR5, c[0x0][0x3b0] ;  /* 0x00007600ff0577ac */ /* 0x000e240008000800 */
[----:B------:R-:W3:Y:S04]  /*12ac0*/  LDL.LU R18, [R1+0x2bc4] ;  /* 0x002bc40001127983 */ /* 0x000ee80000300800 */
[----:B------:R-:W3:Y:S02]  /*12ad0*/  LDL.LU R17, [R1+0x2bc0] ;  /* 0x002bc00001117983 */ /* 0x000ee40000300800 */
[----:B------:R-:W-:-:S02]  /*12ae0*/  @!P6 IMAD.IADD R7, R7, 0x1, -R15 ;  /* 0x000000010707e824 */ /* 0x000fc400078e0a0f */
[----:B------:R-:W-:Y:S01]  /*12af0*/  IMAD R34, R34, UR6, RZ ;  /* 0x0000000622227c24 */ /* 0x000fe2000f8e02ff */
[----:B------:R-:W-:Y:S01]  /*12b00*/  PRMT R10, RZ, 0x7610, R10 ;  /* 0x00007610ff0a7816 */ /* 0x000fe2000000000a */
[----:B------:R-:W0:Y:S01]  /*12b10*/  LDCU UR6, c[0x0][0x3b0] ;  /* 0x00007600ff0677ac */ /* 0x000e220008000800 */
[----:B--2---:R2:W-:Y:S02]  /*12b20*/  STL [R1+0x1efc], R11 ;  /* 0x001efc0b01007387 */ /* 0x0045e40000100800 */
[----:B--2---:R-:W-:-:S04]  /*12b30*/  IADD3 R11, P6, PT, R35, R13, RZ ;  /* 0x0000000d230b7210 */ /* 0x004fc80007fde0ff */
[----:B------:R-:W-:Y:S01]  /*12b40*/  LEA.HI.X.SX32 R58, R35, R12, 0x1, P6 ;  /* 0x0000000c233a7211 */ /* 0x000fe200030f0eff */
[----:B------:R-:W-:Y:S01]  /*12b50*/  @P0 IMAD.MOV.U32 R4, RZ, RZ, R11 ;  /* 0x000000ffff040224 */ /* 0x000fe200078e000b */
[----:B------:R-:W-:-:S03]  /*12b60*/  IADD3 R51, P6, PT, R34, R13, RZ ;  /* 0x0000000d22337210 */ /* 0x000fc60007fde0ff */
[----:B------:R-:W-:-:S05]  /*12b70*/  @P0 IMAD.MOV.U32 R5, RZ, RZ, R58 ;  /* 0x000000ffff050224 */ /* 0x000fca00078e003a */
[----:B------:R2:W4:Y:S02]  /*12b80*/  @P0 LDG.E.U8 R9, desc[UR20][R4.64] ;  /* 0x0000001404090981 */ /* 0x000524000c1e1100 */
[----:B--2---:R-:W-:Y:S01]  /*12b90*/  LEA.HI.X.SX32 R5, R34, R12, 0x1, P6 ;  /* 0x0000000c22057211 */ /* 0x004fe200030f0eff */
[----:B------:R-:W-:-:S05]  /*12ba0*/  @P0 IMAD.MOV.U32 R4, RZ, RZ, R51 ;  /* 0x000000ffff040224 */ /* 0x000fca00078e0033 */
[----:B------:R2:W4:Y:S01]  /*12bb0*/  @P0 LDG.E.U8 R10, desc[UR20][R4.64] ;  /* 0x00000014040a0981 */ /* 0x000522000c1e1100 */
[C---:B------:R-:W-:Y:S02]  /*12bc0*/  SEL R33, R14.reuse, R33, !P1 ;  /* 0x000000210e217207 */ /* 0x040fe40004800000 */
[----:B------:R-:W-:-:S03]  /*12bd0*/  SEL R32, R14, R32, !P1 ;  /* 0x000000200e207207 */ /* 0x000fc60004800000 */
[----:B-1----:R-:W-:Y:S01]  /*12be0*/  IMAD R33, R33, UR13, RZ ;  /* 0x0000000d21217c24 */ /* 0x002fe2000f8e02ff */
[----:B------:R-:W-:Y:S01]  /*12bf0*/  STL [R1+0xf34], R11 ;  /* 0x000f340b01007387 */ /* 0x000fe20000100800 */
[----:B---3--:R-:W-:Y:S01]  /*12c00*/  IMAD R32, R32, UR15, RZ ;  /* 0x0000000f20207c24 */ /* 0x008fe2000f8e02ff */
[----:B------:R-:W-:Y:S01]  /*12c10*/  PRMT R45, RZ, 0x7610, R45 ;  /* 0x00007610ff2d7816 */ /* 0x000fe2000000002d */
[----:B------:R-:W1:Y:S01]  /*12c20*/  LDCU UR13, c[0x0][0x3b0] ;  /* 0x00007600ff0d77ac */ /* 0x000e620008000800 */
[----:B------:R3:W-:Y:S01]  /*12c30*/  STL [R1+0xf30], R58 ;  /* 0x000f303a01007387 */ /* 0x0007e20000100800 */
[----:B------:R-:W-:Y:S02]  /*12c40*/  SEL R31, R14, R31, !P1 ;  /* 0x0000001f0e1f7207 */ /* 0x000fe40004800000 */
[----:B------:R-:W-:Y:S01]  /*12c50*/  PRMT R8, RZ, 0x7610, R8 ;  /* 0x00007610ff087816 */ /* 0x000fe20000000008 */
[----:B------:R0:W-:Y:S01]  /*12c60*/  STL [R1+0x1f00], R69 ;  /* 0x001f004501007387 */ /* 0x0001e20000100800 */
[----:B------:R-:W-:Y:S01]  /*12c70*/  PRMT R46, RZ, 0x7610, R46 ;  /* 0x00007610ff2e7816 */ /* 0x000fe2000000002e */
[----:B------:R-:W1:Y:S01]  /*12c80*/  LDCU UR15, c[0x0][0x3b0] ;  /* 0x00007600ff0f77ac */ /* 0x000e620008000800 */
[C---:B---3--:R-:W-:Y:S01]  /*12c90*/  IADD3 R58, P6, PT, R33.reuse, R13, RZ ;  /* 0x0000000d213a7210 */ /* 0x048fe20007fde0ff */
[----:B0-----:R-:W3:Y:S03]  /*12ca0*/  LDL R69, [R1+0x1f8c] ;  /* 0x001f8c0001457983 */ /* 0x001ee60000100800 */
[----:B------:R-:W-:Y:S01]  /*12cb0*/  LEA.HI.X.SX32 R11, R33, R12, 0x1, P6 ;  /* 0x0000000c210b7211 */ /* 0x000fe200030f0eff */
[----:B------:R-:W-:Y:S04]  /*12cc0*/  STL [R1+0x193c], R51 ;  /* 0x00193c3301007387 */ /* 0x000fe80000100800 */
[----:B------:R0:W-:Y:S01]  /*12cd0*/  STL [R1+0xf38], R5 ;  /* 0x000f380501007387 */ /* 0x0001e20000100800 */
[----:B--2---:R-:W-:-:S03]  /*12ce0*/  @P0 IMAD.MOV.U32 R4, RZ, RZ, R58 ;  /* 0x000000ffff040224 */ /* 0x004fc600078e003a */
[----:B------:R-:W-:Y:S01]  /*12cf0*/  STL [R1+0x1934], R58 ;  /* 0x0019343a01007387 */ /* 0x000fe20000100800 */
[----:B0-----:R-:W-:-:S05]  /*12d00*/  @P0 IMAD.MOV.U32 R5, RZ, RZ, R11 ;  /* 0x000000ffff050224 */ /* 0x001fca00078e000b */
[----:B------:R0:W2:Y:S01]  /*12d10*/  @P0 LDG.E.U8 R45, desc[UR20][R4.64] ;  /* 0x00000014042d0981 */ /* 0x0000a2000c1e1100 */
[----:B------:R-:W-:Y:S01]  /*12d20*/  IMAD R31, R31, UR5, RZ ;  /* 0x000000051f1f7c24 */ /* 0x000fe2000f8e02ff */
[----:B------:R-:W-:Y:S01]  /*12d30*/  SEL R30, R14, R30, !P1 ;  /* 0x0000001e0e1e7207 */ /* 0x000fe20004800000 */
[----:B------:R-:W0:Y:S01]  /*12d40*/  LDCU UR5, c[0x0][0x3b0] ;  /* 0x00007600ff0577ac */ /* 0x000e220008000800 */
[----:B----4-:R4:W-:Y:S04]  /*12d50*/  STL [R1+0x1e3c], R9 ;  /* 0x001e3c0901007387 */ /* 0x0109e80000100800 */
[----:B------:R0:W-:Y:S01]  /*12d60*/  STL [R1+0xf3c], R11 ;  /* 0x000f3c0b01007387 */ /* 0x0001e20000100800 */
[----:B----4-:R-:W-:-:S05]  /*12d70*/  IADD3 R9, P6, PT, R32, R13, RZ ;  /* 0x0000000d20097210 */ /* 0x010fca0007fde0ff */
[----:B------:R-:W-:Y:S04]  /*12d80*/  STL [R1+0x1938], R9 ;  /* 0x0019380901007387 */ /* 0x000fe80000100800 */
[----:B------:R4:W-:Y:S01]  /*12d90*/  STL [R1+0x1e20], R10 ;  /* 0x001e200a01007387 */ /* 0x0009e20000100800 */
[----:B0-----:R-:W-:Y:S02]  /*12da0*/  @P0 IMAD.MOV.U32 R4, RZ, RZ, R9 ;  /* 0x000000ffff040224 */ /* 0x001fe400078e0009 */
[----:B------:R-:W-:Y:S01]  /*12db0*/  IMAD R30, R30, UR16, RZ ;  /* 0x000000101e1e7c24 */ /* 0x000fe2000f8e02ff */
[----:B------:R-:W3:Y:S01]  /*12dc0*/  LDL.LU R11, [R1+0x2bbc] ;  /* 0x002bbc00010b7983 */ /* 0x000ee20000300800 */
[----:B------:R-:W-:Y:S01]  /*12dd0*/  PRMT R3, RZ, 0x7610, R3 ;  /* 0x00007610ff037816 */ /* 0x000fe20000000003 */
[----:B------:R-:W0:Y:S01]  /*12de0*/  LDCU UR16, c[0x0][0x3b0] ;  /* 0x00007600ff1077ac */ /* 0x000e220008000800 */
[----:B----4-:R-:W-:-:S05]  /*12df0*/  LEA.HI.X.SX32 R10, R32, R12, 0x1, P6 ;  /* 0x0000000c200a7211 */ /* 0x010fca00030f0eff */
[----:B------:R-:W-:Y:S01]  /*12e00*/  @P0 IMAD.MOV.U32 R5, RZ, RZ, R10 ;  /* 0x000000ffff050224 */ /* 0x000fe200078e000a */
[----:B------:R-:W-:-:S04]  /*12e10*/  IADD3 R51, P6, PT, R31, R13, RZ ;  /* 0x0000000d1f337210 */ /* 0x000fc80007fde0ff */
[----:B------:R4:W3:Y:S01]  /*12e20*/  @P0 LDG.E.U8 R8, desc[UR20][R4.64] ;  /* 0x0000001404080981 */ /* 0x0008e2000c1e1100 */
[----:B------:R-:W-:Y:S01]  /*12e30*/  LEA.HI.X.SX32 R58, R31, R12, 0x1, P6 ;  /* 0x0000000c1f3a7211 */ /* 0x000fe200030f0eff */
[----:B----4-:R-:W-:-:S04]  /*12e40*/  @P0 IMAD.MOV.U32 R4, RZ, RZ, R51 ;  /* 0x000000ffff040224 */ /* 0x010fc800078e0033 */
[----:B------:R-:W-:-:S05]  /*12e50*/  @P0 IMAD.MOV.U32 R5, RZ, RZ, R58 ;  /* 0x000000ffff050224 */ /* 0x000fca00078e003a */
[----:B------:R4:W3:Y:S04]  /*12e60*/  @P0 LDG.E.U8 R46, desc[UR20][R4.64] ;  /* 0x00000014042e0981 */ /* 0x0008e8000c1e1100 */
[----:B------:R0:W-:Y:S04]  /*12e70*/  STL [R1+0x192c], R10 ;  /* 0x00192c0a01007387 */ /* 0x0001e80000100800 */
[----:B------:R-:W-:Y:S04]  /*12e80*/  STL [R1+0x1930], R51 ;  /* 0x0019303301007387 */ /* 0x000fe80000100800 */
[----:B--2---:R2:W-:Y:S01]  /*12e90*/  STL [R1+0x1ef4], R45 ;  /* 0x001ef42d01007387 */ /* 0x0045e20000100800 */
[----:B------:R-:W-:-:S03]  /*12ea0*/  SEL R29, R14, R29, !P1 ;  /* 0x0000001d0e1d7207 */ /* 0x000fc60004800000 */
[----:B0-----:R-:W3:Y:S04]  /*12eb0*/  LDL.LU R10, [R1+0x2bb8] ;  /* 0x002bb800010a7983 */ /* 0x001ee80000300800 */
[----:B------:R-:W3:Y:S01]  /*12ec0*/  LDL.LU R9, [R1+0x2bb4] ;  /* 0x002bb40001097983 */ /* 0x000ee20000300800 */
[----:B--2---:R-:W-:-:S04]  /*12ed0*/  IADD3 R45, P6, PT, R30, R13, RZ ;  /* 0x0000000d1e2d7210 */ /* 0x004fc80007fde0ff */
[----:B------:R-:W-:Y:S02]  /*12ee0*/  LEA.HI.X.SX32 R30, R30, R12, 0x1, P6 ;  /* 0x0000000c1e1e7211 */ /* 0x000fe400030f0eff */
[----:B---3--:R-:W-:Y:S01]  /*12ef0*/  ISETP.GE.AND P6, PT, R69, RZ, PT ;  /* 0x000000ff4500720c */ /* 0x008fe20003fc6270 */
[----:B----4-:R-:W-:Y:S02]  /*12f00*/  @P0 IMAD.MOV.U32 R4, RZ, RZ, R45 ;  /* 0x000000ffff040224 */ /* 0x010fe400078e002d */
[----:B------:R-:W-:-:S05]  /*12f10*/  @P0 IMAD.MOV.U32 R5, RZ, RZ, R30 ;  /* 0x000000ffff050224 */ /* 0x000fca00078e001e */
[----:B------:R0:W2:Y:S02]  /*12f20*/  @P0 LDG.E.U8 R3, desc[UR20][R4.64] ;  /* 0x0000001404030981 */ /* 0x0000a4000c1e1100 */
[----:B0-----:R-:W-:Y:S01]  /*12f30*/  IMAD R5, R29, UR5, RZ ;  /* 0x000000051d057c24 */ /* 0x001fe2000f8e02ff */
[----:B------:R-:W-:Y:S01]  /*12f40*/  SEL R4, R14, R27, !P1 ;  /* 0x0000001b0e047207 */ /* 0x000fe20004800000 */
[----:B------:R-:W0:Y:S04]  /*12f50*/  LDCU UR5, c[0x0][0x3b0] ;  /* 0x00007600ff0577ac */ /* 0x000e280008000800 */
[----:B------:R-:W-:Y:S01]  /*12f60*/  IMAD R4, R4, UR6, RZ ;  /* 0x0000000604047c24 */ /* 0x000fe2000f8e02ff */
[----:B------:R-:W-:Y:S01]  /*12f70*/  PRMT R6, RZ, 0x7610, R6 ;  /* 0x00007610ff067816 */ /* 0x000fe20000000006 */
[----:B------:R-:W3:Y:S01]  /*12f80*/  LDCU UR6, c[0x0][0x3b0] ;  /* 0x00007600ff0677ac */ /* 0x000ee20008000800 */
[----:B------:R4:W-:Y:S04]  /*12f90*/  STL [R1+0x1eec], R8 ;  /* 0x001eec0801007387 */ /* 0x0009e80000100800 */
[----:B----4-:R-:W4:Y:S04]  /*12fa0*/  LDL.LU R8, [R1+0x2bb0] ;  /* 0x002bb00001087983 */ /* 0x010f280000300800 */
[----:B------:R-:W-:Y:S04]  /*12fb0*/  STL [R1+0xf40], R58 ;  /* 0x000f403a01007387 */ /* 0x000fe80000100800 */
[----:B------:R-:W-:Y:S04]  /*12fc0*/  STL [R1+0x1928], R45 ;  /* 0x0019282d01007387 */ /* 0x000fe80000100800 */
[----:B------:R0:W-:Y:S04]  /*12fd0*/  STL [R1+0xf44], R30 ;  /* 0x000f441e01007387 */ /* 0x0001e80000100800 */
[----:B------:R-:W3:Y:S01]  /*12fe0*/  LDL.LU R69, [R1+0x2c] ;  /* 0x00002c0001457983 */ /* 0x000ee20000300800 */
[----:B0-----:R-:W-:-:S04]  /*12ff0*/  IMAD.MOV.U32 R30, RZ, RZ, R7 ;  /* 0x000000ffff1e7224 */ /* 0x001fc800078e0007 */
[----:B------:R-:W-:Y:S01]  /*13000*/  @!P6 IMAD.MOV R30, RZ, RZ, -R30 ;  /* 0x000000ffff1ee224 */ /* 0x000fe200078e0a1e */
[----:B------:R-:W-:-:S05]  /*13010*/  IADD3 R45, P6, PT, R5, R13, RZ ;  /* 0x0000000d052d7210 */ /* 0x000fca0007fde0ff */
[----:B------:R-:W-:Y:S04]  /*13020*/  STL [R1+0xf4c], R45 ;  /* 0x000f4c2d01007387 */ /* 0x000fe80000100800 */
[----:B------:R0:W-:Y:S02]  /*13030*/  STL [R1+0x1ee8], R46 ;  /* 0x001ee82e01007387 */ /* 0x0001e40000100800 */
[----:B0-----:R-:W-:Y:S02]  /*13040*/  LEA.HI.X.SX32 R46, R5, R12, 0x1, P6 ;  /* 0x0000000c052e7211 */ /* 0x001fe400030f0eff */
[----:B------:R-:W-:-:S03]  /*13050*/  IADD3 R58, P6, PT, R4, R13, RZ ;  /* 0x0000000d043a7210 */ /* 0x000fc60007fde0ff */
[----:B------:R-:W-:Y:S01]  /*13060*/  @P0 IMAD.MOV.U32 R5, RZ, RZ, R46 ;  /* 0x000000ffff050224 */ /* 0x000fe200078e002e */
[----:B------:R-:W-:Y:S01]  /*13070*/  LEA.HI.X.SX32 R7, R4, R12, 0x1, P6 ;  /* 0x0000000c04077211 */ /* 0x000fe200030f0eff */
[----:B------:R-:W-:-:S05]  /*13080*/  @P0 IMAD.MOV.U32 R4, RZ, RZ, R45 ;  /* 0x000000ffff040224 */ /* 0x000fca00078e002d */
[----:B------:R0:W3:Y:S01]  /*13090*/  @P0 LDG.E.U8 R6, desc[UR20][R4.64] ;  /* 0x0000001404060981 */ /* 0x0000e2000c1e1100 */
[----:B------:R-:W-:-:S03]  /*130a0*/  SEL R27, R14, R28, !P1 ;  /* 0x0000001c0e1b7207 */ /* 0x000fc60004800000 */
[----:B------:R-:W-:Y:S02]  /*130b0*/  STL [R1+0xf48], R46 ;  /* 0x000f482e01007387 */ /* 0x000fe40000100800 */
[----:B-1----:R-:W-:Y:S01]  /*130c0*/  IMAD R27, R27, UR13, RZ ;  /* 0x0000000d1b1b7c24 */ /* 0x002fe2000f8e02ff */
[----:B------:R-:W-:Y:S01]  /*130d0*/  PRMT R49, RZ, 0x7610, R49 ;  /* 0x00007610ff317816 */ /* 0x000fe20000000031 */
[----:B------:R-:W-:Y:S01]  /*130e0*/  STL [R1+0x1920], R58 ;  /* 0x0019203a01007387 */ /* 0x000fe20000100800 */
[----:B------:R-:W-:Y:S01]  /*130f0*/  PRMT R53, RZ, 0x7610, R53 ;  /* 0x00007610ff357816 */ /* 0x000fe20000000035 */
[----:B0-----:R-:W-:Y:S01]  /*13100*/  @P0 IMAD.MOV.U32 R4, RZ, RZ, R58 ;  /* 0x000000ffff040224 */ /* 0x001fe200078e003a */
[C---:B------:R-:W-:Y:S01]  /*13110*/  SEL R26, R14.reuse, R26, !P1 ;  /* 0x0000001a0e1a7207 */ /* 0x040fe20004800000 */
[----:B--2---:R0:W-:Y:S01]  /*13120*/  STL [R1+0x1ee4], R3 ;  /* 0x001ee40301007387 */ /* 0x0041e20000100800 */
[----:B------:R-:W-:Y:S01]  /*13130*/  @P0 IMAD.MOV.U32 R5, RZ, RZ, R7 ;  /* 0x000000ffff050224 */ /* 0x000fe200078e0007 */
[----:B------:R-:W-:Y:S01]  /*13140*/  SEL R25, R14, R25, !P1 ;  /* 0x000000190e197207 */ /* 0x000fe20004800000 */
[----:B------:R-:W1:Y:S01]  /*13150*/  LDCU UR13, c[0x0][0x3b0] ;  /* 0x00007600ff0d77ac */ /* 0x000e620008000800 */
[----:B------:R-:W-:Y:S04]  /*13160*/  STL [R1+0x191c], R7 ;  /* 0x00191c0701007387 */ /* 0x000fe80000100800 */
[----:B------:R2:W4:Y:S01]  /*13170*/  @P0 LDG.E.U8 R49, desc[UR20][R4.64] ;  /* 0x0000001404310981 */ /* 0x000522000c1e1100 */
[----:B0-----:R-:W-:-:S05]  /*13180*/  IADD3 R3, P6, PT, R27, R13, RZ ;  /* 0x0000000d1b037210 */ /* 0x001fca0007fde0ff */
[----:B------:R-:W-:Y:S01]  /*13190*/  STL [R1+0x1924], R3 ;  /* 0x0019240301007387 */ /* 0x000fe20000100800 */
[----:B--2---:R-:W-:-:S03]  /*131a0*/  @P0 IMAD.MOV.U32 R4, RZ, RZ, R3 ;  /* 0x000000ffff040224 */ /* 0x004fc600078e0003 */
[----:B---3--:R0:W-:Y:S02]  /*131b0*/  STL [R1+0x1ee0], R6 ;  /* 0x001ee00601007387 */ /* 0x0081e40000100800 */
[----:B0-----:R-:W-:-:S05]  /*131c0*/  LEA.HI.X.SX32 R6, R27, R12, 0x1, P6 ;  /* 0x0000000c1b067211 */ /* 0x001fca00030f0eff */
[----:B------:R-:W-:-:S05]  /*131d0*/  @P0 IMAD.MOV.U32 R5, RZ, RZ, R6 ;  /* 0x000000ffff050224 */ /* 0x000fca00078e0006 */
[----:B------:R0:W2:Y:S01]  /*131e0*/  @P0 LDG.E.U8 R53, desc[UR20][R4.64] ;  /* 0x0000001404350981 */ /* 0x0000a2000c1e1100 */
[----:B------:R-:W-:Y:S01]  /*131f0*/  IMAD R26, R26, UR15, RZ ;  /* 0x0000000f1a1a7c24 */ /* 0x000fe2000f8e02ff */
[----:B------:R-:W-:Y:S01]  /*13200*/  SEL R24, R14, R24, !P1 ;  /* 0x000000180e187207 */ /* 0x000fe20004800000 */
[----:B------:R-:W-:Y:S01]  /*13210*/  IMAD R25, R25, UR5, RZ ;  /* 0x0000000519197c24 */ /* 0x000fe2000f8e02ff */
[----:B------:R3:W-:Y:S01]  /*13220*/  STL [R1+0xf50], R6 ;  /* 0x000f500601007387 */ /* 0x0007e20000100800 */
[----:B------:R-:W-:Y:S01]  /*13230*/  PRMT R48, RZ, 0x7610, R48 ;  /* 0x00007610ff307816 */ /* 0x000fe20000000030 */
[----:B------:R-:W1:Y:S01]  /*13240*/  LDCU UR5, c[0x0][0x3b0] ;  /* 0x00007600ff0577ac */ /* 0x000e620008000800 */
[C---:B------:R-:W-:Y:S02]  /*13250*/  IADD3 R46, P6, PT, R26.reuse, R13, RZ ;  /* 0x0000000d1a2e7210 */ /* 0x040fe40007fde0ff */
[----:B------:R-:W-:Y:S01]  /*13260*/  PRMT R52, RZ, 0x7610, R52 ;  /* 0x00007610ff347816 */ /* 0x000fe20000000034 */
[----:B------:R-:W1:Y:S01]  /*13270*/  LDCU UR15, c[0x0][0x3b0] ;  /* 0x00007600ff0f77ac */ /* 0x000e620008000800 */
[----:B------:R-:W-:-:S02]  /*13280*/  LEA.HI.X.SX32 R45, R26, R12, 0x1, P6 ;  /* 0x0000000c1a2d7211 */ /* 0x000fc400030f0eff */
[C---:B------:R-:W-:Y:S01]  /*13290*/  IADD3 R51, P6, PT, R25.reuse, R13, RZ ;  /* 0x0000000d19337210 */ /* 0x040fe20007fde0ff */
[----:B------:R-:W-:Y:S01]  /*132a0*/  STL [R1+0x1914], R46 ;  /* 0x0019142e01007387 */ /* 0x000fe20000100800 */
[----:B------:R-:W-:Y:S01]  /*132b0*/  IMAD R24, R24, UR6, RZ ;  /* 0x0000000618187c24 */ /* 0x000fe2000f8e02ff */
[----:B------:R-:W-:Y:S01]  /*132c0*/  PRMT R56, RZ, 0x7610, R56 ;  /* 0x00007610ff387816 */ /* 0x000fe20000000038 */
[----:B0-----:R-:W-:Y:S01]  /*132d0*/  @P0 IMAD.MOV.U32 R4, RZ, RZ, R46 ;  /* 0x000000ffff040224 */ /* 0x001fe200078e002e */
[----:B------:R-:W2:Y:S01]  /*132e0*/  LDL.LU R7, [R1+0x2bac] ;  /* 0x002bac0001077983 */ /* 0x000ea20000300800 */
[----:B------:R-:W-:Y:S01]  /*132f0*/  @P0 IMAD.MOV.U32 R5, RZ, RZ, R45 ;  /* 0x000000ffff050224 */ /* 0x000fe200078e002d */
[----:B------:R-:W0:Y:S02]  /*13300*/  LDCU UR6, c[0x0][0x3b0] ;  /* 0x00007600ff0677ac */ /* 0x000e240008000800 */
[----:B------:R-:W-:Y:S04]  /*13310*/  STL [R1+0xf54], R45 ;  /* 0x000f542d01007387 */ /* 0x000fe80000100800 */
[----:B------:R-:W-:Y:S04]  /*13320*/  STL [R1+0x1918], R51 ;  /* 0x0019183301007387 */ /* 0x000fe80000100800 */
[----:B----4-:R4:W-:Y:S04]  /*13330*/  STL [R1+0x1edc], R49 ;  /* 0x001edc3101007387 */ /* 0x0109e80000100800 */
[----:B---3--:R-:W3:Y:S04]  /*13340*/  LDL.LU R6, [R1+0x2ba8] ;  /* 0x002ba80001067983 */ /* 0x008ee80000300800 */
[----:B------:R-:W3:Y:S01]  /*13350*/  LDL.LU R3, [R1+0x2ba4] ;  /* 0x002ba40001037983 */ /* 0x000ee20000300800 */
[----:B----4-:R-:W-:-:S02]  /*13360*/  LEA.HI.X.SX32 R49, R25, R12, 0x1, P6 ;  /* 0x0000000c19317211 */ /* 0x010fc400030f0eff */
[----:B------:R-:W-:Y:S01]  /*13370*/  IADD3 R58, P6, PT, R24, R13, RZ ;  /* 0x0000000d183a7210 */ /* 0x000fe20007fde0ff */
[----:B------:R4:W3:Y:S04]  /*13380*/  @P0 LDG.E.U8 R48, desc[UR20][R4.64] ;  /* 0x0000001404300981 */ /* 0x0008e8000c1e1100 */
[----:B------:R-:W-:Y:S04]  /*13390*/  STL [R1+0xf58], R49 ;  /* 0x000f583101007387 */ /* 0x000fe80000100800 */
[----:B------:R-:W-:Y:S01]  /*133a0*/  STL [R1+0x185c], R58 ;  /* 0x00185c3a01007387 */ /* 0x000fe20000100800 */
[----:B----4-:R-:W-:-:S02]  /*133b0*/  @P0 IMAD.MOV.U32 R4, RZ, RZ, R51 ;  /* 0x000000ffff040224 */ /* 0x010fc400078e0033 */
[----:B------:R-:W-:-:S05]  /*133c0*/  @P0 IMAD.MOV.U32 R5, RZ, RZ, R49 ;  /* 0x000000ffff050224 */ /* 0x000fca00078e0031 */
[----:B------:R4:W3:Y:S02]  /*133d0*/  @P0 LDG.E.U8 R52, desc[UR20][R4.64] ;  /* 0x0000001404340981 */ /* 0x0008e4000c1e1100 */
[----:B----4-:R-:W-:Y:S02]  /*133e0*/  @P0 IMAD.MOV.U32 R4, RZ, RZ, R58 ;  /* 0x000000ffff040224 */ /* 0x010fe400078e003a */
[----:B--2---:R2:W-:Y:S02]  /*133f0*/  STL [R1+0x1dcc], R53 ;  /* 0x001dcc3501007387 */ /* 0x0045e40000100800 */
[----:B--2---:R-:W-:-:S05]  /*13400*/  LEA.HI.X.SX32 R53, R24, R12, 0x1, P6 ;  /* 0x0000000c18357211 */ /* 0x004fca00030f0eff */
[----:B------:R-:W-:-:S05]  /*13410*/  @P0 IMAD.MOV.U32 R5, RZ, RZ, R53 ;  /* 0x000000ffff050224 */ /* 0x000fca00078e0035 */
[----:B------:R2:W4:Y:S01]  /*13420*/  @P0 LDG.E.U8 R56, desc[UR20][R4.64] ;  /* 0x0000001404380981 */ /* 0x000522000c1e1100 */
[----:B------:R-:W-:Y:S02]  /*13430*/  ISETP.GT.U32.AND P6, PT, R15, R69, PT ;  /* 0x000000450f00720c */ /* 0x000fe40003fc4070 */
[----:B------:R-:W-:-:S05]  /*13440*/  SEL R23, R14, R23, !P1 ;  /* 0x000000170e177207 */ /* 0x000fca0004800000 */
[----:B-1----:R-:W-:Y:S01]  /*13450*/  IMAD R23, R23, UR5, RZ ;  /* 0x0000000517177c24 */ /* 0x002fe2000f8e02ff */
[----:B------:R-:W-:Y:S01]  /*13460*/  STL [R1+0xf5c], R53 ;  /* 0x000f5c3501007387 */ /* 0x000fe20000100800 */
[----:B------:R-:W-:Y:S01]  /*13470*/  SEL R22, R14, R22, !P1 ;  /* 0x000000160e167207 */ /* 0x000fe20004800000 */
[----:B------:R-:W1:Y:S02]  /*13480*/  LDCU UR5, c[0x0][0x3b0] ;  /* 0x00007600ff0577ac */ /* 0x000e640008000800 */
[----:B------:R-:W4:Y:S01]  /*13490*/  LDL.LU R45, [R1+0x2ba0] ;  /* 0x002ba000012d7983 */ /* 0x000f220000300800 */
[----:B------:R-:W-:Y:S01]  /*134a0*/  @!P6 IMAD.IADD R69, R69, 0x1, -R15 ;  /* 0x000000014545e824 */ /* 0x000fe200078e0a0f */
[----:B------:R-:W-:Y:S02]  /*134b0*/  IADD3 R58, P6, PT, R23, R13, RZ ;  /* 0x0000000d173a7210 */ /* 0x000fe40007fde0ff */
[----:B------:R-:W4:Y:S01]  /*134c0*/  LDL.LU R46, [R1+0x2b9c] ;  /* 0x002b9c00012e7983 */ /* 0x000f220000300800 */
[----:B------:R-:W-:-:S02]  /*134d0*/  PRMT R57, RZ, 0x7610, R57 ;  /* 0x00007610ff397816 */ /* 0x000fc40000000039 */
[----:B--2---:R-:W-:Y:S01]  /*134e0*/  LEA.HI.X.SX32 R5, R23, R12, 0x1, P6 ;  /* 0x0000000c17057211 */ /* 0x004fe200030f0eff */
[----:B------:R-:W-:Y:S01]  /*134f0*/  @P0 IMAD.MOV.U32 R4, RZ, RZ, R58 ;  /* 0x000000ffff040224 */ /* 0x000fe200078e003a */
[----:B---3--:R2:W-:Y:S01]  /*13500*/  STL [R1+0x1db8], R48 ;  /* 0x001db83001007387 */ /* 0x0085e20000100800 */
[----:B0-----:R-:W-:Y:S01]  /*13510*/  IMAD R22, R22, UR6, RZ ;  /* 0x0000000616167c24 */ /* 0x001fe2000f8e02ff */
[----:B------:R-:W-:Y:S01]  /*13520*/  PRMT R59, RZ, 0x7610, R59 ;  /* 0x00007610ff3b7816 */ /* 0x000fe2000000003b */
[----:B------:R-:W0:Y:S01]  /*13530*/  LDCU UR6, c[0x0][0x3b0] ;  /* 0x00007600ff0677ac */ /* 0x000e220008000800 */
[----:B------:R3:W4:Y:S04]  /*13540*/  @P0 LDG.E.U8 R57, desc[UR20][R4.64] ;  /* 0x0000001404390981 */ /* 0x000728000c1e1100 */
[----:B--2---:R-:W2:Y:S04]  /*13550*/  LDL.LU R48, [R1+0x2b98] ;  /* 0x002b980001307983 */ /* 0x004ea80000300800 */
[----:B------:R-:W2:Y:S04]  /*13560*/  LDL.LU R49, [R1+0x2b94] ;  /* 0x002b940001317983 */ /* 0x000ea80000300800 */
[----:B------:R-:W2:Y:S04]  /*13570*/  LDL.LU R51, [R1+0x2b90] ;  /* 0x002b900001337983 */ /* 0x000ea80000300800 */
[----:B------:R0:W-:Y:S04]  /*13580*/  STL [R1+0x1ed4], R52 ;  /* 0x001ed43401007387 */ /* 0x0001e80000100800 */
[----:B0-----:R-:W2:Y:S04]  /*13590*/  LDL.LU R52, [R1+0x2b8c] ;  /* 0x002b8c0001347983 */ /* 0x001ea80000300800 */
[----:B------:R-:W2:Y:S04]  /*135a0*/  LDL.LU R53, [R1+0x2b88] ;  /* 0x002b880001357983 */ /* 0x000ea80000300800 */
[----:B------:R-:W-:Y:S04]  /*135b0*/  STL [R1+0x190c], R58 ;  /* 0x00190c3a01007387 */ /* 0x000fe80000100800 */
[----:B------:R-:W-:Y:S04]  /*135c0*/  STL [R1+0x1908], R5 ;  /* 0x0019080501007387 */ /* 0x000fe80000100800 */
[----:B----4-:R0:W-:Y:S02]  /*135d0*/  STL [R1+0x1ed0], R56 ;  /* 0x001ed03801007387 */ /* 0x0101e40000100800 */
[----:B0-----:R-:W-:-:S04]  /*135e0*/  IADD3 R56, P6, PT, R22, R13, RZ ;  /* 0x0000000d16387210 */ /* 0x001fc80007fde0ff */
[----:B---3--:R-:W-:Y:S01]  /*135f0*/  LEA.HI.X.SX32 R5, R22, R12, 0x1, P6 ;  /* 0x0000000c16057211 */ /* 0x008fe200030f0eff */
[----:B------:R-:W-:-:S05]  /*13600*/  @P0 IMAD.MOV.U32 R4, RZ, RZ, R56 ;  /* 0x000000ffff040224 */ /* 0x000fca00078e0038 */
[----:B------:R0:W3:Y:S01]  /*13610*/  @P0 LDG.E.U8 R59, desc[UR20][R4.64] ;  /* 0x00000014043b0981 */ /* 0x0000e2000c1e1100 */
[----:B------:R-:W-:-:S05]  /*13620*/  SEL R21, R14, R21, !P1 ;  /* 0x000000150e157207 */ /* 0x000fca0004800000 */
[----:B------:R-:W-:Y:S01]  /*13630*/  IMAD R21, R21, UR13, RZ ;  /* 0x0000000d15157c24 */ /* 0x000fe2000f8e02ff */
[----:B------:R4:W-:Y:S01]  /*13640*/  STL [R1+0x1910], R56 ;  /* 0x0019103801007387 */ /* 0x0009e20000100800 */
[----:B------:R-:W-:Y:S01]  /*13650*/  SEL R20, R14, R20, !P1 ;  /* 0x000000140e147207 */ /* 0x000fe20004800000 */
[----:B------:R-:W2:Y:S02]  /*13660*/  LDCU UR13, c[0x0][0x3b0] ;  /* 0x00007600ff0d77ac */ /* 0x000ea40008000800 */
[----:B------:R-:W-:Y:S01]  /*13670*/  IADD3 R58, P6, PT, R21, R13, RZ ;  /* 0x0000000d153a7210 */ /* 0x000fe20007fde0ff */
[----:B------:R-:W-:Y:S04]  /*13680*/  STL [R1+0x18fc], R5 ;  /* 0x0018fc0501007387 */ /* 0x000fe80000100800 */
[----:B------:R-:W-:Y:S04]  /*13690*/  STL [R1+0x1904], R58 ;  /* 0x0019043a01007387 */ /* 0x000fe80000100800 */
[----:B------:R4:W-:Y:S01]  /*136a0*/  STL [R1+0x1ec8], R57 ;  /* 0x001ec83901007387 */ /* 0x0009e20000100800 */
[----:B------:R-:W-:Y:S01]  /*136b0*/  PRMT R63, RZ, 0x7610, R63 ;  /* 0x00007610ff3f7816 */ /* 0x000fe2000000003f */
[----:B0-----:R-:W-:-:S02]  /*136c0*/  @P0 IMAD.MOV.U32 R4, RZ, RZ, R58 ;  /* 0x000000ffff040224 */ /* 0x001fc400078e003a */
[----:B-1----:R-:W-:Y:S01]  /*136d0*/  IMAD R20, R20, UR5, RZ ;  /* 0x0000000514147c24 */ /* 0x002fe2000f8e02ff */
[----:B----4-:R-:W4:Y:S01]  /*136e0*/  LDL.LU R56, [R1+0x2b84] ;  /* 0x002b840001387983 */ /* 0x010f220000300800 */
[----:B------:R-:W-:Y:S01]  /*136f0*/  PRMT R60, RZ, 0x7610, R60 ;  /* 0x00007610ff3c7816 */ /* 0x000fe2000000003c */
[----:B------:R-:W0:Y:S01]  /*13700*/  LDCU UR5, c[0x0][0x3b0] ;  /* 0x00007600ff0577ac */ /* 0x000e220008000800 */
[----:B------:R-:W-:-:S05]  /*13710*/  LEA.HI.X.SX32 R57, R21, R12, 0x1, P6 ;  /* 0x0000000c15397211 */ /* 0x000fca00030f0eff */
[----:B------:R-:W-:Y:S01]  /*13720*/  @P0 IMAD.MOV.U32 R5, RZ, RZ, R57 ;  /* 0x000000ffff050224 */ /* 0x000fe200078e0039 */
[----:B------:R1:W-:Y:S04]  /*13730*/  STL [R1+0x1900], R57 ;  /* 0x0019003901007387 */ /* 0x0003e80000100800 */
[----:B------:R0:W2:Y:S04]  /*13740*/  @P0 LDG.E.U8 R63, desc[UR20][R4.64] ;  /* 0x00000014043f0981 */ /* 0x0000a8000c1e1100 */
[----:B---3--:R3:W-:Y:S01]  /*13750*/  STL [R1+0x1eac], R59 ;  /* 0x001eac3b01007387 */ /* 0x0087e20000100800 */
[----:B------:R-:W-:-:S03]  /*13760*/  SEL R19, R14, R19, !P1 ;  /* 0x000000130e137207 */ /* 0x000fc60004800000 */
[----:B-1----:R-:W4:Y:S01]  /*13770*/  LDL.LU R57, [R1+0x2b80] ;  /* 0x002b800001397983 */ /* 0x002f220000300800 */
[----:B---3--:R-:W-:Y:S01]  /*13780*/  IADD3 R59, P6, PT, R20, R13, RZ ;  /* 0x0000000d143b7210 */ /* 0x008fe20007fde0ff */
[----:B------:R-:W-:Y:S02]  /*13790*/  IMAD R19, R19, UR15, RZ ;  /* 0x0000000f13137c24 */ /* 0x000fe4000f8e02ff */
[----:B------:R-:W3:Y:S01]  /*137a0*/  LDL.LU R58, [R1+0x2b7c] ;  /* 0x002b7c00013a7983 */ /* 0x000ee20000300800 */
[----:B------:R-:W-:Y:S01]  /*137b0*/  SEL R18, R14, R18, !P1 ;  /* 0x000000120e127207 */ /* 0x000fe20004800000 */
[----:B------:R-:W1:Y:S01]  /*137c0*/  LDCU UR15, c[0x0][0x3b0] ;  /* 0x00007600ff0f77ac */ /* 0x000e620008000800 */
[----:B0-----:R-:W-:Y:S01]  /*137d0*/  LEA.HI.X.SX32 R5, R20, R12, 0x1, P6 ;  /* 0x0000000c14057211 */ /* 0x001fe200030f0eff */
[----:B------:R-:W-:-:S05]  /*137e0*/  @P0 IMAD.MOV.U32 R4, RZ, RZ, R59 ;  /* 0x000000ffff040224 */ /* 0x000fca00078e003b */
[----:B------:R0:W3:Y:S04]  /*137f0*/  @P0 LDG.E.U8 R60, desc[UR20][R4.64] ;  /* 0x00000014043c0981 */ /* 0x0000e8000c1e1100 */
[----:B------:R0:W-:Y:S04]  /*13800*/  STL [R1+0x18f8], R59 ;  /* 0x0018f83b01007387 */ /* 0x0001e80000100800 */
[----:B------:R-:W-:Y:S01]  /*13810*/  STL [R1+0x18f0], R5 ;  /* 0x0018f00501007387 */ /* 0x000fe20000100800 */
[----:B------:R-:W-:Y:S01]  /*13820*/  PRMT R62, RZ, 0x7610, R62 ;  /* 0x00007610ff3e7816 */ /* 0x000fe2000000003e */
[----:B------:R-:W-:Y:S01]  /*13830*/  IMAD R18, R18, UR6, RZ ;  /* 0x0000000612127c24 */ /* 0x000fe2000f8e02ff */
[----:B------:R-:W-:Y:S01]  /*13840*/  PRMT R64, RZ, 0x7610, R64 ;  /* 0x00007610ff407816 */ /* 0x000fe20000000040 */
[----:B------:R-:W1:Y:S01]  /*13850*/  LDCU UR6, c[0x0][0x3b0] ;  /* 0x00007600ff0677ac */ /* 0x000e620008000800 */
[----:B--2---:R2:W-:Y:S04]  /*13860*/  STL [R1+0x1ea4], R63 ;  /* 0x001ea43f01007387 */ /* 0x0045e80000100800 */
[----:B0-----:R-:W4:Y:S01]  /*13870*/  LDL.LU R59, [R1+0x2b78] ;  /* 0x002b7800013b7983 */ /* 0x001f220000300800 */
[----:B--2---:R-:W-:-:S04]  /*13880*/  IADD3 R63, P6, PT, R19, R13, RZ ;  /* 0x0000000d133f7210 */ /* 0x004fc80007fde0ff */
[----:B------:R-:W-:Y:S01]  /*13890*/  LEA.HI.X.SX32 R5, R19, R12, 0x1, P6 ;  /* 0x0000000c13057211 */ /* 0x000fe200030f0eff */
[----:B------:R-:W-:Y:S01]  /*138a0*/  @P0 IMAD.MOV.U32 R4, RZ, RZ, R63 ;  /* 0x000000ffff040224 */ /* 0x000fe200078e003f */
[----:B------:R-:W-:Y:S04]  /*138b0*/  STL [R1+0x18f4], R63 ;  /* 0x0018f43f01007387 */ /* 0x000fe80000100800 */
[----:B------:R0:W2:Y:S04]  /*138c0*/  @P0 LDG.E.U8 R62, desc[UR20][R4.64] ;  /* 0x00000014043e0981 */ /* 0x0000a8000c1e1100 */
[----:B------:R-:W-:Y:S04]  /*138d0*/  STL [R1+0x18e8], R5 ;  /* 0x0018e80501007387 */ /* 0x000fe80000100800 */
[----:B---3--:R3:W-:Y:S02]  /*138e0*/  STL [R1+0x1e84], R60 ;  /* 0x001e843c01007387 */ /* 0x0087e40000100800 */
[----:B---3--:R-:W-:-:S04]  /*138f0*/  IADD3 R60, P6, PT, R18, R13, RZ ;  /* 0x0000000d123c7210 */ /* 0x008fc80007fde0ff */
[----:B0-----:R-:W-:Y:S01]  /*13900*/  LEA.HI.X.SX32 R5, R18, R12, 0x1, P6 ;  /* 0x0000000c12057211 */ /* 0x001fe200030f0eff */
[----:B------:R-:W-:-:S05]  /*13910*/  @P0 IMAD.MOV.U32 R4, RZ, RZ, R60 ;  /* 0x000000ffff040224 */ /* 0x000fca00078e003c */
[----:B------:R0:W3:Y:S01]  /*13920*/  @P0 LDG.E.U8 R64, desc[UR20][R4.64] ;  /* 0x0000001404400981 */ /* 0x0000e2000c1e1100 */
[----:B------:R-:W-:-:S05]  /*13930*/  SEL R17, R14, R17, !P1 ;  /* 0x000000110e117207 */ /* 0x000fca0004800000 */
[----:B------:R-:W-:Y:S01]  /*13940*/  IMAD R17, R17, UR13, RZ ;  /* 0x0000000d11117c24 */ /* 0x000fe2000f8e02ff */
[----:B------:R0:W-:Y:S01]  /*13950*/  STL [R1+0x18ec], R60 ;  /* 0x0018ec3c01007387 */ /* 0x0001e20000100800 */
[----:B------:R-:W-:Y:S01]  /*13960*/  SEL R11, R14, R11, !P1 ;  /* 0x0000000b0e0b7207 */ /* 0x000fe20004800000 */
[----:B------:R-:W1:Y:S02]  /*13970*/  LDCU UR13, c[0x0][0x3b0] ;  /* 0x00007600ff0d77ac */ /* 0x000e640008000800 */
[----:B------:R-:W-:Y:S01]  /*13980*/  IADD3 R63, P6, PT, R17, R13, RZ ;  /* 0x0000000d113f7210 */ /* 0x000fe20007fde0ff */
[----:B------:R-:W-:Y:S04]  /*13990*/  STL [R1+0x18dc], R5 ;  /* 0x0018dc0501007387 */ /* 0x000fe80000100800 */
[----:B------:R-:W-:Y:S04]  /*139a0*/  STL [R1+0x18e4], R63 ;  /* 0x0018e43f01007387 */ /* 0x000fe80000100800 */
[----:B--2---:R2:W-:Y:S01]  /*139b0*/  STL [R1+0x1da0], R62 ;  /* 0x001da03e01007387 */ /* 0x0045e20000100800 */
[----:B------:R-:W-:Y:S01]  /*139c0*/  PRMT R65, RZ, 0x7610, R65 ;  /* 0x00007610ff417816 */ /* 0x000fe20000000041 */
[----:B0-----:R-:W-:-:S02]  /*139d0*/  @P0 IMAD.MOV.U32 R4, RZ, RZ, R63 ;  /* 0x000000ffff040224 */ /* 0x001fc400078e003f */
[----:B------:R-:W-:Y:S01]  /*139e0*/  IMAD R11, R11, UR5, RZ ;  /* 0x000000050b0b7c24 */ /* 0x000fe2000f8e02ff */
[----:B------:R-:W4:Y:S01]  /*139f0*/  LDL.LU R60, [R1+0x2b74] ;  /* 0x002b7400013c7983 */ /* 0x000f220000300800 */
[----:B------:R-:W-:Y:S01]  /*13a00*/  PRMT R83, RZ, 0x7610, R83 ;  /* 0x00007610ff537816 */ /* 0x000fe20000000053 */
[----:B------:R-:W0:Y:S01]  /*13a10*/  LDCU UR5, c[0x0][0x3b0] ;  /* 0x00007600ff0577ac */ /* 0x000e220008000800 */
[----:B--2---:R-:W-:-:S05]  /*13a20*/  LEA.HI.X.SX32 R62, R17, R12, 0x1, P6 ;  /* 0x0000000c113e7211 */ /* 0x004fca00030f0eff */
[----:B------:R-:W-:Y:S01]  /*13a30*/  @P0 IMAD.MOV.U32 R5, RZ, RZ, R62 ;  /* 0x000000ffff050224 */ /* 0x000fe200078e003e */
[----:B------:R2:W-:Y:S04]  /*13a40*/  STL [R1+0x18e0], R62 ;  /* 0x0018e03e01007387 */ /* 0x0005e80000100800 */
[----:B------:R0:W4:Y:S04]  /*13a50*/  @P0 LDG.E.U8 R65, desc[UR20][R4.64] ;  /* 0x0000001404410981 */ /* 0x000128000c1e1100 */
[----:B---3--:R3:W-:Y:S01]  /*13a60*/  STL [R1+0x1d9c], R64 ;  /* 0x001d9c4001007387 */ /* 0x0087e20000100800 */
[----:B------:R-:W-:-:S03]  /*13a70*/  SEL R10, R14, R10, !P1 ;  /* 0x0000000a0e0a7207 */ /* 0x000fc60004800000 */
[----:B--2---:R-:W2:Y:S01]  /*13a80*/  LDL.LU R62, [R1+0x2b70] ;  /* 0x002b7000013e7983 */ /* 0x004ea20000300800 */
[C---:B---3--:R-:W-:Y:S01]  /*13a90*/  IADD3 R64, P6, PT, R11.reuse, R13, RZ ;  /* 0x0000000d0b407210 */ /* 0x048fe20007fde0ff */
[----:B-1----:R-:W-:Y:S02]  /*13aa0*/  IMAD R10, R10, UR6, RZ ;  /* 0x000000060a0a7c24 */ /* 0x002fe4000f8e02ff */
[----:B------:R-:W3:Y:S01]  /*13ab0*/  LDL.LU R63, [R1+0x2b6c] ;  /* 0x002b6c00013f7983 */ /* 0x000ee20000300800 */
[----:B------:R-:W-:Y:S01]  /*13ac0*/  SEL R9, R14, R9, !P1 ;  /* 0x000000090e097207 */ /* 0x000fe20004800000 */
[----:B------:R-:W1:Y:S01]  /*13ad0*/  LDCU UR6, c[0x0][0x3b0] ;  /* 0x00007600ff0677ac */ /* 0x000e620008000800 */
[----:B0-----:R-:W-:Y:S01]  /*13ae0*/  LEA.HI.X.SX32 R5, R11, R12, 0x1, P6 ;  /* 0x0000000c0b057211 */ /* 0x001fe200030f0eff */
[----:B------:R-:W-:-:S05]  /*13af0*/  @P0 IMAD.MOV.U32 R4, RZ, RZ, R64 ;  /* 0x000000ffff040224 */ /* 0x000fca00078e0040 */
[----:B------:R0:W2:Y:S04]  /*13b00*/  @P0 LDG.E.U8 R83, desc[UR20][R4.64] ;  /* 0x0000001404530981 */ /* 0x0000a8000c1e1100 */
[----:B------:R0:W-:Y:S04]  /*13b10*/  STL [R1+0x18d8], R64 ;  /* 0x0018d84001007387 */ /* 0x0001e80000100800 */
[----:B------:R-:W-:Y:S01]  /*13b20*/  STL [R1+0x18d0], R5 ;  /* 0x0018d00501007387 */ /* 0x000fe20000100800 */
[----:B------:R-:W-:Y:S01]  /*13b30*/  PRMT R66, RZ, 0x7610, R66 ;  /* 0x00007610ff427816 */ /* 0x000fe20000000042 */
[----:B------:R-:W-:Y:S01]  /*13b40*/  IMAD R9, R9, UR13, RZ ;  /* 0x0000000d09097c24 */ /* 0x000fe2000f8e02ff */
[----:B------:R-:W-:Y:S01]  /*13b50*/  PRMT R67, RZ, 0x7610, R67 ;  /* 0x00007610ff437816 */ /* 0x000fe20000000043 */
[----:B------:R-:W1:Y:S01]  /*13b60*/  LDCU UR13, c[0x0][0x3b0] ;  /* 0x00007600ff0d77ac */ /* 0x000e620008000800 */
[----:B----4-:R4:W-:Y:S04]  /*13b70*/  STL [R1+0x1e58], R65 ;  /* 0x001e584101007387 */ /* 0x0109e80000100800 */
[----:B0-----:R-:W3:Y:S01]  /*13b80*/  LDL.LU R64, [R1+0x2b68] ;  /* 0x002b680001407983 */ /* 0x001ee20000300800 */
[----:B----4-:R-:W-:-:S04]  /*13b90*/  IADD3 R65, P6, PT, R10, R13, RZ ;  /* 0x0000000d0a417210 */ /* 0x010fc80007fde0ff */
[----:B------:R-:W-:Y:S01]  /*13ba0*/  LEA.HI.X.SX32 R5, R10, R12, 0x1, P6 ;  /* 0x0000000c0a057211 */ /* 0x000fe200030f0eff */
[----:B------:R-:W-:Y:S01]  /*13bb0*/  @P0 IMAD.MOV.U32 R4, RZ, RZ, R65 ;  /* 0x000000ffff040224 */ /* 0x000fe200078e0041 */
[----:B------:R0:W-:Y:S04]  /*13bc0*/  STL [R1+0x18d4], R65 ;  /* 0x0018d44101007387 */ /* 0x0001e80000100800 */
[----:B------:R4:W3:Y:S04]  /*13bd0*/  @P0 LDG.E.U8 R66, desc[UR20][R4.64] ;  /* 0x0000001404420981 */ /* 0x0008e8000c1e1100 */
[----:B------:R-:W-:Y:S04]  /*13be0*/  STL [R1+0x18c8], R5 ;  /* 0x0018c80501007387 */ /* 0x000fe80000100800 */
[----:B--2---:R2:W-:Y:S01]  /*13bf0*/  STL [R1+0x1e30], R83 ;  /* 0x001e305301007387 */ /* 0x0045e20000100800 */
[----:B------:R-:W-:-:S03]  /*13c00*/  SEL R8, R14, R8, !P1 ;  /* 0x000000080e087207 */ /* 0x000fc60004800000 */
[----:B0-----:R-:W3:Y:S01]  /*13c10*/  LDL.LU R65, [R1+0x2b64] ;  /* 0x002b640001417983 */ /* 0x001ee20000300800 */
[----:B--2---:R-:W-:-:S04]  /*13c20*/  IADD3 R83, P6, PT, R9, R13, RZ ;  /* 0x0000000d09537210 */ /* 0x004fc80007fde0ff */
[----:B----4-:R-:W-:Y:S01]  /*13c30*/  LEA.HI.X.SX32 R5, R9, R12, 0x1, P6 ;  /* 0x0000000c09057211 */ /* 0x010fe200030f0eff */
[----:B------:R-:W-:-:S05]  /*13c40*/  @P0 IMAD.MOV.U32 R4, RZ, RZ, R83 ;  /* 0x000000ffff040224 */ /* 0x000fca00078e0053 */
[----:B------:R0:W2:Y:S01]  /*13c50*/  @P0 LDG.E.U8 R67, desc[UR20][R4.64] ;  /* 0x0000001404430981 */ /* 0x0000a2000c1e1100 */
[----:B------:R-:W-:Y:S01]  /*13c60*/  IMAD R8, R8, UR5, RZ ;  /* 0x0000000508087c24 */ /* 0x000fe2000f8e02ff */
[----:B------:R-:W-:Y:S01]  /*13c70*/  PRMT R86, RZ, 0x7610, R86 ;  /* 0x00007610ff567816 */ /* 0x000fe20000000056 */
[----:B------:R-:W4:Y:S01]  /*13c80*/  LDCU UR5, c[0x0][0x3b0] ;  /* 0x00007600ff0577ac */ /* 0x000f220008000800 */
[----:B------:R-:W-:Y:S04]  /*13c90*/  STL [R1+0x18cc], R83 ;  /* 0x0018cc5301007387 */ /* 0x000fe80000100800 */
[----:B------:R-:W-:Y:S04]  /*13ca0*/  STL [R1+0x18c0], R5 ;  /* 0x0018c00501007387 */ /* 0x000fe80000100800 */
[----:B---3--:R3:W-:Y:S02]  /*13cb0*/  STL [R1+0x1e18], R66 ;  /* 0x001e184201007387 */ /* 0x0087e40000100800 */
[----:B---3--:R-:W-:-:S04]  /*13cc0*/  IADD3 R66, P6, PT, R8, R13, RZ ;  /* 0x0000000d08427210 */ /* 0x008fc80007fde0ff */
[----:B0-----:R-:W-:Y:S01]  /*13cd0*/  LEA.HI.X.SX32 R4, R8, R12, 0x1, P6 ;  /* 0x0000000c08047211 */ /* 0x001fe200030f0eff */
[----:B------:R-:W-:Y:S01]  /*13ce0*/  IMAD.MOV.U32 R5, RZ, RZ, R66 ;  /* 0x000000ffff057224 */ /* 0x000fe200078e0042 */
[----:B------:R-:W-:Y:S04]  /*13cf0*/  STL [R1+0x18c4], R66 ;  /* 0x0018c44201007387 */ /* 0x000fe80000100800 */
[-C--:B------:R-:W-:Y:S01]  /*13d00*/  @P0 LOP3.LUT R5, R5, R4.reuse, RZ, 0x3c, !PT ;  /* 0x0000000405050212 */ /* 0x080fe200078e3cff */
[----:B--2---:R-:W-:Y:S04]  /*13d10*/  STL [R1+0x1e04], R67 ;  /* 0x001e044301007387 */ /* 0x004fe80000100800 */
[----:B------:R0:W-:Y:S02]  /*13d20*/  STL [R1+0x18b0], R4 ;  /* 0x0018b00401007387 */ /* 0x0001e40000100800 */
[----:B0-----:R-:W-:-:S04]  /*13d30*/  @P0 LOP3.LUT R4, R5, R4, RZ, 0x3c, !PT ;  /* 0x0000000405040212 */ /* 0x001fc800078e3cff */
[----:B------:R-:W-:-:S05]  /*13d40*/  @P0 LOP3.LUT R5, R5, R4, RZ, 0x3c, !PT ;  /* 0x0000000405050212 */ /* 0x000fca00078e3cff */
[----:B------:R0:W2:Y:S01]  /*13d50*/  @P0 LDG.E.U8 R86, desc[UR20][R4.64] ;  /* 0x0000001404560981 */ /* 0x0000a2000c1e1100 */
[C---:B------:R-:W-:Y:S02]  /*13d60*/  SEL R7, R14.reuse, R7, !P1 ;  /* 0x000000070e077207 */ /* 0x040fe40004800000 */
[----:B------:R-:W-:-:S03]  /*13d70*/  SEL R6, R14, R6, !P1 ;  /* 0x000000060e067207 */ /* 0x000fc60004800000 */
[----:B-1----:R-:W-:Y:S01]  /*13d80*/  IMAD R7, R7, UR6, RZ ;  /* 0x0000000607077c24 */ /* 0x002fe2000f8e02ff */
[----:B------:R-:W-:Y:S01]  /*13d90*/  SEL R3, R14, R3, !P1 ;  /* 0x000000030e037207 */ /* 0x000fe20004800000 */
[----:B------:R-:W-:Y:S01]  /*13da0*/  IMAD R6, R6, UR15, RZ ;  /* 0x0000000f06067c24 */ /* 0x000fe2000f8e02ff */
[----:B------:R-:W-:Y:S01]  /*13db0*/  PRMT R93, RZ, 0x7610, R93 ;  /* 0x00007610ff5d7816 */ /* 0x000fe2000000005d */
[----:B------:R-:W1:Y:S01]  /*13dc0*/  LDCU UR6, c[0x0][0x3b0] ;  /* 0x00007600ff0677ac */ /* 0x000e620008000800 */
[-C--:B------:R-:W-:Y:S01]  /*13dd0*/  IADD3 R67, P6, PT, R7, R13.reuse, RZ ;  /* 0x0000000d07437210 */ /* 0x080fe20007fde0ff */
[----:B------:R-:W-:Y:S01]  /*13de0*/  IMAD R3, R3, UR13, RZ ;  /* 0x0000000d03037c24 */ /* 0x000fe2000f8e02ff */
[----:B------:R-:W-:Y:S01]  /*13df0*/  PRMT R68, RZ, 0x7610, R68 ;  /* 0x00007610ff447816 */ /* 0x000fe20000000044 */
[----:B------:R-:W3:Y:S01]  /*13e00*/  LDCU UR13, c[0x0][0x3b0] ;  /* 0x00007600ff0d77ac */ /* 0x000ee20008000800 */
[----:B------:R-:W-:Y:S02]  /*13e10*/  LEA.HI.X.SX32 R66, R7, R12, 0x1, P6 ;  /* 0x0000000c07427211 */ /* 0x000fe400030f0eff */
[----:B------:R-:W-:Y:S01]  /*13e20*/  IADD3 R83, P6, PT, R6, R13, RZ ;  /* 0x0000000d06537210 */ /* 0x000fe20007fde0ff */
[----:B------:R-:W-:Y:S01]  /*13e30*/  STL [R1+0x18b8], R67 ;  /* 0x0018b84301007387 */ /* 0x000fe20000100800 */
[----:B0-----:R-:W-:Y:S01]  /*13e40*/  @P0 IMAD.MOV.U32 R4, RZ, RZ, R67 ;  /* 0x000000ffff040224 */ /* 0x001fe200078e0043 */
[----:B------:R-:W-:Y:S01]  /*13e50*/  PRMT R81, RZ, 0x7610, R81 ;  /* 0x00007610ff517816 */ /* 0x000fe20000000051 */
[----:B------:R-:W0:Y:S01]  /*13e60*/  LDCU UR15, c[0x0][0x3b0] ;  /* 0x00007600ff0f77ac */ /* 0x000e220008000800 */
[----:B------:R0:W-:Y:S01]  /*13e70*/  STL [R1+0x18b4], R66 ;  /* 0x0018b44201007387 */ /* 0x0001e20000100800 */
[----:B------:R-:W-:-:S03]  /*13e80*/  @P0 IMAD.MOV.U32 R5, RZ, RZ, R66 ;  /* 0x000000ffff050224 */ /* 0x000fc600078e0042 */
[----:B------:R-:W-:Y:S04]  /*13e90*/  STL [R1+0x18bc], R83 ;  /* 0x0018bc5301007387 */ /* 0x000fe80000100800 */
[----:B------:R0:W3:Y:S01]  /*13ea0*/  @P0 LDG.E.U8 R93, desc[UR20][R4.64] ;  /* 0x00000014045d0981 */ /* 0x0000e2000c1e1100 */
[----:B------:R-:W-:Y:S01]  /*13eb0*/  PRMT R7, RZ, 0x7610, R7 ;  /* 0x00007610ff077816 */ /* 0x000fe20000000007 */
[----:B0-----:R-:W-:Y:S02]  /*13ec0*/  @P0 IMAD.MOV.U32 R4, RZ, RZ, R83 ;  /* 0x000000ffff040224 */ /* 0x001fe400078e0053 */
[----:B--2---:R0:W-:Y:S04]  /*13ed0*/  STL [R1+0x1df4], R86 ;  /* 0x001df45601007387 */ /* 0x0041e80000100800 */
[----:B------:R-:W2:Y:S04]  /*13ee0*/  LDL.LU R66, [R1+0x2b60] ;  /* 0x002b600001427983 */ /* 0x000ea80000300800 */
[----:B------:R-:W2:Y:S01]  /*13ef0*/  LDL.LU R67, [R1+0x2b5c] ;  /* 0x002b5c0001437983 */ /* 0x000ea20000300800 */
[----:B0-----:R-:W-:-:S02]  /*13f00*/  LEA.HI.X.SX32 R86, R6, R12, 0x1, P6 ;  /* 0x0000000c06567211 */ /* 0x001fc400030f0eff */
[----:B------:R-:W-:-:S03]  /*13f10*/  IADD3 R8, P6, PT, R3, R13, RZ ;  /* 0x0000000d03087210 */ /* 0x000fc60007fde0ff */
[----:B------:R-:W-:Y:S01]  /*13f20*/  @P0 IMAD.MOV.U32 R5, RZ, RZ, R86 ;  /* 0x000000ffff050224 */ /* 0x000fe200078e0056 */
[----:B------:R-:W-:-:S04]  /*13f30*/  LEA.HI.X.SX32 R3, R3, R12, 0x1, P6 ;  /* 0x0000000c03037211 */ /* 0x000fc800030f0eff */
[----:B------:R0:W2:Y:S02]  /*13f40*/  @P0 LDG.E.U8 R68, desc[UR20][R4.64] ;  /* 0x0000001404440981 */ /* 0x0000a4000c1e1100 */
[----:B0-----:R-:W-:Y:S02]  /*13f50*/  @P0 IMAD.MOV.U32 R4, RZ, RZ, R8 ;  /* 0x000000ffff040224 */ /* 0x001fe400078e0008 */
[----:B------:R-:W-:-:S05]  /*13f60*/  @P0 IMAD.MOV.U32 R5, RZ, RZ, R3 ;  /* 0x000000ffff050224 */ /* 0x000fca00078e0003 */
[----:B------:R0:W2:Y:S01]  /*13f70*/  @P0 LDG.E.U8 R7, desc[UR20][R4.64] ;  /* 0x0000001404070981 */ /* 0x0000a2000c1e1100 */
[----:B------:R-:W-:Y:S02]  /*13f80*/  ISETP.GT.U32.AND P6, PT, R15, R69, PT ;  /* 0x000000450f00720c */ /* 0x000fe40003fc4070 */
[----:B------:R-:W-:Y:S01]  /*13f90*/  SEL R6, R14, R45, !P1 ;  /* 0x0000002d0e067207 */ /* 0x000fe20004800000 */
[----:B------:R0:W-:Y:S04]  /*13fa0*/  STL [R1+0x18a8], R86 ;  /* 0x0018a85601007387 */ /* 0x0001e80000100800 */
[----:B----4-:R-:W-:Y:S01]  /*13fb0*/  IMAD R6, R6, UR5, RZ ;  /* 0x0000000506067c24 */ /* 0x010fe2000f8e02ff */
[----:B------:R-:W-:Y:S01]  /*13fc0*/  STL [R1+0x18ac], R8 ;  /* 0x0018ac0801007387 */ /* 0x000fe20000100800 */
[----:B------:R-:W-:Y:S01]  /*13fd0*/  PRMT R87, RZ, 0x7610, R87 ;  /* 0x00007610ff577816 */ /* 0x000fe20000000057 */
[----:B------:R-:W4:Y:S03]  /*13fe0*/  LDCU UR5, c[0x0][0x3b0] ;  /* 0x00007600ff0577ac */ /* 0x000f260008000800 */
[----:B------:R-:W-:Y:S01]  /*13ff0*/  @!P6 IMAD.IADD R69, R69, 0x1, -R15 ;  /* 0x000000014545e824 */ /* 0x000fe200078e0a0f */
[C---:B------:R-:W-:Y:S01]  /*14000*/  IADD3 R83, P6, PT, R6.reuse, R13, RZ ;  /* 0x0000000d06537210 */ /* 0x040fe20007fde0ff */
[----:B------:R1:W-:Y:S03]  /*14010*/  STL [R1+0x18a4], R3 ;  /* 0x0018a40301007387 */ /* 0x0003e60000100800 */
[----:B0-----:R-:W-:Y:S01]  /*14020*/  LEA.HI.X.SX32 R86, R6, R12, 0x1, P6 ;  /* 0x0000000c06567211 */ /* 0x001fe200030f0eff */
[----:B------:R-:W-:Y:S01]  /*14030*/  STL [R1+0x189c], R83 ;  /* 0x00189c5301007387 */ /* 0x000fe20000100800 */
[----:B-1----:R-:W-:Y:S01]  /*14040*/  SEL R3, R14, R46, !P1 ;  /* 0x0000002e0e037207 */ /* 0x002fe20004800000 */
[----:B------:R-:W-:-:S02]  /*14050*/  @P0 IMAD.MOV.U32 R4, RZ, RZ, R83 ;  /* 0x000000ffff040224 */ /* 0x000fc400078e0053 */
[----:B------:R-:W-:Y:S02]  /*14060*/  @P0 IMAD.MOV.U32 R5, RZ, RZ, R86 ;  /* 0x000000ffff050224 */ /* 0x000fe400078e0056 */
[----:B------:R-:W-:Y:S01]  /*14070*/  IMAD R3, R3, UR6, RZ ;  /* 0x0000000603037c24 */ /* 0x000fe2000f8e02ff */
[----:B------:R-:W-:Y:S01]  /*14080*/  SEL R8, R14, R48, !P1 ;  /* 0x000000300e087207 */ /* 0x000fe20004800000 */
[----:B------:R-:W0:Y:S01]  /*14090*/  LDCU UR6, c[0x0][0x3b0] ;  /* 0x00007600ff0677ac */ /* 0x000e220008000800 */
[----:B------:R1:W4:Y:S04]  /*140a0*/  @P0 LDG.E.U8 R81, desc[UR20][R4.64] ;  /* 0x0000001404510981 */ /* 0x000328000c1e1100 */
[----:B--2---:R-:W-:Y:S04]  /*140b0*/  STL [R1+0x1d7c], R7 ;  /* 0x001d7c0701007387 */ /* 0x004fe80000100800 */
[----:B------:R-:W-:Y:S04]  /*140c0*/  STL [R1+0x1898], R86 ;  /* 0x0018985601007387 */ /* 0x000fe80000100800 */
[----:B------:R2:W-:Y:S02]  /*140d0*/  STL [R1+0x1d74], R68 ;  /* 0x001d744401007387 */ /* 0x0005e40000100800 */
[----:B--2---:R-:W-:-:S04]  /*140e0*/  IADD3 R68, P6, PT, R3, R13, RZ ;  /* 0x0000000d03447210 */ /* 0x004fc80007fde0ff */
[----:B-1----:R-:W-:Y:S01]  /*140f0*/  LEA.HI.X.SX32 R5, R3, R12, 0x1, P6 ;  /* 0x0000000c03057211 */ /* 0x002fe200030f0eff */
[----:B------:R-:W-:-:S05]  /*14100*/  @P0 IMAD.MOV.U32 R4, RZ, RZ, R68 ;  /* 0x000000ffff040224 */ /* 0x000fca00078e0044 */
[----:B------:R1:W2:Y:S01]  /*14110*/  @P0 LDG.E.U8 R87, desc[UR20][R4.64] ;  /* 0x0000001404570981 */ /* 0x0002a2000c1e1100 */
[----:B---3--:R-:W-:Y:S01]  /*14120*/  IMAD R8, R8, UR13, RZ ;  /* 0x0000000d08087c24 */ /* 0x008fe2000f8e02ff */
[----:B------:R-:W-:Y:S01]  /*14130*/  SEL R7, R14, R49, !P1 ;  /* 0x000000310e077207 */ /* 0x000fe20004800000 */
[----:B------:R-:W3:Y:S01]  /*14140*/  LDCU UR13, c[0x0][0x3b0] ;  /* 0x00007600ff0d77ac */ /* 0x000ee20008000800 */
[----:B------:R0:W-:Y:S03]  /*14150*/  STL [R1+0x1df0], R93 ;  /* 0x001df05d01007387 */ /* 0x0001e60000100800 */
[----:B------:R-:W-:Y:S01]  /*14160*/  IMAD R7, R7, UR15, RZ ;  /* 0x0000000f07077c24 */ /* 0x000fe2000f8e02ff */
[----:B------:R-:W3:Y:S01]  /*14170*/  LDL R83, [R1+0x1f90] ;  /* 0x001f900001537983 */ /* 0x000ee20000100800 */
[----:B------:R-:W-:Y:S01]  /*14180*/  PRMT R82, RZ, 0x7610, R82 ;  /* 0x00007610ff527816 */ /* 0x000fe20000000052 */
[----:B------:R-:W1:Y:S01]  /*14190*/  LDCU UR15, c[0x0][0x3b0] ;  /* 0x00007600ff0f77ac */ /* 0x000e620008000800 */
[----:B0-----:R-:W-:Y:S01]  /*141a0*/  IADD3 R93, P6, PT, R8, R13, RZ ;  /* 0x0000000d085d7210 */ /* 0x001fe20007fde0ff */
[----:B------:R0:W-:Y:S04]  /*141b0*/  STL [R1+0x18a0], R68 ;  /* 0x0018a04401007387 */ /* 0x0001e80000100800 */
[----:B------:R-:W-:Y:S04]  /*141c0*/  STL [R1+0x1888], R5 ;  /* 0x0018880501007387 */ /* 0x000fe80000100800 */
[----:B------:R-:W-:Y:S04]  /*141d0*/  STL [R1+0x1890], R93 ;  /* 0x0018905d01007387 */ /* 0x000fe80000100800 */
[----:B----4-:R4:W-:Y:S01]  /*141e0*/  STL [R1+0x1dd0], R81 ;  /* 0x001dd05101007387 */ /* 0x0109e20000100800 */
[----:B-1----:R-:W-:-:S03]  /*141f0*/  @P0 IMAD.MOV.U32 R4, RZ, RZ, R93 ;  /* 0x000000ffff040224 */ /* 0x002fc600078e005d */
[----:B0-----:R-:W3:Y:S01]  /*14200*/  LDL.LU R68, [R1+0x2b58] ;  /* 0x002b580001447983 */ /* 0x001ee20000300800 */
[----:B----4-:R-:W-:Y:S02]  /*14210*/  LEA.HI.X.SX32 R81, R8, R12, 0x1, P6 ;  /* 0x0000000c08517211 */ /* 0x010fe400030f0eff */
[----:B------:R-:W-:-:S03]  /*14220*/  IADD3 R86, P6, PT, R7, R13, RZ ;  /* 0x0000000d07567210 */ /* 0x000fc60007fde0ff */
[----:B------:R-:W-:Y:S01]  /*14230*/  STL [R1+0x188c], R81 ;  /* 0x00188c5101007387 */ /* 0x000fe20000100800 */
[----:B------:R-:W-:-:S03]  /*14240*/  IMAD.MOV.U32 R5, RZ, RZ, R81 ;  /* 0x000000ffff057224 */ /* 0x000fc600078e0051 */
[----:B------:R-:W-:Y:S01]  /*14250*/  STL [R1+0x1894], R86 ;  /* 0x0018945601007387 */ /* 0x000fe20000100800 */
[----:B------:R-:W-:-:S03]  /*14260*/  PRMT R8, RZ, 0x7610, R8 ;  /* 0x00007610ff087816 */ /* 0x000fc60000000008 */
[----:B------:R0:W4:Y:S02]  /*14270*/  @P0 LDG.E.U8 R82, desc[UR20][R4.64] ;  /* 0x0000001404520981 */ /* 0x000124000c1e1100 */
[----:B0-----:R-:W-:Y:S02]  /*14280*/  @P0 IMAD.MOV.U32 R4, RZ, RZ, R86 ;  /* 0x000000ffff040224 */ /* 0x001fe400078e0056 */
[----:B--2---:R0:W-:Y:S02]  /*14290*/  STL [R1+0x1dc8], R87 ;  /* 0x001dc85701007387 */ /* 0x0041e40000100800 */
[----:B0-----:R-:W-:-:S05]  /*142a0*/  LEA.HI.X.SX32 R87, R7, R12, 0x1, P6 ;  /* 0x0000000c07577211 */ /* 0x001fca00030f0eff */
[----:B------:R-:W-:-:S05]  /*142b0*/  @P0 IMAD.MOV.U32 R5, RZ, RZ, R87 ;  /* 0x000000ffff050224 */ /* 0x000fca00078e0057 */
[----:B------:R0:W2:Y:S01]  /*142c0*/  @P0 LDG.E.U8 R8, desc[UR20][R4.64] ;  /* 0x0000001404080981 */ /* 0x0000a2000c1e1100 */
[C---:B------:R-:W-:Y:S02]  /*142d0*/  SEL R6, R14.reuse, R51, !P1 ;  /* 0x000000330e067207 */ /* 0x040fe40004800000 */
[----:B------:R-:W-:-:S03]  /*142e0*/  SEL R3, R14, R52, !P1 ;  /* 0x000000340e037207 */ /* 0x000fc60004800000 */
[----:B------:R-:W-:Y:S01]  /*142f0*/  IMAD R6, R6, UR5, RZ ;  /* 0x0000000506067c24 */ /* 0x000fe2000f8e02ff */
[----:B------:R-:W-:Y:S01]  /*14300*/  STL [R1+0x1880], R87 ;  /* 0x0018805701007387 */ /* 0x000fe20000100800 */
[----:B------:R-:W-:Y:S01]  /*14310*/  IMAD R3, R3, UR16, RZ ;  /* 0x0000001003037c24 */ /* 0x000fe2000f8e02ff */
[----:B------:R-:W1:Y:S02]  /*14320*/  LDCU UR5, c[0x0][0x3b0] ;  /* 0x00007600ff0577ac */ /* 0x000e640008000800 */
[----:B------:R-:W-:Y:S02]  /*14330*/  IADD3 R81, P6, PT, R6, R13, RZ ;  /* 0x0000000d06517210 */ /* 0x000fe40007fde0ff */
[----:B------:R-:W-:Y:S01]  /*14340*/  PRMT R80, RZ, 0x7610, R80 ;  /* 0x00007610ff507816 */ /* 0x000fe20000000050 */
[----:B------:R-:W1:Y:S02]  /*14350*/  LDCU UR16, c[0x0][0x3b0] ;  /* 0x00007600ff1077ac */ /* 0x000e640008000800 */
[----:B------:R-:W-:Y:S01]  /*14360*/  STL [R1+0x1884], R81 ;  /* 0x0018845101007387 */ /* 0x000fe20000100800 */
[----:B0-----:R-:W-:-:S03]  /*14370*/  @P0 IMAD.MOV.U32 R4, RZ, RZ, R81 ;  /* 0x000000ffff040224 */ /* 0x001fc600078e0051 */
[----:B----4-:R0:W-:Y:S02]  /*14380*/  STL [R1+0x1db4], R82 ;  /* 0x001db45201007387 */ /* 0x0101e40000100800 */
[----:B0-----:R-:W-:Y:S02]  /*14390*/  LEA.HI.X.SX32 R82, R6, R12, 0x1, P6 ;  /* 0x0000000c06527211 */ /* 0x001fe400030f0eff */
[----:B------:R-:W-:Y:S02]  /*143a0*/  IADD3 R7, P6, PT, R3, R13, RZ ;  /* 0x0000000d03077210 */ /* 0x000fe40007fde0ff */
[----:B------:R-:W-:Y:S01]  /*143b0*/  PRMT R6, RZ, 0x7610, R6 ;  /* 0x00007610ff067816 */ /* 0x000fe20000000006 */
[----:B------:R-:W-:Y:S01]  /*143c0*/  STL [R1+0x1878], R82 ;  /* 0x0018785201007387 */ /* 0x000fe20000100800 */
[----:B------:R-:W-:-:S03]  /*143d0*/  @P0 IMAD.MOV.U32 R5, RZ, RZ, R82 ;  /* 0x000000ffff050224 */ /* 0x000fc600078e0052 */
[----:B------:R-:W-:Y:S04]  /*143e0*/  STL [R1+0x187c], R7 ;  /* 0x00187c0701007387 */ /* 0x000fe80000100800 */
[----:B------:R0:W4:Y:S02]  /*143f0*/  @P0 LDG.E.U8 R6, desc[UR20][R4.64] ;  /* 0x0000001404060981 */ /* 0x000124000c1e1100 */
[----:B0-----:R-:W-:Y:S02]  /*14400*/  @P0 IMAD.MOV.U32 R4, RZ, RZ, R7 ;  /* 0x000000ffff040224 */ /* 0x001fe400078e0007 */
[----:B--2---:R0:W-:Y:S02]  /*14410*/  STL [R1+0x1db0], R8 ;  /* 0x001db00801007387 */ /* 0x0041e40000100800 */
[----:B0-----:R-:W-:-:S02]  /*14420*/  LEA.HI.X.SX32 R8, R3, R12, 0x1, P6 ;  /* 0x0000000c03087211 */ /* 0x001fc400030f0eff */
[----:B------:R-:W-:-:S03]  /*14430*/  PRMT R3, RZ, 0x7610, R3 ;  /* 0x00007610ff037816 */ /* 0x000fc60000000003 */
[----:B------:R-:W-:-:S05]  /*14440*/  @P0 IMAD.MOV.U32 R5, RZ, RZ, R8 ;  /* 0x000000ffff050224 */ /* 0x000fca00078e0008 */
[----:B------:R0:W2:Y:S01]  /*14450*/  @P0 LDG.E.U8 R3, desc[UR20][R4.64] ;  /* 0x0000001404030981 */ /* 0x0000a2000c1e1100 */
[----:B---3--:R-:W-:-:S03]  /*14460*/  ISETP.GE.AND P6, PT, R83, RZ, PT ;  /* 0x000000ff5300720c */ /* 0x008fc60003fc6270 */
[----:B------:R3:W-:Y:S01]  /*14470*/  STL [R1+0x1874], R8 ;  /* 0x0018740801007387 */ /* 0x0007e20000100800 */
[C---:B0-----:R-:W-:Y:S02]  /*14480*/  SEL R4, R14.reuse, R56, !P1 ;  /* 0x000000380e047207 */ /* 0x041fe40004800000 */
[----:B------:R-:W-:-:S03]  /*14490*/  SEL R7, R14, R57, !P1 ;  /* 0x000000390e077207 */ /* 0x000fc60004800000 */
[----:B------:R-:W-:Y:S01]  /*144a0*/  IMAD R4, R4, UR6, RZ ;  /* 0x0000000604047c24 */ /* 0x000fe2000f8e02ff */
[C---:B------:R-:W-:Y:S01]  /*144b0*/  SEL R5, R14.reuse, R58, !P1 ;  /* 0x0000003a0e057207 */ /* 0x040fe20004800000 */
[----:B----4-:R0:W-:Y:S01]  /*144c0*/  STL [R1+0x1da8], R6 ;  /* 0x001da80601007387 */ /* 0x0101e20000100800 */
[----:B---3--:R-:W-:Y:S01]  /*144d0*/  IMAD R8, R7, UR13, RZ ;  /* 0x0000000d07087c24 */ /* 0x008fe2000f8e02ff */
[----:B------:R-:W3:Y:S01]  /*144e0*/  LDCU UR6, c[0x0][0x3b0] ;  /* 0x00007600ff0677ac */ /* 0x000ee20008000800 */
[----:B0-----:R-:W-:Y:S01]  /*144f0*/  SEL R6, R14, R53, !P1 ;  /* 0x000000350e067207 */ /* 0x001fe20004800000 */
[----:B------:R-:W-:Y:S01]  /*14500*/  IMAD R7, R5, UR15, RZ ;  /* 0x0000000f05077c24 */ /* 0x000fe2000f8e02ff */
[----:B------:R-:W-:Y:S01]  /*14510*/  PRMT R85, RZ, 0x7610, R85 ;  /* 0x00007610ff557816 */ /* 0x000fe20000000055 */
[----:B------:R-:W0:Y:S02]  /*14520*/  LDCU UR13, c[0x0][0x3b0] ;  /* 0x00007600ff0d77ac */ /* 0x000e240008000800 */
[----:B-1----:R-:W-:Y:S01]  /*14530*/  IMAD R6, R6, UR5, RZ ;  /* 0x0000000506067c24 */ /* 0x002fe2000f8e02ff */
[----:B------:R-:W-:Y:S01]  /*14540*/  PRMT R88, RZ, 0x7610, R88 ;  /* 0x00007610ff587816 */ /* 0x000fe20000000058 */
[----:B------:R-:W1:Y:S01]  /*14550*/  LDCU UR5, c[0x0][0x3b0] ;  /* 0x00007600ff0577ac */ /* 0x000e620008000800 */
[----:B------:R-:W-:-:S02]  /*14560*/  PRMT R84, RZ, 0x7610, R84 ;  /* 0x00007610ff547816 */ /* 0x000fc40000000054 */
[----:B------:R-:W-:Y:S01]  /*14570*/  PRMT R89, RZ, 0x7610, R89 ;  /* 0x00007610ff597816 */ /* 0x000fe20000000059 */
[----:B------:R-:W4:Y:S01]  /*14580*/  LDCU UR15, c[0x0][0x3b0] ;  /* 0x00007600ff0f77ac */ /* 0x000f220008000800 */
[----:B--2---:R2:W-:Y:S04]  /*14590*/  STL [R1+0x1da4], R3 ;  /* 0x001da40301007387 */ /* 0x0045e80000100800 */
[----:B------:R-:W3:Y:S01]  /*145a0*/  LDL.LU R93, [R1+0x30] ;  /* 0x00003000015d7983 */ /* 0x000ee20000300800 */
[----:B--2---:R-:W-:-:S04]  /*145b0*/  IMAD.MOV.U32 R3, RZ, RZ, R69 ;  /* 0x000000ffff037224 */ /* 0x004fc800078e0045 */
[----:B------:R-:W-:Y:S01]  /*145c0*/  @!P6 IMAD.MOV R3, RZ, RZ, -R3 ;  /* 0x000000ffff03e224 */ /* 0x000fe200078e0a03 */
[----:B------:R-:W-:-:S04]  /*145d0*/  IADD3 R82, P6, PT, R6, R13, RZ ;  /* 0x0000000d06527210 */ /* 0x000fc80007fde0ff */
[----:B------:R-:W-:Y:S02]  /*145e0*/  LEA.HI.X.SX32 R83, R6, R12, 0x1, P6 ;  /* 0x0000000c06537211 */ /* 0x000fe400030f0eff */
[----:B------:R-:W-:-:S03]  /*145f0*/  IADD3 R87, P6, PT, R4, R13, RZ ;  /* 0x0000000d04577210 */ /* 0x000fc60007fde0ff */
[----:B------:R-:W-:Y:S01]  /*14600*/  @P0 IMAD.MOV.U32 R5, RZ, RZ, R83 ;  /* 0x000000ffff050224 */ /* 0x000fe200078e0053 */
[----:B------:R-:W-:Y:S01]  /*14610*/  LEA.HI.X.SX32 R69, R4, R12, 0x1, P6 ;  /* 0x0000000c04457211 */ /* 0x000fe200030f0eff */
[----:B------:R-:W-:-:S05]  /*14620*/  @P0 IMAD.MOV.U32 R4, RZ, RZ, R82 ;  /* 0x000000ffff040224 */ /* 0x000fca00078e0052 */
[----:B------:R2:W3:Y:S01]  /*14630*/  @P0 LDG.E.U8 R80, desc[UR20][R4.64] ;  /* 0x0000001404500981 */ /* 0x0004e2000c1e1100 */
[----:B------:R-:W-:-:S03]  /*14640*/  IADD3 R81, P6, PT, R8, R13, RZ ;  /* 0x0000000d08517210 */ /* 0x000fc60007fde0ff */
[----:B------:R-:W-:Y:S04]  /*14650*/  STL [R1+0x1864], R82 ;  /* 0x0018645201007387 */ /* 0x000fe80000100800 */
[----:B------:R-:W-:Y:S01]  /*14660*/  STL [R1+0x1860], R83 ;  /* 0x0018605301007387 */ /* 0x000fe20000100800 */
[----:B--2---:R-:W-:-:S03]  /*14670*/  SEL R4, R14, R60, !P1 ;  /* 0x0000003c0e047207 */ /* 0x004fc60004800000 */
[----:B------:R-:W-:Y:S04]  /*14680*/  STL [R1+0x186c], R87 ;  /* 0x00186c5701007387 */ /* 0x000fe80000100800 */
[----:B------:R-:W-:Y:S04]  /*14690*/  STL [R1+0x1868], R69 ;  /* 0x0018684501007387 */ /* 0x000fe80000100800 */
[----:B------:R-:W-:Y:S01]  /*146a0*/  STL [R1+0x1870], R81 ;  /* 0x0018705101007387 */ /* 0x000fe20000100800 */
[----:B------:R-:W-:-:S03]  /*146b0*/  @P0 IMAD.MOV.U32 R5, RZ, RZ, R69 ;  /* 0x000000ffff050224 */ /* 0x000fc600078e0045 */
[----:B---3--:R2:W-:Y:S02]  /*146c0*/  STL [R1+0x1d50], R80 ;  /* 0x001d505001007387 */ /* 0x0085e40000100800 */
[----:B--2---:R-:W-:Y:S01]  /*146d0*/  LEA.HI.X.SX32 R80, R8, R12, 0x1, P6 ;  /* 0x0000000c08507211 */ /* 0x004fe200030f0eff */
[----:B------:R-:W-:Y:S01]  /*146e0*/  IMAD R8, R4, UR6, RZ ;  /* 0x0000000604087c24 */ /* 0x000fe2000f8e02ff */
[----:B------:R-:W-:Y:S01]  /*146f0*/  SEL R6, R14, R59, !P1 ;  /* 0x0000003b0e067207 */ /* 0x000fe20004800000 */
[----:B------:R-:W-:Y:S01]  /*14700*/  @P0 IMAD.MOV.U32 R4, RZ, RZ, R87 ;  /* 0x000000ffff040224 */ /* 0x000fe200078e0057 */
[----:B------:R-:W-:Y:S01]  /*14710*/  IADD3 R83, P6, PT, R7, R13, RZ ;  /* 0x0000000d07537210 */ /* 0x000fe20007fde0ff */
[----:B------:R2:W-:Y:S01]  /*14720*/  STL [R1+0x184c], R80 ;  /* 0x00184c5001007387 */ /* 0x0005e20000100800 */
[----:B------:R-:W3:Y:S03]  /*14730*/  LDCU UR6, c[0x0][0x3b0] ;  /* 0x00007600ff0677ac */ /* 0x000ee60008000800 */
[----:B------:R0:W2:Y:S02]  /*14740*/  @P0 LDG.E.U8 R85, desc[UR20][R4.64] ;  /* 0x0000001404550981 */ /* 0x0000a4000c1e1100 */
[----:B0-----:R-:W-:-:S02]  /*14750*/  @P0 IMAD.MOV.U32 R4, RZ, RZ, R81 ;  /* 0x000000ffff040224 */ /* 0x001fc400078e0051 */
[----:B------:R-:W-:-:S05]  /*14760*/  @P0 IMAD.MOV.U32 R5, RZ, RZ, R80 ;  /* 0x000000ffff050224 */ /* 0x000fca00078e0050 */
[----:B------:R0:W3:Y:S01]  /*14770*/  @P0 LDG.E.U8 R88, desc[UR20][R4.64] ;  /* 0x0000001404580981 */ /* 0x0000e2000c1e1100 */
[----:B-1----:R-:W-:Y:S01]  /*14780*/  IMAD R6, R6, UR5, RZ ;  /* 0x0000000506067c24 */ /* 0x002fe2000f8e02ff */
[----:B------:R-:W-:Y:S01]  /*14790*/  LEA.HI.X.SX32 R82, R7, R12, 0x1, P6 ;  /* 0x0000000c07527211 */ /* 0x000fe200030f0eff */
[----:B------:R-:W1:Y:S01]  /*147a0*/  LDCU UR5, c[0x0][0x3b0] ;  /* 0x00007600ff0577ac */ /* 0x000e620008000800 */
[----:B------:R-:W-:Y:S02]  /*147b0*/  STL [R1+0x1854], R83 ;  /* 0x0018545301007387 */ /* 0x000fe40000100800 */
[----:B------:R-:W-:Y:S02]  /*147c0*/  IADD3 R86, P6, PT, R6, R13, RZ ;  /* 0x0000000d06567210 */ /* 0x000fe40007fde0ff */
[----:B------:R-:W4:Y:S04]  /*147d0*/  LDL.LU R69, [R1+0x2b54] ;  /* 0x002b540001457983 */ /* 0x000f280000300800 */
[----:B------:R-:W-:Y:S01]  /*147e0*/  STL [R1+0x1850], R82 ;  /* 0x0018505201007387 */ /* 0x000fe20000100800 */
[----:B0-----:R-:W-:-:S03]  /*147f0*/  @P0 IMAD.MOV.U32 R4, RZ, RZ, R83 ;  /* 0x000000ffff040224 */ /* 0x001fc600078e0053 */
[----:B------:R-:W-:Y:S01]  /*14800*/  STL [R1+0x1858], R86 ;  /* 0x0018585601007387 */ /* 0x000fe20000100800 */
[----:B------:R-:W-:-:S05]  /*14810*/  @P0 IMAD.MOV.U32 R5, RZ, RZ, R82 ;  /* 0x000000ffff050224 */ /* 0x000fca00078e0052 */
[----:B------:R0:W4:Y:S01]  /*14820*/  @P0 LDG.E.U8 R84, desc[UR20][R4.64] ;  /* 0x0000001404540981 */ /* 0x000122000c1e1100 */
[----:B------:R-:W-:Y:S01]  /*14830*/  PRMT R7, RZ, 0x7610, R7 ;  /* 0x00007610ff077816 */ /* 0x000fe20000000007 */
[----:B0-----:R-:W-:Y:S02]  /*14840*/  @P0 IMAD.MOV.U32 R4, RZ, RZ, R86 ;  /* 0x000000ffff040224 */ /* 0x001fe400078e0056 */
[----:B--2---:R0:W-:Y:S04]  /*14850*/  STL [R1+0x1d4c], R85 ;  /* 0x001d4c5501007387 */ /* 0x0041e80000100800 */
[----:B------:R-:W2:Y:S04]  /*14860*/  LDL.LU R80, [R1+0x2b50] ;  /* 0x002b500001507983 */ /* 0x000ea80000300800 */
[----:B------:R-:W2:Y:S01]  /*14870*/  LDL.LU R81, [R1+0x2b4c] ;  /* 0x002b4c0001517983 */ /* 0x000ea20000300800 */
[----:B0-----:R-:W-:-:S02]  /*14880*/  LEA.HI.X.SX32 R85, R6, R12, 0x1, P6 ;  /* 0x0000000c06557211 */ /* 0x001fc400030f0eff */
[----:B------:R-:W-:-:S03]  /*14890*/  IADD3 R87, P6, PT, R8, R13, RZ ;  /* 0x0000000d08577210 */ /* 0x000fc60007fde0ff */
[----:B------:R-:W-:Y:S01]  /*148a0*/  STL [R1+0x1844], R85 ;  /* 0x0018445501007387 */ /* 0x000fe20000100800 */
[----:B------:R-:W-:-:S03]  /*148b0*/  @P0 IMAD.MOV.U32 R5, RZ, RZ, R85 ;  /* 0x000000ffff050224 */ /* 0x000fc600078e0055 */
[----:B------:R-:W-:Y:S04]  /*148c0*/  STL [R1+0x1848], R87 ;  /* 0x0018485701007387 */ /* 0x000fe80000100800 */
[----:B---3--:R0:W-:Y:S04]  /*148d0*/  STL [R1+0x1d98], R88 ;  /* 0x001d985801007387 */ /* 0x0081e80000100800 */
[----:B------:R3:W2:Y:S01]  /*148e0*/  @P0 LDG.E.U8 R89, desc[UR20][R4.64] ;  /* 0x0000001404590981 */ /* 0x0006a2000c1e1100 */
[----:B0-----:R-:W-:Y:S01]  /*148f0*/  LEA.HI.X.SX32 R88, R8, R12, 0x1, P6 ;  /* 0x0000000c08587211 */ /* 0x001fe200030f0eff */
[----:B---3--:R-:W-:-:S04]  /*14900*/  @P0 IMAD.MOV.U32 R4, RZ, RZ, R87 ;  /* 0x000000ffff040224 */ /* 0x008fc800078e0057 */
[----:B------:R-:W-:-:S05]  /*14910*/  @P0 IMAD.MOV.U32 R5, RZ, RZ, R88 ;  /* 0x000000ffff050224 */ /* 0x000fca00078e0058 */
[----:B------:R0:W3:Y:S01]  /*14920*/  @P0 LDG.E.U8 R7, desc[UR20][R4.64] ;  /* 0x0000001404070981 */ /* 0x0000e2000c1e1100 */
[----:B------:R-:W-:Y:S02]  /*14930*/  ISETP.GT.U32.AND P6, PT, R15, R93, PT ;  /* 0x0000005d0f00720c */ /* 0x000fe40003fc4070 */
[----:B------:R-:W-:Y:S01]  /*14940*/  SEL R6, R14, R62, !P1 ;  /* 0x0000003e0e067207 */ /* 0x000fe20004800000 */
[----:B------:R4:W-:Y:S04]  /*14950*/  STL [R1+0x1840], R88 ;  /* 0x0018405801007387 */ /* 0x0009e80000100800 */
[----:B-1----:R-:W-:Y:S01]  /*14960*/  IMAD R6, R6, UR5, RZ ;  /* 0x0000000506067c24 */ /* 0x002fe2000f8e02ff */
[----:B------:R-:W2:Y:S01]  /*14970*/  LDL.LU R82, [R1+0x2b48] ;  /* 0x002b480001527983 */ /* 0x000ea20000300800 */
[----:B0-----:R-:W-:Y:S01]  /*14980*/  SEL R4, R14, R63, !P1 ;  /* 0x0000003f0e047207 */ /* 0x001fe20004800000 */
[----:B------:R-:W0:Y:S02]  /*14990*/  LDCU UR5, c[0x0][0x3b0] ;  /* 0x00007600ff0577ac */ /* 0x000e240008000800 */
[----:B------:R-:W2:Y:S01]  /*149a0*/  LDL.LU R83, [R1+0x2b44] ;  /* 0x002b440001537983 */ /* 0x000ea20000300800 */
[----:B------:R-:W-:Y:S01]  /*149b0*/  @!P6 IMAD.IADD R93, R93, 0x1, -R15 ;  /* 0x000000015d5de824 */ /* 0x000fe200078e0a0f */
[----:B----4-:R-:W-:-:S02]  /*149c0*/  IADD3 R88, P6, PT, R6, R13, RZ ;  /* 0x0000000d06587210 */ /* 0x010fc40007fde0ff */
[----:B------:R1:W-:Y:S01]  /*149d0*/  STL [R1+0x1d94], R84 ;  /* 0x001d945401007387 */ /* 0x0003e20000100800 */
[----:B------:R-:W-:-:S03]  /*149e0*/  SEL R5, R14, R64, !P1 ;  /* 0x000000400e057207 */ /* 0x000fc60004800000 */
[----:B-1----:R-:W4:Y:S04]  /*149f0*/  LDL.LU R84, [R1+0x2b40] ;  /* 0x002b400001547983 */ /* 0x002f280000300800 */
[----:B------:R-:W4:Y:S04]  /*14a00*/  LDL.LU R85, [R1+0x2b3c] ;  /* 0x002b3c0001557983 */ /* 0x000f280000300800 */
[----:B------:R-:W4:Y:S01]  /*14a10*/  LDL.LU R86, [R1+0x2b38] ;  /* 0x002b380001567983 */ /* 0x000f220000300800 */
[----:B------:R-:W-:-:S03]  /*14a20*/  PRMT R8, RZ, 0x7610, R8 ;  /* 0x00007610ff087816 */ /* 0x000fc60000000008 */
[----:B---3--:R1:W-:Y:S04]  /*14a30*/  STL [R1+0x1d8c], R7 ;  /* 0x001d8c0701007387 */ /* 0x0083e80000100800 */
[----:B------:R-:W-:Y:S04]  /*14a40*/  STL [R1+0xf64], R88 ;  /* 0x000f645801007387 */ /* 0x000fe80000100800 */
[----:B--2---:R2:W-:Y:S01]  /*14a50*/  STL [R1+0x1d90], R89 ;  /* 0x001d905901007387 */ /* 0x0045e20000100800 */
[----:B-1----:R-:W-:Y:S01]  /*14a60*/  IMAD R7, R4, UR6, RZ ;  /* 0x0000000604077c24 */ /* 0x002fe2000f8e02ff */
[----:B------:R-:W-:Y:S01]  /*14a70*/  PRMT R90, RZ, 0x7610, R90 ;  /* 0x00007610ff5a7816 */ /* 0x000fe2000000005a */
[----:B------:R-:W-:Y:S01]  /*14a80*/  @P0 IMAD.MOV.U32 R4, RZ, RZ, R88 ;  /* 0x000000ffff040224 */ /* 0x000fe200078e0058 */
[----:B------:R-:W1:Y:S01]  /*14a90*/  LDCU UR6, c[0x0][0x3b0] ;  /* 0x00007600ff0677ac */ /* 0x000e620008000800 */
[----:B--2---:R-:W-:Y:S01]  /*14aa0*/  LEA.HI.X.SX32 R89, R6, R12, 0x1, P6 ;  /* 0x0000000c06597211 */ /* 0x004fe200030f0eff */
[----:B------:R-:W-:Y:S01]  /*14ab0*/  IMAD R6, R5, UR13, RZ ;  /* 0x0000000d05067c24 */ /* 0x000fe2000f8e02ff */
[----:B------:R-:W-:Y:S01]  /*14ac0*/  IADD3 R87, P6, PT, R7, R13, RZ ;  /* 0x0000000d07577210 */ /* 0x000fe20007fde0ff */
[----:B------:R-:W2:Y:S02]  /*14ad0*/  LDCU UR13, c[0x0][0x3b0] ;  /* 0x00007600ff0d77ac */ /* 0x000ea40008000800 */
[----:B------:R-:W-:-:S05]  /*14ae0*/  @P0 IMAD.MOV.U32 R5, RZ, RZ, R89 ;  /* 0x000000ffff050224 */ /* 0x000fca00078e0059 */
[----:B------:R3:W2:Y:S04]  /*14af0*/  @P0 LDG.E.U8 R8, desc[UR20][R4.64] ;  /* 0x0000001404080981 */ /* 0x0006a8000c1e1100 */
[----:B------:R0:W-:Y:S01]  /*14b00*/  STL [R1+0xf60], R89 ;  /* 0x000f605901007387 */ /* 0x0001e20000100800 */
[----:B---3--:R-:W-:Y:S02]  /*14b10*/  LEA.HI.X.SX32 R5, R7, R12, 0x1, P6 ;  /* 0x0000000c07057211 */ /* 0x008fe400030f0eff */
[----:B------:R-:W-:Y:S01]  /*14b20*/  SEL R4, R14, R65, !P1 ;  /* 0x000000410e047207 */ /* 0x000fe20004800000 */
[----:B------:R-:W-:Y:S01]  /*14b30*/  STL [R1+0xf6c], R87 ;  /* 0x000f6c5701007387 */ /* 0x000fe20000100800 */
[----:B------:R-:W-:-:S03]  /*14b40*/  PRMT R7, RZ, 0x7610, R7 ;  /* 0x00007610ff077816 */ /* 0x000fc60000000007 */
[----:B------:R-:W-:Y:S01]  /*14b50*/  STL [R1+0xf68], R5 ;  /* 0x000f680501007387 */ /* 0x000fe20000100800 */
[----:B0-----:R-:W-:-:S04]  /*14b60*/  IADD3 R89, P6, PT, R6, R13, RZ ;  /* 0x0000000d06597210 */ /* 0x001fc80007fde0ff */
[----:B------:R-:W-:Y:S01]  /*14b70*/  LEA.HI.X.SX32 R88, R6, R12, 0x1, P6 ;  /* 0x0000000c06587211 */ /* 0x000fe200030f0eff */
[----:B--2---:R0:W-:Y:S02]  /*14b80*/  STL [R1+0x1d88], R8 ;  /* 0x001d880801007387 */ /* 0x0041e40000100800 */
[----:B0-----:R-:W-:Y:S02]  /*14b90*/  IMAD R8, R4, UR5, RZ ;  /* 0x0000000504087c24 */ /* 0x001fe4000f8e02ff */
[----:B------:R-:W-:Y:S01]  /*14ba0*/  STL [R1+0xf74], R89 ;  /* 0x000f745901007387 */ /* 0x000fe20000100800 */
[----:B------:R-:W-:Y:S01]  /*14bb0*/  @P0 IMAD.MOV.U32 R4, RZ, RZ, R87 ;  /* 0x000000ffff040224 */ /* 0x000fe200078e0057 */
[----:B------:R-:W-:Y:S01]  /*14bc0*/  SEL R6, R14, R66, !P1 ;  /* 0x000000420e067207 */ /* 0x000fe20004800000 */
[----:B------:R-:W0:Y:S01]  /*14bd0*/  LDCU UR5, c[0x0][0x3b0] ;  /* 0x00007600ff0577ac */ /* 0x000e220008000800 */
[----:B------:R-:W2:Y:S04]  /*14be0*/  LDL.LU R87, [R1+0x2b34] ;  /* 0x002b340001577983 */ /* 0x000ea80000300800 */
[----:B------:R3:W2:Y:S02]  /*14bf0*/  @P0 LDG.E.U8 R7, desc[UR20][R4.64] ;  /* 0x0000001404070981 */ /* 0x0006a4000c1e1100 */
[----:B---3--:R-:W-:-:S02]  /*14c00*/  @P0 IMAD.MOV.U32 R4, RZ, RZ, R89 ;  /* 0x000000ffff040224 */ /* 0x008fc400078e0059 */
[----:B------:R-:W-:-:S05]  /*14c10*/  @P0 IMAD.MOV.U32 R5, RZ, RZ, R88 ;  /* 0x000000ffff050224 */ /* 0x000fca00078e0058 */
[----:B------:R3:W4:Y:S04]  /*14c20*/  @P0 LDG.E.U8 R90, desc[UR20][R4.64] ;  /* 0x00000014045a0981 */ /* 0x000728000c1e1100 */
[----:B------:R0:W-:Y:S01]  /*14c30*/  STL [R1+0xf70], R88 ;  /* 0x000f705801007387 */ /* 0x0001e20000100800 */
[----:B------:R-:W-:Y:S02]  /*14c40*/  PRMT R75, RZ, 0x7610, R75 ;  /* 0x00007610ff4b7816 */ /* 0x000fe4000000004b */
[----:B------:R-:W-:Y:S01]  /*14c50*/  PRMT R79, RZ, 0x7610, R79 ;  /* 0x00007610ff4f7816 */ /* 0x000fe2000000004f */
[----:B--2---:R2:W-:Y:S04]  /*14c60*/  STL [R1+0x1d84], R7 ;  /* 0x001d840701007387 */ /* 0x0045e80000100800 */
[----:B0-----:R-:W4:Y:S04]  /*14c70*/  LDL.LU R88, [R1+0x2b30] ;  /* 0x002b300001587983 */ /* 0x001f280000300800 */
[----:B------:R-:W4:Y:S01]  /*14c80*/  LDL.LU R89, [R1+0x2b2c] ;  /* 0x002b2c0001597983 */ /* 0x000f220000300800 */
[----:B--2---:R-:W-:-:S04]  /*14c90*/  IADD3 R7, P6, PT, R8, R13, RZ ;  /* 0x0000000d08077210 */ /* 0x004fc80007fde0ff */
[----:B---3--:R-:W-:Y:S01]  /*14ca0*/  LEA.HI.X.SX32 R4, R8, R12, 0x1, P6 ;  /* 0x0000000c08047211 */ /* 0x008fe200030f0eff */
[----:B------:R-:W-:Y:S01]  /*14cb0*/  IMAD.MOV.U32 R5, RZ, RZ, R7 ;  /* 0x000000ffff057224 */ /* 0x000fe200078e0007 */
[----:B------:R-:W-:Y:S04]  /*14cc0*/  STL [R1+0xf7c], R7 ;  /* 0x000f7c0701007387 */ /* 0x000fe80000100800 */
[-C--:B------:R-:W-:Y:S01]  /*14cd0*/  @P0 LOP3.LUT R5, R5, R4.reuse, RZ, 0x3c, !PT ;  /* 0x0000000405050212 */ /* 0x080fe200078e3cff */
[----:B------:R0:W-:Y:S03]  /*14ce0*/  STL [R1+0xf78], R4 ;  /* 0x000f780401007387 */ /* 0x0001e60000100800 */
[----:B0-----:R-:W-:Y:S01]  /*14cf0*/  @P0 LOP3.LUT R4, R5, R4, RZ, 0x3c, !PT ;  /* 0x0000000405040212 */ /* 0x001fe200078e3cff */
[----:B------:R-:W-:-:S03]  /*14d00*/  IMAD R7, R6, UR15, RZ ;  /* 0x0000000f06077c24 */ /* 0x000fc6000f8e02ff */
[----:B------:R-:W-:Y:S01]  /*14d10*/  @P0 LOP3.LUT R5, R5, R4, RZ, 0x3c, !PT ;  /* 0x0000000405050212 */ /* 0x000fe200078e3cff */
[----:B----4-:R0:W-:Y:S01]  /*14d20*/  STL [R1+0x1d34], R90 ;  /* 0x001d345a01007387 */ /* 0x0101e20000100800 */
[----:B------:R-:W-:Y:S01]  /*14d30*/  SEL R6, R14, R67, !P1 ;  /* 0x000000430e067207 */ /* 0x000fe20004800000 */
[----:B------:R-:W2:Y:S02]  /*14d40*/  LDCU UR15, c[0x0][0x3b0] ;  /* 0x00007600ff0f77ac */ /* 0x000ea40008000800 */
[----:B------:R3:W4:Y:S02]  /*14d50*/  @P0 LDG.E.U8 R75, desc[UR20][R4.64] ;  /* 0x00000014044b0981 */ /* 0x000724000c1e1100 */
[----:B-1----:R-:W-:Y:S01]  /*14d60*/  IMAD R8, R6, UR6, RZ ;  /* 0x0000000606087c24 */ /* 0x002fe2000f8e02ff */
[----:B------:R-:W-:Y:S01]  /*14d70*/  PRMT R91, RZ, 0x7610, R91 ;  /* 0x00007610ff5b7816 */ /* 0x000fe2000000005b */
[----:B------:R-:W1:Y:S01]  /*14d80*/  LDCU UR6, c[0x0][0x3b0] ;  /* 0x00007600ff0677ac */ /* 0x000e620008000800 */
[----:B0-----:R-:W-:-:S02]  /*14d90*/  IADD3 R90, P6, PT, R7, R13, RZ ;  /* 0x0000000d075a7210 */ /* 0x001fc40007fde0ff */
[----:B---3--:R-:W-:Y:S02]  /*14da0*/  SEL R4, R14, R68, !P1 ;  /* 0x000000440e047207 */ /* 0x008fe40004800000 */
[----:B------:R-:W-:-:S03]  /*14db0*/  LEA.HI.X.SX32 R5, R7, R12, 0x1, P6 ;  /* 0x0000000c07057211 */ /* 0x000fc600030f0eff */
[----:B------:R-:W-:Y:S01]  /*14dc0*/  IMAD R6, R4, UR13, RZ ;  /* 0x0000000d04067c24 */ /* 0x000fe2000f8e02ff */
[----:B------:R0:W-:Y:S01]  /*14dd0*/  STL [R1+0xf84], R90 ;  /* 0x000f845a01007387 */ /* 0x0001e20000100800 */
[----:B------:R-:W-:Y:S01]  /*14de0*/  @P0 IMAD.MOV.U32 R4, RZ, RZ, R90 ;  /* 0x000000ffff040224 */ /* 0x000fe200078e005a */
[----:B------:R-:W-:Y:S01]  /*14df0*/  PRMT R7, RZ, 0x7610, R7 ;  /* 0x00007610ff077816 */ /* 0x000fe20000000007 */
[----:B------:R-:W3:Y:S03]  /*14e00*/  LDCU UR13, c[0x0][0x3b0] ;  /* 0x00007600ff0d77ac */ /* 0x000ee60008000800 */
[----:B------:R0:W2:Y:S04]  /*14e10*/  @P0 LDG.E.U8 R79, desc[UR20][R4.64] ;  /* 0x00000014044f0981 */ /* 0x0000a8000c1e1100 */
[----:B------:R-:W-:Y:S01]  /*14e20*/  STL [R1+0xf80], R5 ;  /* 0x000f800501007387 */ /* 0x000fe20000100800 */
[----:B0-----:R-:W-:-:S03]  /*14e30*/  SEL R4, R14, R69, !P1 ;  /* 0x000000450e047207 */ /* 0x001fc60004800000 */
[----:B----4-:R0:W-:Y:S04]  /*14e40*/  STL [R1+0x1d80], R75 ;  /* 0x001d804b01007387 */ /* 0x0101e80000100800 */
[----:B------:R-:W4:Y:S01]  /*14e50*/  LDL.LU R90, [R1+0x2b28] ;  /* 0x002b2800015a7983 */ /* 0x000f220000300800 */
[----:B0-----:R-:W-:-:S05]  /*14e60*/  IADD3 R75, P6, PT, R8, R13, RZ ;  /* 0x0000000d084b7210 */ /* 0x001fca0007fde0ff */
[----:B------:R-:W-:Y:S01]  /*14e70*/  STL [R1+0xf8c], R75 ;  /* 0x000f8c4b01007387 */ /* 0x000fe20000100800 */
[----:B------:R-:W-:-:S03]  /*14e80*/  IMAD.MOV.U32 R5, RZ, RZ, R75 ;  /* 0x000000ffff057224 */ /* 0x000fc600078e004b */
[----:B--2---:R0:W-:Y:S02]  /*14e90*/  STL [R1+0x1d78], R79 ;  /* 0x001d784f01007387 */ /* 0x0041e40000100800 */
[----:B0-----:R-:W-:Y:S01]  /*14ea0*/  LEA.HI.X.SX32 R79, R8, R12, 0x1, P6 ;  /* 0x0000000c084f7211 */ /* 0x001fe200030f0eff */
[----:B------:R-:W-:Y:S01]  /*14eb0*/  IMAD R8, R4, UR5, RZ ;  /* 0x0000000504087c24 */ /* 0x000fe2000f8e02ff */
[----:B------:R-:W-:Y:S01]  /*14ec0*/  IADD3 R75, P6, PT, R6, R13, RZ ;  /* 0x0000000d064b7210 */ /* 0x000fe20007fde0ff */
[----:B------:R-:W0:Y:S02]  /*14ed0*/  LDCU UR5, c[0x0][0x3b0] ;  /* 0x00007600ff0577ac */ /* 0x000e240008000800 */
[----:B------:R-:W-:-:S05]  /*14ee0*/  IMAD.MOV.U32 R4, RZ, RZ, R79 ;  /* 0x000000ffff047224 */ /* 0x000fca00078e004f */
[----:B------:R-:W-:-:S04]  /*14ef0*/  @P0 LOP3.LUT R5, R5, R4, RZ, 0x3c, !PT ;  /* 0x0000000405050212 */ /* 0x000fc800078e3cff */
[C---:B------:R-:W-:Y:S01]  /*14f00*/  @P0 LOP3.LUT R4, R5.reuse, R4, RZ, 0x3c, !PT ;  /* 0x0000000405040212 */ /* 0x040fe200078e3cff */
[----:B------:R2:W-:Y:S03]  /*14f10*/  STL [R1+0xf88], R79 ;  /* 0x000f884f01007387 */ /* 0x0005e60000100800 */
[----:B------:R-:W-:-:S05]  /*14f20*/  @P0 LOP3.LUT R5, R5, R4, RZ, 0x3c, !PT ;  /* 0x0000000405050212 */ /* 0x000fca00078e3cff */
[----:B------:R0:W3:Y:S01]  /*14f30*/  @P0 LDG.E.U8 R91, desc[UR20][R4.64] ;  /* 0x00000014045b0981 */ /* 0x0000e2000c1e1100 */
[----:B--2---:R-:W-:-:S05]  /*14f40*/  LEA.HI.X.SX32 R79, R6, R12, 0x1, P6 ;  /* 0x0000000c064f7211 */ /* 0x004fca00030f0eff */
[----:B0-----:R-:W-:Y:S02]  /*14f50*/  IMAD.MOV.U32 R5, RZ, RZ, R79 ;  /* 0x000000ffff057224 */ /* 0x001fe400078e004f */
[----:B------:R-:W-:-:S05]  /*14f60*/  @P0 IMAD.MOV.U32 R4, RZ, RZ, R75 ;  /* 0x000000ffff040224 */ /* 0x000fca00078e004b */
[----:B------:R-:W2:Y:S04]  /*14f70*/  @P0 LDG.E.U8 R7, desc[UR20][R4.64] ;  /* 0x0000001404070981 */ /* 0x000ea8000c1e1100 */
[----:B------:R-:W-:Y:S01]  /*14f80*/  STL [R1+0xf94], R75 ;  /* 0x000f944b01007387 */ /* 0x000fe20000100800 */
[----:B------:R-:W-:Y:S02]  /*14f90*/  SEL R6, R14, R80, !P1 ;  /* 0x000000500e067207 */ /* 0x000fe40004800000 */
[----:B------:R-:W-:Y:S02]  /*14fa0*/  PRMT R78, RZ, 0x7610, R78 ;  /* 0x00007610ff4e7816 */ /* 0x000fe4000000004e */
[----:B------:R-:W-:Y:S01]  /*14fb0*/  PRMT R9, RZ, 0x7610, R9 ;  /* 0x00007610ff097816 */ /* 0x000fe20000000009 */
[----:B---3--:R0:W-:Y:S04]  /*14fc0*/  STL [R1+0x1d70], R91 ;  /* 0x001d705b01007387 */ /* 0x0081e80000100800 */
[----:B0-----:R-:W3:Y:S04]  /*14fd0*/  LDL.LU R91, [R1+0x2b24] ;  /* 0x002b2400015b7983 */ /* 0x001ee80000300800 */
[----:B------:R0:W-:Y:S02]  /*14fe0*/  STL [R1+0xf90], R79 ;  /* 0x000f904f01007387 */ /* 0x0001e40000100800 */
[----:B0-----:R-:W-:-:S04]  /*14ff0*/  IADD3 R79, P6, PT, R8, R13, RZ ;  /* 0x0000000d084f7210 */ /* 0x001fc80007fde0ff */
[----:B------:R-:W-:Y:S01]  /*15000*/  LEA.HI.X.SX32 R8, R8, R12, 0x1, P6 ;  /* 0x0000000c08087211 */ /* 0x000fe200030f0eff */
[----:B------:R-:W-:Y:S04]  /*15010*/  STL [R1+0xf9c], R79 ;  /* 0x000f9c4f01007387 */ /* 0x000fe80000100800 */
[----:B--2---:R1:W-:Y:S01]  /*15020*/  STL [R1+0x1d6c], R7 ;  /* 0x001d6c0701007387 */ /* 0x0043e20000100800 */
[----:B------:R-:W-:Y:S02]  /*15030*/  @P0 IMAD.MOV.U32 R4, RZ, RZ, R79 ;  /* 0x000000ffff040224 */ /* 0x000fe400078e004f */
[----:B------:R-:W-:-:S05]  /*15040*/  @P0 IMAD.MOV.U32 R5, RZ, RZ, R8 ;  /* 0x000000ffff050224 */ /* 0x000fca00078e0008 */
[----:B------:R0:W2:Y:S01]  /*15050*/  @P0 LDG.E.U8 R78, desc[UR20][R4.64] ;  /* 0x00000014044e0981 */ /* 0x0000a2000c1e1100 */
[----:B-1----:R-:W-:Y:S01]  /*15060*/  IMAD R7, R6, UR6, RZ ;  /* 0x0000000606077c24 */ /* 0x002fe2000f8e02ff */
[----:B------:R-:W1:Y:S04]  /*15070*/  LDCU UR6, c[0x0][0x3b0] ;  /* 0x00007600ff0677ac */ /* 0x000e680008000800 */
[----:B------:R-:W-:-:S04]  /*15080*/  IADD3 R75, P6, PT, R7, R13, RZ ;  /* 0x0000000d074b7210 */ /* 0x000fc80007fde0ff */
[----:B------:R-:W-:Y:S01]  /*15090*/  LEA.HI.X.SX32 R7, R7, R12, 0x1, P6 ;  /* 0x0000000c07077211 */ /* 0x000fe200030f0eff */
[----:B0-----:R-:W-:-:S04]  /*150a0*/  @P0 IMAD.MOV.U32 R4, RZ, RZ, R75 ;  /* 0x000000ffff040224 */ /* 0x001fc800078e004b */
[----:B------:R-:W-:-:S05]  /*150b0*/  @P0 IMAD.MOV.U32 R5, RZ, RZ, R7 ;  /* 0x000000ffff050224 */ /* 0x000fca00078e0007 */
[----:B------:R0:W3:Y:S01]  /*150c0*/  @P0 LDG.E.U8 R9, desc[UR20][R4.64] ;  /* 0x0000001404090981 */ /* 0x0000e2000c1e1100 */
[----:B------:R-:W-:-:S03]  /*150d0*/  SEL R6, R14, R81, !P1 ;  /* 0x000000510e067207 */ /* 0x000fc60004800000 */
[----:B------:R0:W-:Y:S04]  /*150e0*/  STL [R1+0xf98], R8 ;  /* 0x000f980801007387 */ /* 0x0001e80000100800 */
[----:B------:R-:W-:Y:S01]  /*150f0*/  STL [R1+0xfa4], R75 ;  /* 0x000fa44b01007387 */ /* 0x000fe20000100800 */
[----:B0-----:R-:W-:-:S03]  /*15100*/  IMAD R8, R6, UR13, RZ ;  /* 0x0000000d06087c24 */ /* 0x001fc6000f8e02ff */
[----:B------:R1:W-:Y:S01]  /*15110*/  STL [R1+0xfa0], R7 ;  /* 0x000fa00701007387 */ /* 0x0003e20000100800 */
[----:B------:R-:W0:Y:S01]  /*15120*/  LDCU UR13, c[0x0][0x3b0] ;  /* 0x00007600ff0d77ac */ /* 0x000e220008000800 */
[C---:B------:R-:W-:Y:S02]  /*15130*/  SEL R4, R14.reuse, R83, !P1 ;  /* 0x000000530e047207 */ /* 0x040fe40004800000 */
[----:B------:R-:W-:Y:S02]  /*15140*/  SEL R6, R14, R82, !P1 ;  /* 0x000000520e067207 */ /* 0x000fe40004800000 */
[----:B------:R-:W-:Y:S01]  /*15150*/  PRMT R73, RZ, 0x7610, R73 ;  /* 0x00007610ff497816 */ /* 0x000fe20000000049 */
[----:B-1----:R-:W-:Y:S01]  /*15160*/  IMAD R7, R4, UR6, RZ ;  /* 0x0000000604077c24 */ /* 0x002fe2000f8e02ff */
[----:B------:R-:W-:Y:S01]  /*15170*/  PRMT R70, RZ, 0x7610, R70 ;  /* 0x00007610ff467816 */ /* 0x000fe20000000046 */
[----:B------:R-:W1:Y:S01]  /*15180*/  LDCU UR6, c[0x0][0x3b0] ;  /* 0x00007600ff0677ac */ /* 0x000e620008000800 */
[----:B--2---:R2:W-:Y:S02]  /*15190*/  STL [R1+0x1d68], R78 ;  /* 0x001d684e01007387 */ /* 0x0045e40000100800 */
[----:B--2---:R-:W-:-:S04]  /*151a0*/  IADD3 R78, P6, PT, R8, R13, RZ ;  /* 0x0000000d084e7210 */ /* 0x004fc80007fde0ff */
[----:B------:R-:W-:Y:S01]  /*151b0*/  LEA.HI.X.SX32 R8, R8, R12, 0x1, P6 ;  /* 0x0000000c08087211 */ /* 0x000fe200030f0eff */
[----:B------:R-:W-:Y:S01]  /*151c0*/  STL [R1+0xfac], R78 ;  /* 0x000fac4e01007387 */ /* 0x000fe20000100800 */
[----:B------:R-:W-:-:S03]  /*151d0*/  @P0 IMAD.MOV.U32 R4, RZ, RZ, R78 ;  /* 0x000000ffff040224 */ /* 0x000fc600078e004e */
[----:B------:R-:W-:Y:S01]  /*151e0*/  @P0 IMAD.MOV.U32 R5, RZ, RZ, R8 ;  /* 0x000000ffff050224 */ /* 0x000fe200078e0008 */
[----:B---3--:R2:W-:Y:S04]  /*151f0*/  STL [R1+0x1d64], R9 ;  /* 0x001d640901007387 */ /* 0x0085e80000100800 */
[----:B------:R3:W4:Y:S01]  /*15200*/  @P0 LDG.E.U8 R73, desc[UR20][R4.64] ;  /* 0x0000001404490981 */ /* 0x000722000c1e1100 */
[----:B--2---:R-:W-:Y:S01]  /*15210*/  IMAD R9, R6, UR5, RZ ;  /* 0x0000000506097c24 */ /* 0x004fe2000f8e02ff */
[----:B---3--:R-:W-:Y:S02]  /*15220*/  SEL R4, R14, R85, !P1 ;  /* 0x000000550e047207 */ /* 0x008fe40004800000 */
[----:B------:R0:W-:Y:S02]  /*15230*/  STL [R1+0xfa8], R8 ;  /* 0x000fa80801007387 */ /* 0x0001e40000100800 */
[CC--:B------:R-:W-:Y:S01]  /*15240*/  IADD3 R75, P6, PT, R9.reuse, R13.reuse, RZ ;  /* 0x0000000d094b7210 */ /* 0x0c0fe20007fde0ff */
[----:B------:R-:W2:Y:S03]  /*15250*/  LDCU UR5, c[0x0][0x3b0] ;  /* 0x00007600ff0577ac */ /* 0x000ea60008000800 */
[----:B------:R-:W-:Y:S01]  /*15260*/  LEA.HI.X.SX32 R5, R9, R12, 0x1, P6 ;  /* 0x0000000c09057211 */ /* 0x000fe200030f0eff */
[----:B0-----:R-:W-:Y:S01]  /*15270*/  IMAD R8, R4, UR13, RZ ;  /* 0x0000000d04087c24 */ /* 0x001fe2000f8e02ff */
[----:B------:R-:W-:Y:S01]  /*15280*/  SEL R6, R14, R84, !P1 ;  /* 0x000000540e067207 */ /* 0x000fe20004800000 */
[----:B------:R-:W-:Y:S01]  /*15290*/  @P0 IMAD.MOV.U32 R4, RZ, RZ, R75 ;  /* 0x000000ffff040224 */ /* 0x000fe200078e004b */
[C---:B------:R-:W-:Y:S01]  /*152a0*/  IADD3 R79, P6, PT, R7.reuse, R13, RZ ;  /* 0x0000000d074f7210 */ /* 0x040fe20007fde0ff */
[----:B------:R-:W-:Y:S01]  /*152b0*/  STL [R1+0xfb4], R75 ;  /* 0x000fb44b01007387 */ /* 0x000fe20000100800 */
[----:B------:R-:W-:Y:S01]  /*152c0*/  PRMT R77, RZ, 0x7610, R77 ;  /* 0x00007610ff4d7816 */ /* 0x000fe2000000004d */
[----:B------:R-:W0:Y:S02]  /*152d0*/  LDCU UR13, c[0x0][0x3b0] ;  /* 0x00007600ff0d77ac */ /* 0x000e240008000800 */
[----:B------:R3:W2:Y:S01]  /*152e0*/  @P0 LDG.E.U8 R70, desc[UR20][R4.64] ;  /* 0x0000001404460981 */ /* 0x0006a2000c1e1100 */
[----:B------:R-:W-:Y:S01]  /*152f0*/  IMAD R6, R6, UR15, RZ ;  /* 0x0000000f06067c24 */ /* 0x000fe2000f8e02ff */
[----:B------:R-:W-:Y:S01]  /*15300*/  LEA.HI.X.SX32 R78, R7, R12, 0x1, P6 ;  /* 0x0000000c074e7211 */ /* 0x000fe200030f0eff */
[----:B------:R-:W0:Y:S01]  /*15310*/  LDCU UR15, c[0x0][0x3b0] ;  /* 0x00007600ff0f77ac */ /* 0x000e220008000800 */
[----:B------:R1:W-:Y:S04]  /*15320*/  STL [R1+0xfb0], R5 ;  /* 0x000fb00501007387 */ /* 0x0003e80000100800 */
[----:B------:R-:W-:Y:S01]  /*15330*/  STL [R1+0xfbc], R79 ;  /* 0x000fbc4f01007387 */ /* 0x000fe20000100800 */
[----:B---3--:R-:W-:-:S02]  /*15340*/  @P0 IMAD.MOV.U32 R4, RZ, RZ, R79 ;  /* 0x000000ffff040224 */ /* 0x008fc400078e004f */
[----:B-1----:R-:W-:Y:S01]  /*15350*/  @P0 IMAD.MOV.U32 R5, RZ, RZ, R78 ;  /* 0x000000ffff050224 */ /* 0x002fe200078e004e */
[----:B------:R-:W-:-:S04]  /*15360*/  PRMT R72, RZ, 0x7610, R72 ;  /* 0x00007610ff487816 */ /* 0x000fc80000000048 */
[----:B------:R1:W3:Y:S01]  /*15370*/  @P0 LDG.E.U8 R77, desc[UR20][R4.64] ;  /* 0x00000014044d0981 */ /* 0x0002e2000c1e1100 */
[----:B------:R-:W-:-:S03]  /*15380*/  PRMT R7, RZ, 0x7610, R7 ;  /* 0x00007610ff077816 */ /* 0x000fc60000000007 */
[----:B----4-:R4:W-:Y:S04]  /*15390*/  STL [R1+0x1d60], R73 ;  /* 0x001d604901007387 */ /* 0x0109e80000100800 */
[----:B------:R0:W-:Y:S01]  /*153a0*/  STL [R1+0xfb8], R78 ;  /* 0x000fb84e01007387 */ /* 0x0001e20000100800 */
[----:B----4-:R-:W-:-:S04]  /*153b0*/  IADD3 R73, P6, PT, R6, R13, RZ ;  /* 0x0000000d06497210 */ /* 0x010fc80007fde0ff */
[----:B------:R-:W-:Y:S01]  /*153c0*/  LEA.HI.X.SX32 R75, R6, R12, 0x1, P6 ;  /* 0x0000000c064b7211 */ /* 0x000fe200030f0eff */
[----:B------:R-:W-:Y:S01]  /*153d0*/  STL [R1+0xfc4], R73 ;  /* 0x000fc44901007387 */ /* 0x000fe20000100800 */
[----:B-1----:R-:W-:-:S03]  /*153e0*/  @P0 IMAD.MOV.U32 R4, RZ, RZ, R73 ;  /* 0x000000ffff040224 */ /* 0x002fc600078e0049 */
[----:B------:R-:W-:-:S05]  /*153f0*/  @P0 IMAD.MOV.U32 R5, RZ, RZ, R75 ;  /* 0x000000ffff050224 */ /* 0x000fca00078e004b */
[----:B------:R1:W4:Y:S04]  /*15400*/  @P0 LDG.E.U8 R72, desc[UR20][R4.64] ;  /* 0x0000001404480981 */ /* 0x000328000c1e1100 */
[----:B--2---:R2:W-:Y:S01]  /*15410*/  STL [R1+0x1d10], R70 ;  /* 0x001d104601007387 */ /* 0x0045e20000100800 */
[----:B------:R-:W-:-:S03]  /*15420*/  SEL R6, R14, R86, !P1 ;  /* 0x000000560e067207 */ /* 0x000fc60004800000 */
[----:B0-----:R-:W3:Y:S01]  /*15430*/  LDL.LU R78, [R1+0x2b20] ;  /* 0x002b2000014e7983 */ /* 0x001ee20000300800 */
[----:B--2---:R-:W-:Y:S01]  /*15440*/  IADD3 R70, P6, PT, R8, R13, RZ ;  /* 0x0000000d08467210 */ /* 0x004fe20007fde0ff */
[----:B------:R-:W-:Y:S02]  /*15450*/  IMAD R6, R6, UR5, RZ ;  /* 0x0000000506067c24 */ /* 0x000fe4000f8e02ff */
[----:B------:R-:W2:Y:S01]  /*15460*/  LDL.LU R79, [R1+0x2b1c] ;  /* 0x002b1c00014f7983 */ /* 0x000ea20000300800 */
[----:B------:R-:W-:Y:S01]  /*15470*/  PRMT R9, RZ, 0x7610, R9 ;  /* 0x00007610ff097816 */ /* 0x000fe20000000009 */
[----:B------:R-:W0:Y:S01]  /*15480*/  LDCU UR5, c[0x0][0x3b0] ;  /* 0x00007600ff0577ac */ /* 0x000e220008000800 */
[----:B------:R-:W-:Y:S01]  /*15490*/  LEA.HI.X.SX32 R8, R8, R12, 0x1, P6 ;  /* 0x0000000c08087211 */ /* 0x000fe200030f0eff */
[----:B-1----:R-:W-:-:S04]  /*154a0*/  @P0 IMAD.MOV.U32 R4, RZ, RZ, R70 ;  /* 0x000000ffff040224 */ /* 0x002fc800078e0046 */
[----:B------:R-:W-:-:S05]  /*154b0*/  @P0 IMAD.MOV.U32 R5, RZ, RZ, R8 ;  /* 0x000000ffff050224 */ /* 0x000fca00078e0008 */
[----:B------:R1:W2:Y:S01]  /*154c0*/  @P0 LDG.E.U8 R7, desc[UR20][R4.64] ;  /* 0x0000001404070981 */ /* 0x0002a2000c1e1100 */
[----:B------:R-:W-:-:S03]  /*154d0*/  ISETP.GT.U32.AND P6, PT, R15, R93, PT ;  /* 0x0000005d0f00720c */ /* 0x000fc60003fc4070 */
[----:B------:R-:W-:Y:S04]  /*154e0*/  STL [R1+0xfc0], R75 ;  /* 0x000fc04b01007387 */ /* 0x000fe80000100800 */
[----:B------:R0:W-:Y:S06]  /*154f0*/  STL [R1+0xfcc], R70 ;  /* 0x000fcc4601007387 */ /* 0x0001ec0000100800 */
[----:B------:R-:W-:Y:S01]  /*15500*/  @!P6 IMAD.IADD R93, R93, 0x1, -R15 ;  /* 0x000000015d5de824 */ /* 0x000fe200078e0a0f */
[----:B------:R1:W-:Y:S01]  /*15510*/  STL [R1+0xfc8], R8 ;  /* 0x000fc80801007387 */ /* 0x0003e20000100800 */
[----:B0-----:R-:W-:-:S02]  /*15520*/  IADD3 R70, P6, PT, R6, R13, RZ ;  /* 0x0000000d06467210 */ /* 0x001fc40007fde0ff */
[C---:B-1----:R-:W-:Y:S02]  /*15530*/  SEL R4, R14.reuse, R87, !P1 ;  /* 0x000000570e047207 */ /* 0x042fe40004800000 */
[----:B------:R-:W-:-:S05]  /*15540*/  SEL R5, R14, R88, !P1 ;  /* 0x000000580e057207 */ /* 0x000fca0004800000 */
[----:B------:R-:W-:Y:S01]  /*15550*/  IMAD R8, R5, UR13, RZ ;  /* 0x0000000d05087c24 */ /* 0x000fe2000f8e02ff */
[----:B------:R-:W-:Y:S01]  /*15560*/  PRMT R16, RZ, 0x7610, R16 ;  /* 0x00007610ff107816 */ /* 0x000fe20000000010 */
[----:B------:R-:W0:Y:S01]  /*15570*/  LDCU UR13, c[0x0][0x3b0] ;  /* 0x00007600ff0d77ac */ /* 0x000e220008000800 */
[----:B--2---:R1:W-:Y:S04]  /*15580*/  STL [R1+0x1d54], R7 ;  /* 0x001d540701007387 */ /* 0x0043e80000100800 */
[----:B------:R-:W-:Y:S04]  /*15590*/  STL [R1+0xfd4], R70 ;  /* 0x000fd44601007387 */ /* 0x000fe80000100800 */
[----:B----4-:R2:W-:Y:S01]  /*155a0*/  STL [R1+0x1d58], R72 ;  /* 0x001d584801007387 */ /* 0x0105e20000100800 */
[----:B-1----:R-:W-:Y:S01]  /*155b0*/  IMAD R7, R4, UR6, RZ ;  /* 0x0000000604077c24 */ /* 0x002fe2000f8e02ff */
[----:B------:R-:W-:Y:S01]  /*155c0*/  PRMT R71, RZ, 0x7610, R71 ;  /* 0x00007610ff477816 */ /* 0x000fe20000000047 */
[----:B------:R-:W-:Y:S01]  /*155d0*/  @P0 IMAD.MOV.U32 R4, RZ, RZ, R70 ;  /* 0x000000ffff040224 */ /* 0x000fe200078e0046 */
[----:B------:R-:W-:Y:S01]  /*155e0*/  PRMT R2, RZ, 0x7610, R2 ;  /* 0x00007610ff027816 */ /* 0x000fe20000000002 */
[----:B------:R-:W1:Y:S01]  /*155f0*/  LDCU UR6, c[0x0][0x3b0] ;  /* 0x00007600ff0677ac */ /* 0x000e620008000800 */
[----:B--2---:R-:W-:-:S05]  /*15600*/  LEA.HI.X.SX32 R72, R6, R12, 0x1, P6 ;  /* 0x0000000c06487211 */ /* 0x004fca00030f0eff */
[----:B------:R-:W-:-:S05]  /*15610*/  @P0 IMAD.MOV.U32 R5, RZ, RZ, R72 ;  /* 0x000000ffff050224 */ /* 0x000fca00078e0048 */
[----:B------:R2:W4:Y:S01]  /*15620*/  @P0 LDG.E.U8 R9, desc[UR20][R4.64] ;  /* 0x0000001404090981 */ /* 0x000522000c1e1100 */
[CC--:B------:R-:W-:Y:S02]  /*15630*/  IADD3 R73, P6, PT, R7.reuse, R13.reuse, RZ ;  /* 0x0000000d07497210 */ /* 0x0c0fe40007fde0ff */
[----:B--2---:R-:W-:Y:S02]  /*15640*/  SEL R4, R14, R90, !P1 ;  /* 0x0000005a0e047207 */ /* 0x004fe40004800000 */
[-C--:B------:R-:W-:Y:S02]  /*15650*/  LEA.HI.X.SX32 R5, R7, R12.reuse, 0x1, P6 ;  /* 0x0000000c07057211 */ /* 0x080fe400030f0eff */
[----:B------:R-:W-:Y:S01]  /*15660*/  IADD3 R70, P6, PT, R8, R13, RZ ;  /* 0x0000000d08467210 */ /* 0x000fe20007fde0ff */
[----:B------:R-:W-:Y:S01]  /*15670*/  IMAD R7, R4, UR5, RZ ;  /* 0x0000000504077c24 */ /* 0x000fe2000f8e02ff */
[----:B------:R-:W-:Y:S01]  /*15680*/  STL [R1+0xfd0], R72 ;  /* 0x000fd04801007387 */ /* 0x000fe20000100800 */
[----:B------:R-:W-:Y:S01]  /*15690*/  @P0 IMAD.MOV.U32 R4, RZ, RZ, R73 ;  /* 0x000000ffff040224 */ /* 0x000fe200078e0049 */
[----:B------:R-:W-:Y:S01]  /*156a0*/  LEA.HI.X.SX32 R75, R8, R12, 0x1, P6 ;  /* 0x0000000c084b7211 */ /* 0x000fe200030f0eff */
[----:B------:R-:W2:Y:S01]  /*156b0*/  LDCU UR5, c[0x0][0x3b0] ;  /* 0x00007600ff0577ac */ /* 0x000ea20008000800 */
[----:B---3--:R3:W-:Y:S01]  /*156c0*/  STL [R1+0x1d5c], R77 ;  /* 0x001d5c4d01007387 */ /* 0x0087e20000100800 */
[----:B------:R-:W-:-:S03]  /*156d0*/  PRMT R8, RZ, 0x7610, R8 ;  /* 0x00007610ff087816 */ /* 0x000fc60000000008 */
[----:B------:R0:W2:Y:S04]  /*156e0*/  @P0 LDG.E.U8 R16, desc[UR20][R4.64] ;  /* 0x0000001404100981 */ /* 0x0000a8000c1e1100 */
[----:B---3--:R-:W3:Y:S04]  /*156f0*/  LDL R77, [R1+0x1f94] ;  /* 0x001f9400014d7983 */ /* 0x008ee80000100800 */
[----:B------:R-:W-:Y:S01]  /*15700*/  STL [R1+0xfdc], R73 ;  /* 0x000fdc4901007387 */ /* 0x000fe20000100800 */
[----:B0-----:R-:W-:-:S03]  /*15710*/  @P0 IMAD.MOV.U32 R4, RZ, RZ, R70 ;  /* 0x000000ffff040224 */ /* 0x001fc600078e0046 */
[----:B----4-:R-:W-:Y:S04]  /*15720*/  STL [R1+0x1d48], R9 ;  /* 0x001d480901007387 */ /* 0x010fe80000100800 */
[----:B------:R0:W-:Y:S02]  /*15730*/  STL [R1+0xfd8], R5 ;  /* 0x000fd80501007387 */ /* 0x0001e40000100800 */
[----:B0-----:R-:W-:-:S05]  /*15740*/  @P0 IMAD.MOV.U32 R5, RZ, RZ, R75 ;  /* 0x000000ffff050224 */ /* 0x001fca00078e004b */
[----:B------:R0:W4:Y:S01]  /*15750*/  @P0 LDG.E.U8 R8, desc[UR20][R4.64] ;  /* 0x0000001404080981 */ /* 0x000122000c1e1100 */
[----:B------:R-:W-:-:S05]  /*15760*/  SEL R6, R14, R89, !P1 ;  /* 0x000000590e067207 */ /* 0x000fca0004800000 */
[----:B------:R-:W-:Y:S01]  /*15770*/  IMAD R9, R6, UR15, RZ ;  /* 0x0000000f06097c24 */ /* 0x000fe2000f8e02ff */
[----:B------:R-:W-:Y:S01]  /*15780*/  STL [R1+0xfe4], R70 ;  /* 0x000fe44601007387 */ /* 0x000fe20000100800 */
[----:B------:R-:W-:Y:S01]  /*15790*/  SEL R6, R14, R91, !P1 ;  /* 0x0000005b0e067207 */ /* 0x000fe20004800000 */
[----:B------:R-:W1:Y:S02]  /*157a0*/  LDCU UR15, c[0x0][0x3b0] ;  /* 0x00007600ff0f77ac */ /* 0x000e640008000800 */
[C---:B------:R-:W-:Y:S01]  /*157b0*/  IADD3 R72, P6, PT, R9.reuse, R13, RZ ;  /* 0x0000000d09487210 */ /* 0x040fe20007fde0ff */
[----:B------:R-:W-:Y:S03]  /*157c0*/  STL [R1+0xfe0], R75 ;  /* 0x000fe04b01007387 */ /* 0x000fe60000100800 */
[----:B------:R-:W-:Y:S01]  /*157d0*/  LEA.HI.X.SX32 R73, R9, R12, 0x1, P6 ;  /* 0x0000000c09497211 */ /* 0x000fe200030f0eff */
[----:B------:R-:W-:Y:S01]  /*157e0*/  STL [R1+0xfec], R72 ;  /* 0x000fec4801007387 */ /* 0x000fe20000100800 */
[----:B------:R-:W-:-:S02]  /*157f0*/  IMAD R6, R6, UR16, RZ ;  /* 0x0000001006067c24 */ /* 0x000fc4000f8e02ff */
[----:B0-----:R-:W-:Y:S01]  /*15800*/  @P0 IMAD.MOV.U32 R4, RZ, RZ, R72 ;  /* 0x000000ffff040224 */ /* 0x001fe200078e0048 */
[----:B--2---:R0:W-:Y:S01]  /*15810*/  STL [R1+0x1d44], R16 ;  /* 0x001d441001007387 */ /* 0x0041e20000100800 */
[----:B------:R-:W-:Y:S01]  /*15820*/  @P0 IMAD.MOV.U32 R5, RZ, RZ, R73 ;  /* 0x000000ffff050224 */ /* 0x000fe200078e0049 */
[----:B------:R-:W-:Y:S01]  /*15830*/  PRMT R9, RZ, 0x7610, R9 ;  /* 0x00007610ff097816 */ /* 0x000fe20000000009 */
[----:B------:R-:W2:Y:S01]  /*15840*/  LDCU UR16, c[0x0][0x3b0] ;  /* 0x00007600ff1077ac */ /* 0x000ea20008000800 */
[----:B------:R-:W-:Y:S04]  /*15850*/  STL [R1+0xfe8], R73 ;  /* 0x000fe84901007387 */ /* 0x000fe80000100800 */
[----:B------:R1:W2:Y:S01]  /*15860*/  @P0 LDG.E.U8 R71, desc[UR20][R4.64] ;  /* 0x0000001404470981 */ /* 0x0002a2000c1e1100 */
[----:B0-----:R-:W-:-:S04]  /*15870*/  IADD3 R16, P6, PT, R7, R13, RZ ;  /* 0x0000000d07107210 */ /* 0x001fc80007fde0ff */
[----:B------:R-:W-:Y:S01]  /*15880*/  LEA.HI.X.SX32 R70, R7, R12, 0x1, P6 ;  /* 0x0000000c07467211 */ /* 0x000fe200030f0eff */
[----:B------:R-:W-:Y:S01]  /*15890*/  STL [R1+0xff4], R16 ;  /* 0x000ff41001007387 */ /* 0x000fe20000100800 */
[----:B-1----:R-:W-:-:S03]  /*158a0*/  @P0 IMAD.MOV.U32 R4, RZ, RZ, R16 ;  /* 0x000000ffff040224 */ /* 0x002fc600078e0010 */
[----:B------:R-:W-:-:S05]  /*158b0*/  @P0 IMAD.MOV.U32 R5, RZ, RZ, R70 ;  /* 0x000000ffff050224 */ /* 0x000fca00078e0046 */
[----:B------:R0:W2:Y:S04]  /*158c0*/  @P0 LDG.E.U8 R9, desc[UR20][R4.64] ;  /* 0x0000001404090981 */ /* 0x0000a8000c1e1100 */
[----:B----4-:R1:W-:Y:S02]  /*158d0*/  STL [R1+0x1d40], R8 ;  /* 0x001d400801007387 */ /* 0x0103e40000100800 */
[----:B-1----:R-:W-:-:S04]  /*158e0*/  IADD3 R8, P6, PT, R6, R13, RZ ;  /* 0x0000000d06087210 */ /* 0x002fc80007fde0ff */
[----:B------:R-:W-:Y:S01]  /*158f0*/  LEA.HI.X.SX32 R7, R6, R12, 0x1, P6 ;  /* 0x0000000c06077211 */ /* 0x000fe200030f0eff */
[----:B0-----:R-:W-:-:S04]  /*15900*/  @P0 IMAD.MOV.U32 R4, RZ, RZ, R8 ;  /* 0x000000ffff040224 */ /* 0x001fc800078e0008 */
[----:B------:R-:W-:-:S05]  /*15910*/  @P0 IMAD.MOV.U32 R5, RZ, RZ, R7 ;  /* 0x000000ffff050224 */ /* 0x000fca00078e0007 */
[----:B------:R0:W4:Y:S01]  /*15920*/  @P0 LDG.E.U8 R2, desc[UR20][R4.64] ;  /* 0x0000001404020981 */ /* 0x000122000c1e1100 */
[----:B---3--:R-:W-:Y:S02]  /*15930*/  ISETP.GE.AND P6, PT, R77, RZ, PT ;  /* 0x000000ff4d00720c */ /* 0x008fe40003fc6270 */
[----:B------:R-:W-:Y:S01]  /*15940*/  SEL R6, R14, R78, !P1 ;  /* 0x0000004e0e067207 */ /* 0x000fe20004800000 */
[----:B------:R-:W-:Y:S04]  /*15950*/  STL [R1+0xff0], R70 ;  /* 0x000ff04601007387 */ /* 0x000fe80000100800 */
[----:B------:R-:W-:Y:S01]  /*15960*/  STL [R1+0xffc], R8 ;  /* 0x000ffc0801007387 */ /* 0x000fe20000100800 */
[----:B0-----:R-:W-:-:S03]  /*15970*/  IMAD.MOV.U32 R4, RZ, RZ, R93 ;  /* 0x000000ffff047224 */ /* 0x001fc600078e005d */
[----:B------:R0:W-:Y:S02]  /*15980*/  STL [R1+0xff8], R7 ;  /* 0x000ff80701007387 */ /* 0x0001e40000100800 */
[----:B------:R-:W-:Y:S02]  /*15990*/  @!P6 IMAD.MOV R4, RZ, RZ, -R4 ;  /* 0x000000ffff04e224 */ /* 0x000fe400078e0a04 */
[----:B------:R-:W3:Y:S01]  /*159a0*/  LDL.LU R16, [R1+0x5c] ;  /* 0x00005c0001107983 */ /* 0x000ee20000300800 */
[----:B0-----:R-:W-:Y:S01]  /*159b0*/  IMAD R7, R6, UR5, RZ ;  /* 0x0000000506077c24 */ /* 0x001fe2000f8e02ff */
[----:B------:R-:W-:Y:S01]  /*159c0*/  SEL R6, R14, R76, !P1 ;  /* 0x0000004c0e067207 */ /* 0x000fe20004800000 */
[----:B------:R-:W0:Y:S01]  /*159d0*/  LDCU UR5, c[0x0][0x3b0] ;  /* 0x00007600ff0577ac */ /* 0x000e220008000800 */
[----:B------:R-:W-:Y:S01]  /*159e0*/  PRMT R0, RZ, 0x7610, R0 ;  /* 0x00007610ff007816 */ /* 0x000fe20000000000 */
[----:B----4-:R1:W-:Y:S02]  /*159f0*/  STL [R1+0x1d38], R2 ;  /* 0x001d380201007387 */ /* 0x0103e40000100800 */
[----:B-1----:R-:W-:-:S02]  /*15a00*/  IADD3 R2, P6, PT, R7, R13, RZ ;  /* 0x0000000d07027210 */ /* 0x002fc40007fde0ff */
[----:B--2---:R1:W-:Y:S02]  /*15a10*/  STL [R1+0x1cf4], R9 ;  /* 0x001cf40901007387 */ /* 0x0043e40000100800 */
[----:B------:R-:W-:-:S05]  /*15a20*/  LEA.HI.X.SX32 R70, R7, R12, 0x1, P6 ;  /* 0x0000000c07467211 */ /* 0x000fca00030f0eff */
[----:B------:R-:W-:Y:S02]  /*15a30*/  @P0 IMAD.MOV.U32 R7, RZ, RZ, R70 ;  /* 0x000000ffff070224 */ /* 0x000fe400078e0046 */
[----:B-1----:R-:W-:Y:S01]  /*15a40*/  IMAD R9, R6, UR13, RZ ;  /* 0x0000000d06097c24 */ /* 0x002fe2000f8e02ff */
[C---:B------:R-:W-:Y:S01]  /*15a50*/  SEL R5, R14.reuse, R79, !P1 ;  /* 0x0000004f0e057207 */ /* 0x040fe20004800000 */
[----:B------:R-:W-:Y:S01]  /*15a60*/  @P0 IMAD.MOV.U32 R6, RZ, RZ, R2 ;  /* 0x000000ffff060224 */ /* 0x000fe200078e0002 */
[----:B------:R-:W-:Y:S01]  /*15a70*/  STL [R1+0x1004], R2 ;  /* 0x0010040201007387 */ /* 0x000fe20000100800 */
[C---:B------:R-:W-:Y:S01]  /*15a80*/  SEL R4, R14.reuse, R4, !P1 ;  /* 0x000000040e047207 */ /* 0x040fe20004800000 */
[----:B------:R-:W1:Y:S02]  /*15a90*/  LDCU UR13, c[0x0][0x3b0] ;  /* 0x00007600ff0d77ac */ /* 0x000e640008000800 */
[----:B------:R2:W4:Y:S01]  /*15aa0*/  @P0 LDG.E.U8 R0, desc[UR20][R6.64] ;  /* 0x0000001406000981 */ /* 0x000522000c1e1100 */
[----:B------:R-:W-:Y:S01]  /*15ab0*/  IMAD R8, R5, UR6, RZ ;  /* 0x0000000605087c24 */ /* 0x000fe2000f8e02ff */
[----:B------:R-:W2:Y:S01]  /*15ac0*/  LDCU UR6, c[0x0][0x3b0] ;  /* 0x00007600ff0677ac */ /* 0x000ea20008000800 */
[----:B------:R-:W-:-:S03]  /*15ad0*/  SEL R5, R14, R30, !P1 ;  /* 0x0000001e0e057207 */ /* 0x000fc60004800000 */
[CC--:B------:R-:W-:Y:S02]  /*15ae0*/  IADD3 R75, P6, PT, R8.reuse, R13.reuse, RZ ;  /* 0x0000000d084b7210 */ /* 0x0c0fe40007fde0ff */
[----:B------:R-:W-:Y:S01]  /*15af0*/  IMAD R5, R5, UR15, RZ ;  /* 0x0000000f05057c24 */ /* 0x000fe2000f8e02ff */
[----:B------:R-:W-:Y:S01]  /*15b00*/  STL [R1+0x1d3c], R71 ;  /* 0x001d3c4701007387 */ /* 0x000fe20000100800 */
[----:B------:R-:W-:Y:S01]  /*15b10*/  LEA.HI.X.SX32 R73, R8, R12, 0x1, P6 ;  /* 0x0000000c08497211 */ /* 0x000fe200030f0eff */
[----:B------:R-:W0:Y:S01]  /*15b20*/  LDCU UR15, c[0x0][0x3b0] ;  /* 0x00007600ff0f77ac */ /* 0x000e220008000800 */
[----:B------:R-:W-:Y:S01]  /*15b30*/  IADD3 R93, P6, PT, R9, R13, RZ ;  /* 0x0000000d095d7210 */ /* 0x000fe20007fde0ff */
[----:B------:R1:W-:Y:S01]  /*15b40*/  STL [R1+0x1000], R70 ;  /* 0x0010004601007387 */ /* 0x0003e20000100800 */
[----:B------:R-:W-:-:S03]  /*15b50*/  PRMT R74, RZ, 0x7610, R74 ;  /* 0x00007610ff4a7816 */ /* 0x000fc6000000004a */
[----:B------:R-:W-:Y:S01]  /*15b60*/  STL [R1+0x100c], R75 ;  /* 0x00100c4b01007387 */ /* 0x000fe20000100800 */
[-C--:B-1----:R-:W-:Y:S02]  /*15b70*/  LEA.HI.X.SX32 R70, R9, R12.reuse, 0x1, P6 ;  /* 0x0000000c09467211 */ /* 0x082fe400030f0eff */
[C---:B------:R-:W-:Y:S01]  /*15b80*/  IADD3 R72, P6, PT, R5.reuse, R13, RZ ;  /* 0x0000000d05487210 */ /* 0x040fe20007fde0ff */
[----:B------:R1:W-:Y:S01]  /*15b90*/  STL [R1+0x1008], R73 ;  /* 0x0010084901007387 */ /* 0x0003e20000100800 */
[----:B--2---:R-:W-:Y:S01]  /*15ba0*/  IMAD R6, R4, UR6, RZ ;  /* 0x0000000604067c24 */ /* 0x004fe2000f8e02ff */
[----:B------:R-:W-:Y:S01]  /*15bb0*/  SEL R3, R14, R3, !P1 ;  /* 0x000000030e037207 */ /* 0x000fe20004800000 */
[----:B------:R-:W-:Y:S01]  /*15bc0*/  @P0 IMAD.MOV.U32 R4, RZ, RZ, R75 ;  /* 0x000000ffff040224 */ /* 0x000fe200078e004b */
[----:B------:R-:W2:Y:S01]  /*15bd0*/  LDL.LU R77, [R1+0x5a0] ;  /* 0x0005a000014d7983 */ /* 0x000ea20000300800 */
[----:B------:R-:W-:Y:S01]  /*15be0*/  LEA.HI.X.SX32 R71, R5, R12, 0x1, P6 ;  /* 0x0000000c05477211 */ /* 0x000fe200030f0eff */
[----:B------:R-:W-:Y:S01]  /*15bf0*/  @P0 IMAD.MOV.U32 R5, RZ, RZ, R73 ;  /* 0x000000ffff050224 */ /* 0x000fe200078e0049 */
[----:B------:R-:W-:Y:S01]  /*15c00*/  PRMT R92, RZ, 0x7610, R92 ;  /* 0x00007610ff5c7816 */ /* 0x000fe2000000005c */
[----:B------:R-:W-:Y:S01]  /*15c10*/  STL [R1+0x1014], R93 ;  /* 0x0010145d01007387 */ /* 0x000fe20000100800 */
[----:B------:R-:W-:Y:S01]  /*15c20*/  PRMT R7, RZ, 0x7610, R7 ;  /* 0x00007610ff077816 */ /* 0x000fe20000000007 */
[----:B------:R-:W0:Y:S02]  /*15c30*/  LDCU UR6, c[0x0][0x3b0] ;  /* 0x00007600ff0677ac */ /* 0x000e240008000800 */
[----:B------:R-:W2:Y:S04]  /*15c40*/  LDL.LU R2, [R1+0x5a4] ;  /* 0x0005a40001027983 */ /* 0x000ea80000300800 */
[----:B------:R-:W-:Y:S04]  /*15c50*/  STL [R1+0x1010], R70 ;  /* 0x0010104601007387 */ /* 0x000fe80000100800 */
[----:B------:R-:W-:Y:S04]  /*15c60*/  STL [R1+0x1774], R72 ;  /* 0x0017744801007387 */ /* 0x000fe80000100800 */
[----:B------:R0:W2:Y:S04]  /*15c70*/  @P0 LDG.E.U8 R74, desc[UR20][R4.64] ;  /* 0x00000014044a0981 */ /* 0x0000a8000c1e1100 */
[----:B----4-:R4:W-:Y:S04]  /*15c80*/  STL [R1+0x1d30], R0 ;  /* 0x001d300001007387 */ /* 0x0109e80000100800 */
[----:B-1----:R-:W3:Y:S01]  /*15c90*/  LDL.LU R73, [R1+0x2b18] ;  /* 0x002b180001497983 */ /* 0x002ee20000300800 */
[----:B0-----:R-:W-:Y:S01]  /*15ca0*/  IMAD R3, R3, UR5, RZ ;  /* 0x0000000503037c24 */ /* 0x001fe2000f8e02ff */
[----:B------:R-:W0:Y:S01]  /*15cb0*/  LDCU UR5, c[0x0][0x3b0] ;  /* 0x00007600ff0577ac */ /* 0x000e220008000800 */
[----:B------:R-:W-:-:S03]  /*15cc0*/  @P0 IMAD.MOV.U32 R4, RZ, RZ, R93 ;  /* 0x000000ffff040224 */ /* 0x000fc600078e005d */
[C---:B----4-:R-:W-:Y:S01]  /*15cd0*/  IADD3 R0, P6, PT, R3.reuse, R13, RZ ;  /* 0x0000000d03007210 */ /* 0x050fe20007fde0ff */
[----:B------:R-:W-:Y:S01]  /*15ce0*/  @P0 IMAD.MOV.U32 R5, RZ, RZ, R70 ;  /* 0x000000ffff050224 */ /* 0x000fe200078e0046 */
[----:B------:R-:W-:Y:S02]  /*15cf0*/  STL [R1+0x1018], R71 ;  /* 0x0010184701007387 */ /* 0x000fe40000100800 */
[----:B------:R-:W-:Y:S02]  /*15d00*/  LEA.HI.X.SX32 R75, R3, R12, 0x1, P6 ;  /* 0x0000000c034b7211 */ /* 0x000fe400030f0eff */
[----:B------:R-:W-:Y:S04]  /*15d10*/  STL [R1+0x1788], R0 ;  /* 0x0017880001007387 */ /* 0x000fe80000100800 */
[----:B------:R-:W4:Y:S04]  /*15d20*/  LDL.LU R3, [R1+0x59c] ;  /* 0x00059c0001037983 */ /* 0x000f280000300800 */
[----:B------:R1:W4:Y:S02]  /*15d30*/  @P0 LDG.E.U8 R92, desc[UR20][R4.64] ;  /* 0x00000014045c0981 */ /* 0x000324000c1e1100 */
[----:B-1----:R-:W-:-:S02]  /*15d40*/  @P0 IMAD.MOV.U32 R4, RZ, RZ, R72 ;  /* 0x000000ffff040224 */ /* 0x002fc400078e0048 */
[----:B------:R-:W-:Y:S01]  /*15d50*/  @P0 IMAD.MOV.U32 R5, RZ, RZ, R71 ;  /* 0x000000ffff050224 */ /* 0x000fe200078e0047 */
[----:B--2---:R1:W-:Y:S04]  /*15d60*/  STL [R1+0x1d2c], R74 ;  /* 0x001d2c4a01007387 */ /* 0x0043e80000100800 */
[----:B------:R-:W2:Y:S01]  /*15d70*/  LDL.LU R70, [R1+0x2b14] ;  /* 0x002b140001467983 */ /* 0x000ea20000300800 */
[----:B-1----:R-:W-:-:S04]  /*15d80*/  IADD3 R74, P6, PT, R6, R13, RZ ;  /* 0x0000000d064a7210 */ /* 0x002fc80007fde0ff */
[----:B------:R-:W-:Y:S02]  /*15d90*/  LEA.HI.X.SX32 R93, R6, R12, 0x1, P6 ;  /* 0x0000000c065d7211 */ /* 0x000fe400030f0eff */
[----:B------:R-:W-:Y:S02]  /*15da0*/  PRMT R6, RZ, 0x7610, R6 ;  /* 0x00007610ff067816 */ /* 0x000fe40000000006 */
[----:B---3--:R-:W-:-:S06]  /*15db0*/  PRMT R73, RZ, 0x7610, R73 ;  /* 0x00007610ff497816 */ /* 0x008fcc0000000049 */
[----:B------:R1:W3:Y:S02]  /*15dc0*/  @P0 LDG.E.U8 R73, desc[UR20][R4.64] ;  /* 0x0000001404490981 */ /* 0x0002e4000c1e1100 */
[----:B-1----:R-:W-:Y:S02]  /*15dd0*/  @P0 IMAD.MOV.U32 R4, RZ, RZ, R0 ;  /* 0x000000ffff040224 */ /* 0x002fe400078e0000 */
[----:B------:R-:W-:-:S05]  /*15de0*/  @P0 IMAD.MOV.U32 R5, RZ, RZ, R75 ;  /* 0x000000ffff050224 */ /* 0x000fca00078e004b */
[----:B------:R1:W2:Y:S02]  /*15df0*/  @P0 LDG.E.U8 R6, desc[UR20][R4.64] ;  /* 0x0000001404060981 */ /* 0x0002a4000c1e1100 */
[----:B-1----:R-:W-:Y:S02]  /*15e00*/  @P0 IMAD.MOV.U32 R4, RZ, RZ, R74 ;  /* 0x000000ffff040224 */ /* 0x002fe400078e004a */
[----:B------:R-:W-:-:S05]  /*15e10*/  @P0 IMAD.MOV.U32 R5, RZ, RZ, R93 ;  /* 0x000000ffff050224 */ /* 0x000fca00078e005d */
[----:B------:R1:W2:Y:S01]  /*15e20*/  @P0 LDG.E.U8 R7, desc[UR20][R4.64] ;  /* 0x0000001404070981 */ /* 0x0002a2000c1e1100 */
[----:B------:R-:W-:-:S03]  /*15e30*/  ISETP.GT.U32.AND P6, PT, R15, R16, PT ;  /* 0x000000100f00720c */ /* 0x000fc60003fc4070 */
[----:B------:R-:W-:Y:S04]  /*15e40*/  STL [R1+0x1784], R75 ;  /* 0x0017844b01007387 */ /* 0x000fe80000100800 */
[----:B----4-:R4:W-:Y:S01]  /*15e50*/  STL [R1+0x1d28], R92 ;  /* 0x001d285c01007387 */ /* 0x0109e20000100800 */
[----:B------:R-:W-:-:S03]  /*15e60*/  SEL R3, R14, R3, !P1 ;  /* 0x000000030e037207 */ /* 0x000fc60004800000 */
[----:B----4-:R-:W4:Y:S04]  /*15e70*/  LDL.LU R92, [R1+0x5a8] ;  /* 0x0005a800015c7983 */ /* 0x010f280000300800 */
[----:B------:R-:W-:Y:S04]  /*15e80*/  STL [R1+0x1790], R74 ;  /* 0x0017904a01007387 */ /* 0x000fe80000100800 */
[----:B------:R-:W-:Y:S04]  /*15e90*/  STL [R1+0x178c], R93 ;  /* 0x00178c5d01007387 */ /* 0x000fe80000100800 */
[----:B------:R-:W4:Y:S04]  /*15ea0*/  LDL.LU R71, [R1+0x2b10] ;  /* 0x002b100001477983 */ /* 0x000f280000300800 */
[----:B------:R-:W4:Y:S01]  /*15eb0*/  LDL.LU R72, [R1+0x2b0c] ;  /* 0x002b0c0001487983 */ /* 0x000f220000300800 */
[----:B------:R-:W-:Y:S01]  /*15ec0*/  @!P6 IMAD.IADD R16, R16, 0x1, -R15 ;  /* 0x000000011010e824 */ /* 0x000fe200078e0a0f */
[----:B-1----:R-:W-:-:S02]  /*15ed0*/  SEL R4, R14, R2, !P1 ;  /* 0x000000020e047207 */ /* 0x002fc40004800000 */
[----:B------:R-:W-:Y:S01]  /*15ee0*/  PRMT R8, RZ, 0x7610, R8 ;  /* 0x00007610ff087816 */ /* 0x000fe20000000008 */
[----:B---3--:R1:W-:Y:S04]  /*15ef0*/  STL [R1+0x1d24], R73 ;  /* 0x001d244901007387 */ /* 0x0083e80000100800 */
[----:B-1----:R-:W3:Y:S04]  /*15f00*/  LDL.LU R73, [R1+0x2b08] ;  /* 0x002b080001497983 */ /* 0x002ee80000300800 */
[----:B------:R-:W3:Y:S04]  /*15f10*/  LDL.LU R75, [R1+0x2b04] ;  /* 0x002b0400014b7983 */ /* 0x000ee80000300800 */
[----:B------:R-:W3:Y:S04]  /*15f20*/  LDL.LU R0, [R1+0x2b00] ;  /* 0x002b000001007983 */ /* 0x000ee80000300800 */
[----:B--2---:R0:W-:Y:S04]  /*15f30*/  STL [R1+0x1d20], R6 ;  /* 0x001d200601007387 */ /* 0x0041e80000100800 */
[----:B------:R-:W2:Y:S01]  /*15f40*/  LDL.LU R93, [R1+0x2afc] ;  /* 0x002afc00015d7983 */ /* 0x000ea20000300800 */
[----:B0-----:R-:W-:Y:S01]  /*15f50*/  IMAD R6, R3, UR5, RZ ;  /* 0x0000000503067c24 */ /* 0x001fe2000f8e02ff */
[----:B------:R-:W-:Y:S01]  /*15f60*/  SEL R3, R14, R77, !P1 ;  /* 0x0000004d0e037207 */ /* 0x000fe20004800000 */
[----:B------:R-:W0:Y:S01]  /*15f70*/  LDCU UR5, c[0x0][0x3b0] ;  /* 0x00007600ff0577ac */ /* 0x000e220008000800 */
[----:B------:R-:W2:Y:S02]  /*15f80*/  LDL.LU R77, [R1+0x5b0] ;  /* 0x0005b000014d7983 */ /* 0x000ea40000300800 */
[----:B------:R-:W-:-:S05]  /*15f90*/  IADD3 R5, P6, PT, R6, R13, RZ ;  /* 0x0000000d06057210 */ /* 0x000fca0007fde0ff */
[----:B------:R-:W-:Y:S04]  /*15fa0*/  STL [R1+0x1798], R5 ;  /* 0x0017980501007387 */ /* 0x000fe80000100800 */
[----:B------:R-:W2:Y:S04]  /*15fb0*/  LDL.LU R74, [R1+0x5b4] ;  /* 0x0005b400014a7983 */ /* 0x000ea80000300800 */
[----:B------:R1:W-:Y:S02]  /*15fc0*/  STL [R1+0x1d1c], R7 ;  /* 0x001d1c0701007387 */ /* 0x0003e40000100800 */
[----:B-1----:R-:W-:Y:S01]  /*15fd0*/  IMAD R7, R3, UR6, RZ ;  /* 0x0000000603077c24 */ /* 0x002fe2000f8e02ff */
[----:B------:R-:W-:Y:S01]  /*15fe0*/  LEA.HI.X.SX32 R3, R6, R12, 0x1, P6 ;  /* 0x0000000c06037211 */ /* 0x000fe200030f0eff */
[----:B------:R-:W-:Y:S01]  /*15ff0*/  IMAD R6, R4, UR13, RZ ;  /* 0x0000000d04067c24 */ /* 0x000fe2000f8e02ff */
[----:B------:R-:W1:Y:S01]  /*16000*/  LDCU UR6, c[0x0][0x3b0] ;  /* 0x00007600ff0677ac */ /* 0x000e620008000800 */
[----:B------:R-:W-:-:S02]  /*16010*/  @P0 IMAD.MOV.U32 R4, RZ, RZ, R5 ;  /* 0x000000ffff040224 */ /* 0x000fc400078e0005 */
[----:B------:R-:W-:Y:S01]  /*16020*/  @P0 IMAD.MOV.U32 R5, RZ, RZ, R3 ;  /* 0x000000ffff050224 */ /* 0x000fe200078e0003 */
[----:B------:R4:W-:Y:S01]  /*16030*/  STL [R1+0x1794], R3 ;  /* 0x0017940301007387 */ /* 0x0009e20000100800 */
[C---:B------:R-:W-:Y:S01]  /*16040*/  IADD3 R2, P6, PT, R7.reuse, R13, RZ ;  /* 0x0000000d07027210 */ /* 0x040fe20007fde0ff */
[----:B------:R-:W0:Y:S02]  /*16050*/  LDCU UR13, c[0x0][0x3b0] ;  /* 0x00007600ff0d77ac */ /* 0x000e240008000800 */
[----:B------:R1:W2:Y:S04]  /*16060*/  @P0 LDG.E.U8 R8, desc[UR20][R4.64] ;  /* 0x0000001404080981 */ /* 0x0002a8000c1e1100 */
[----:B------:R-:W2:Y:S01]  /*16070*/  LDL.LU R5, [R1+0x5ac] ;  /* 0x0005ac0001057983 */ /* 0x000ea20000300800 */
[----:B-1----:R-:W-:-:S02]  /*16080*/  LEA.HI.X.SX32 R4, R7, R12, 0x1, P6 ;  /* 0x0000000c07047211 */ /* 0x002fc400030f0eff */
[----:B----4-:R-:W-:Y:S01]  /*16090*/  SEL R3, R14, R92, !P1 ;  /* 0x0000005c0e037207 */ /* 0x010fe20004800000 */
[----:B------:R-:W-:Y:S04]  /*160a0*/  STL [R1+0x17a0], R2 ;  /* 0x0017a00201007387 */ /* 0x000fe80000100800 */
[----:B------:R-:W4:Y:S04]  /*160b0*/  LDL.LU R92, [R1+0x5b8] ;  /* 0x0005b800015c7983 */ /* 0x000f280000300800 */
[----:B------:R-:W-:Y:S01]  /*160c0*/  STL [R1+0x179c], R4 ;  /* 0x00179c0401007387 */ /* 0x000fe20000100800 */
[----:B------:R-:W-:-:S04]  /*160d0*/  IADD3 R7, P6, PT, R6, R13, RZ ;  /* 0x0000000d06077210 */ /* 0x000fc80007fde0ff */
[----:B------:R-:W-:Y:S02]  /*160e0*/  LEA.HI.X.SX32 R6, R6, R12, 0x1, P6 ;  /* 0x0000000c06067211 */ /* 0x000fe400030f0eff */
[----:B---3--:R-:W-:Y:S02]  /*160f0*/  PRMT R0, RZ, 0x7610, R0 ;  /* 0x00007610ff007816 */ /* 0x008fe40000000000 */
[----:B--2---:R-:W-:Y:S01]  /*16100*/  PRMT R93, RZ, 0x7610, R93 ;  /* 0x00007610ff5d7816 */ /* 0x004fe2000000005d */
[----:B------:R0:W-:Y:S02]  /*16110*/  STL [R1+0x1cd0], R8 ;  /* 0x001cd00801007387 */ /* 0x0001e40000100800 */
[----:B0-----:R-:W-:Y:S01]  /*16120*/  IMAD R8, R3, UR5, RZ ;  /* 0x0000000503087c24 */ /* 0x001fe2000f8e02ff */
[----:B------:R-:W-:Y:S01]  /*16130*/  SEL R3, R14, R5, !P1 ;  /* 0x000000050e037207 */ /* 0x000fe20004800000 */
[----:B------:R-:W-:Y:S01]  /*16140*/  @P0 IMAD.MOV.U32 R5, RZ, RZ, R4 ;  /* 0x000000ffff050224 */ /* 0x000fe200078e0004 */
[----:B------:R-:W-:Y:S01]  /*16150*/  STL [R1+0x17a8], R7 ;  /* 0x0017a80701007387 */ /* 0x000fe20000100800 */
[----:B------:R-:W-:Y:S01]  /*16160*/  @P0 IMAD.MOV.U32 R4, RZ, RZ, R2 ;  /* 0x000000ffff040224 */ /* 0x000fe200078e0002 */
[----:B------:R-:W-:Y:S01]  /*16170*/  PRMT R73, RZ, 0x7610, R73 ;  /* 0x00007610ff497816 */ /* 0x000fe20000000049 */
[----:B------:R-:W0:Y:S01]  /*16180*/  LDCU UR5, c[0x0][0x3b0] ;  /* 0x00007600ff0577ac */ /* 0x000e220008000800 */
[----:B------:R-:W2:Y:S04]  /*16190*/  LDL.LU R2, [R1+0x2af8] ;  /* 0x002af80001027983 */ /* 0x000ea80000300800 */
[----:B------:R1:W3:Y:S02]  /*161a0*/  @P0 LDG.E.U8 R0, desc[UR20][R4.64] ;  /* 0x0000001404000981 */ /* 0x0002e4000c1e1100 */
[----:B-1----:R-:W-:-:S02]  /*161b0*/  IMAD.MOV.U32 R5, RZ, RZ, R6 ;  /* 0x000000ffff057224 */ /* 0x002fc400078e0006 */
[----:B------:R-:W-:-:S05]  /*161c0*/  @P0 IMAD.MOV.U32 R4, RZ, RZ, R7 ;  /* 0x000000ffff040224 */ /* 0x000fca00078e0007 */
[----:B------:R1:W2:Y:S04]  /*161d0*/  @P0 LDG.E.U8 R93, desc[UR20][R4.64] ;  /* 0x00000014045d0981 */ /* 0x0002a8000c1e1100 */
[----:B---3--:R3:W-:Y:S04]  /*161e0*/  STL [R1+0x1d18], R0 ;  /* 0x001d180001007387 */ /* 0x0087e80000100800 */
[----:B---3--:R-:W3:Y:S04]  /*161f0*/  LDL.LU R0, [R1+0x2af4] ;  /* 0x002af40001007983 */ /* 0x008ee80000300800 */
[----:B------:R0:W-:Y:S02]  /*16200*/  STL [R1+0x17a4], R6 ;  /* 0x0017a40601007387 */ /* 0x0001e40000100800 */
[----:B0-----:R-:W-:-:S04]  /*16210*/  IADD3 R6, P6, PT, R8, R13, RZ ;  /* 0x0000000d08067210 */ /* 0x001fc80007fde0ff */
[----:B-1----:R-:W-:Y:S01]  /*16220*/  LEA.HI.X.SX32 R4, R8, R12, 0x1, P6 ;  /* 0x0000000c08047211 */ /* 0x002fe200030f0eff */
[----:B------:R-:W-:Y:S01]  /*16230*/  IMAD.MOV.U32 R5, RZ, RZ, R6 ;  /* 0x000000ffff057224 */ /* 0x000fe200078e0006 */
[----:B------:R-:W-:Y:S04]  /*16240*/  STL [R1+0x17b0], R6 ;  /* 0x0017b00601007387 */ /* 0x000fe80000100800 */
[-C--:B------:R-:W-:Y:S01]  /*16250*/  @P0 LOP3.LUT R5, R5, R4.reuse, RZ, 0x3c, !PT ;  /* 0x0000000405050212 */ /* 0x080fe200078e3cff */
[----:B--2---:R0:W-:Y:S04]  /*16260*/  STL [R1+0x1d14], R93 ;  /* 0x001d145d01007387 */ /* 0x0041e80000100800 */
[----:B0-----:R-:W2:Y:S04]  /*16270*/  LDL.LU R93, [R1+0x5bc] ;  /* 0x0005bc00015d7983 */ /* 0x001ea80000300800 */
[----:B------:R0:W-:Y:S02]  /*16280*/  STL [R1+0x17ac], R4 ;  /* 0x0017ac0401007387 */ /* 0x0001e40000100800 */
[----:B0-----:R-:W-:-:S04]  /*16290*/  @P0 LOP3.LUT R4, R5, R4, RZ, 0x3c, !PT ;  /* 0x0000000405040212 */ /* 0x001fc800078e3cff */
[----:B------:R-:W-:-:S05]  /*162a0*/  @P0 LOP3.LUT R5, R5, R4, RZ, 0x3c, !PT ;  /* 0x0000000405050212 */ /* 0x000fca00078e3cff */
[----:B------:R0:W2:Y:S01]  /*162b0*/  @P0 LDG.E.U8 R73, desc[UR20][R4.64] ;  /* 0x0000001404490981 */ /* 0x0000a2000c1e1100 */
[----:B------:R-:W-:Y:S01]  /*162c0*/  IMAD R7, R3, UR15, RZ ;  /* 0x0000000f03077c24 */ /* 0x000fe2000f8e02ff */
[----:B------:R-:W-:Y:S01]  /*162d0*/  SEL R6, R14, R77, !P1 ;  /* 0x0000004d0e067207 */ /* 0x000fe20004800000 */
[----:B------:R-:W1:Y:S03]  /*162e0*/  LDCU UR15, c[0x0][0x3b0] ;  /* 0x00007600ff0f77ac */ /* 0x000e660008000800 */
[----:B------:R-:W-:-:S04]  /*162f0*/  IADD3 R77, P6, PT, R7, R13, RZ ;  /* 0x0000000d074d7210 */ /* 0x000fc80007fde0ff */
[----:B0-----:R-:W-:Y:S01]  /*16300*/  LEA.HI.X.SX32 R4, R7, R12, 0x1, P6 ;  /* 0x0000000c07047211 */ /* 0x001fe200030f0eff */
[----:B------:R-:W-:Y:S01]  /*16310*/  STL [R1+0x17b8], R77 ;  /* 0x0017b84d01007387 */ /* 0x000fe20000100800 */
[----:B------:R-:W-:-:S03]  /*16320*/  PRMT R75, RZ, 0x7610, R75 ;  /* 0x00007610ff4b7816 */ /* 0x000fc6000000004b */
[----:B------:R-:W-:Y:S01]  /*16330*/  @P0 IMAD.MOV.U32 R5, RZ, RZ, R4 ;  /* 0x000000ffff050224 */ /* 0x000fe200078e0004 */
[----:B--2---:R0:W-:Y:S04]  /*16340*/  STL [R1+0x1d0c], R73 ;  /* 0x001d0c4901007387 */ /* 0x0041e80000100800 */
[----:B0-----:R-:W2:Y:S04]  /*16350*/  LDL.LU R73, [R1+0x5c0] ;  /* 0x0005c00001497983 */ /* 0x001ea80000300800 */
[----:B------:R0:W-:Y:S02]  /*16360*/  STL [R1+0x17b4], R4 ;  /* 0x0017b40401007387 */ /* 0x0001e40000100800 */
[----:B0-----:R-:W-:-:S05]  /*16370*/  @P0 IMAD.MOV.U32 R4, RZ, RZ, R77 ;  /* 0x000000ffff040224 */ /* 0x001fca00078e004d */
[----:B------:R0:W2:Y:S01]  /*16380*/  @P0 LDG.E.U8 R75, desc[UR20][R4.64] ;  /* 0x00000014044b0981 */ /* 0x0000a2000c1e1100 */
[----:B------:R-:W-:Y:S01]  /*16390*/  IMAD R8, R6, UR6, RZ ;  /* 0x0000000606087c24 */ /* 0x000fe2000f8e02ff */
[----:B------:R-:W-:Y:S01]  /*163a0*/  SEL R3, R14, R74, !P1 ;  /* 0x0000004a0e037207 */ /* 0x000fe20004800000 */
[----:B------:R-:W1:Y:S03]  /*163b0*/  LDCU UR6, c[0x0][0x3b0] ;  /* 0x00007600ff0677ac */ /* 0x000e660008000800 */
[----:B------:R-:W-:-:S04]  /*163c0*/  IADD3 R74, P6, PT, R8, R13, RZ ;  /* 0x0000000d084a7210 */ /* 0x000fc80007fde0ff */
[----:B0-----:R-:W-:Y:S01]  /*163d0*/  LEA.HI.X.SX32 R4, R8, R12, 0x1, P6 ;  /* 0x0000000c08047211 */ /* 0x001fe200030f0eff */
[----:B------:R-:W-:Y:S01]  /*163e0*/  IMAD.MOV.U32 R5, RZ, RZ, R74 ;  /* 0x000000ffff057224 */ /* 0x000fe200078e004a */
[----:B------:R0:W-:Y:S01]  /*163f0*/  STL [R1+0x17c0], R74 ;  /* 0x0017c04a01007387 */ /* 0x0001e20000100800 */
[----:B------:R-:W-:Y:S01]  /*16400*/  IMAD R6, R3, UR13, RZ ;  /* 0x0000000d03067c24 */ /* 0x000fe2000f8e02ff */
[----:B----4-:R-:W-:Y:S01]  /*16410*/  SEL R3, R14, R92, !P1 ;  /* 0x0000005c0e037207 */ /* 0x010fe20004800000 */
[----:B------:R-:W4:Y:S01]  /*16420*/  LDCU UR13, c[0x0][0x3b0] ;  /* 0x00007600ff0d77ac */ /* 0x000f220008000800 */
[-C--:B------:R-:W-:Y:S02]  /*16430*/  @P0 LOP3.LUT R5, R5, R4.reuse, RZ, 0x3c, !PT ;  /* 0x0000000405050212 */ /* 0x080fe400078e3cff */
[----:B------:R-:W-:Y:S02]  /*16440*/  PRMT R2, RZ, 0x7610, R2 ;  /* 0x00007610ff027816 */ /* 0x000fe40000000002 */
[----:B0-----:R-:W-:Y:S01]  /*16450*/  IADD3 R74, P6, PT, R6, R13, RZ ;  /* 0x0000000d064a7210 */ /* 0x001fe20007fde0ff */
[----:B------:R-:W-:Y:S01]  /*16460*/  IMAD R7, R3, UR5, RZ ;  /* 0x0000000503077c24 */ /* 0x000fe2000f8e02ff */
[----:B---3--:R-:W-:Y:S01]  /*16470*/  PRMT R0, RZ, 0x7610, R0 ;  /* 0x00007610ff007816 */ /* 0x008fe20000000000 */
[----:B------:R-:W0:Y:S02]  /*16480*/  LDCU UR5, c[0x0][0x3b0] ;  /* 0x00007600ff0577ac */ /* 0x000e240008000800 */
[----:B------:R-:W-:Y:S01]  /*16490*/  IMAD.MOV.U32 R3, RZ, RZ, R74 ;  /* 0x000000ffff037224 */ /* 0x000fe200078e004a */
[----:B--2---:R2:W-:Y:S04]  /*164a0*/  STL [R1+0x1d08], R75 ;  /* 0x001d084b01007387 */ /* 0x0045e80000100800 */
[----:B--2---:R-:W2:Y:S04]  /*164b0*/  LDL.LU R75, [R1+0x5c4] ;  /* 0x0005c400014b7983 */ /* 0x004ea80000300800 */
[----:B------:R-:W3:Y:S04]  /*164c0*/  LDL.LU R77, [R1+0x5c8] ;  /* 0x0005c800014d7983 */ /* 0x000ee80000300800 */
[----:B------:R-:W2:Y:S04]  /*164d0*/  LDL.LU R92, [R1+0x5cc] ;  /* 0x0005cc00015c7983 */ /* 0x000ea80000300800 */
[----:B------:R0:W-:Y:S02]  /*164e0*/  STL [R1+0x17bc], R4 ;  /* 0x0017bc0401007387 */ /* 0x0001e40000100800 */
[----:B0-----:R-:W-:-:S04]  /*164f0*/  @P0 LOP3.LUT R4, R5, R4, RZ, 0x3c, !PT ;  /* 0x0000000405040212 */ /* 0x001fc800078e3cff */
[----:B------:R-:W-:Y:S01]  /*16500*/  @P0 LOP3.LUT R5, R5, R4, RZ, 0x3c, !PT ;  /* 0x0000000405050212 */ /* 0x000fe200078e3cff */
[----:B------:R0:W-:Y:S04]  /*16510*/  STL [R1+0x17c8], R74 ;  /* 0x0017c84a01007387 */ /* 0x0001e80000100800 */
[----:B------:R1:W2:Y:S01]  /*16520*/  @P0 LDG.E.U8 R2, desc[UR20][R4.64] ;  /* 0x0000001404020981 */ /* 0x0002a2000c1e1100 */
[----:B0-----:R-:W-:Y:S01]  /*16530*/  LEA.HI.X.SX32 R74, R6, R12, 0x1, P6 ;  /* 0x0000000c064a7211 */ /* 0x001fe200030f0eff */
[----:B------:R-:W-:-:S04]  /*16540*/  IMAD.MOV.U32 R6, RZ, RZ, R3 ;  /* 0x000000ffff067224 */ /* 0x000fc800078e0003 */
[----:B-1----:R-:W-:Y:S02]  /*16550*/  IMAD.MOV.U32 R5, RZ, RZ, R74 ;  /* 0x000000ffff057224 */ /* 0x002fe400078e004a */
[----:B------:R-:W-:-:S05]  /*16560*/  @P0 IMAD.MOV.U32 R4, RZ, RZ, R6 ;  /* 0x000000ffff040224 */ /* 0x000fca00078e0006 */
[----:B------:R0:W3:Y:S01]  /*16570*/  @P0 LDG.E.U8 R0, desc[UR20][R4.64] ;  /* 0x0000001404000981 */ /* 0x0000e2000c1e1100 */
[----:B------:R-:W-:-:S05]  /*16580*/  SEL R3, R14, R93, !P1 ;  /* 0x0000005d0e037207 */ /* 0x000fca0004800000 */
[----:B------:R-:W-:Y:S01]  /*16590*/  IMAD R6, R3, UR6, RZ ;  /* 0x0000000603067c24 */ /* 0x000fe2000f8e02ff */
[----:B------:R-:W-:Y:S01]  /*165a0*/  PRMT R71, RZ, 0x7610, R71 ;  /* 0x00007610ff477816 */ /* 0x000fe20000000047 */
[----:B------:R-:W1:Y:S01]  /*165b0*/  LDCU UR6, c[0x0][0x3b0] ;  /* 0x00007600ff0677ac */ /* 0x000e620008000800 */
[----:B------:R-:W-:Y:S02]  /*165c0*/  SEL R3, R14, R73, !P1 ;  /* 0x000000490e037207 */ /* 0x000fe40004800000 */
[----:B------:R-:W-:Y:S01]  /*165d0*/  PRMT R8, RZ, 0x7610, R8 ;  /* 0x00007610ff087816 */ /* 0x000fe20000000008 */
[----:B--2---:R2:W-:Y:S04]  /*165e0*/  STL [R1+0x1d04], R2 ;  /* 0x001d040201007387 */ /* 0x0045e80000100800 */
[----:B--2---:R-:W2:Y:S04]  /*165f0*/  LDL.LU R2, [R1+0x2af0] ;  /* 0x002af00001027983 */ /* 0x004ea80000300800 */
[----:B------:R0:W-:Y:S04]  /*16600*/  STL [R1+0x17c4], R74 ;  /* 0x0017c44a01007387 */ /* 0x0001e80000100800 */
[----:B------:R-:W2:Y:S01]  /*16610*/  LDL.LU R93, [R1+0x5d0] ;  /* 0x0005d000015d7983 */ /* 0x000ea20000300800 */
[----:B0-----:R-:W-:-:S04]  /*16620*/  IADD3 R74, P6, PT, R7, R13, RZ ;  /* 0x0000000d074a7210 */ /* 0x001fc80007fde0ff */
[----:B------:R-:W-:Y:S01]  /*16630*/  LEA.HI.X.SX32 R7, R7, R12, 0x1, P6 ;  /* 0x0000000c07077211 */ /* 0x000fe200030f0eff */
[----:B------:R-:W-:Y:S01]  /*16640*/  @P0 IMAD.MOV.U32 R4, RZ, RZ, R74 ;  /* 0x000000ffff040224 */ /* 0x000fe200078e004a */
[----:B------:R-:W-:Y:S01]  /*16650*/  IADD3 R73, P6, PT, R6, R13, RZ ;  /* 0x0000000d06497210 */ /* 0x000fe20007fde0ff */
[----:B---3--:R0:W-:Y:S02]  /*16660*/  STL [R1+0x1d00], R0 ;  /* 0x001d000001007387 */ /* 0x0081e40000100800 */
[----:B------:R-:W-:-:S05]  /*16670*/  @P0 IMAD.MOV.U32 R5, RZ, RZ, R7 ;  /* 0x000000ffff050224 */ /* 0x000fca00078e0007 */
[----:B------:R3:W2:Y:S04]  /*16680*/  @P0 LDG.E.U8 R71, desc[UR20][R4.64] ;  /* 0x0000001404470981 */ /* 0x0006a8000c1e1100 */
[----:B0-----:R-:W2:Y:S04]  /*16690*/  LDL.LU R0, [R1+0x2aec] ;  /* 0x002aec0001007983 */ /* 0x001ea80000300800 */
[----:B------:R0:W-:Y:S01]  /*166a0*/  STL [R1+0x17d0], R74 ;  /* 0x0017d04a01007387 */ /* 0x0001e20000100800 */
[----:B---3--:R-:W-:Y:S01]  /*166b0*/  @P0 IMAD.MOV.U32 R4, RZ, RZ, R73 ;  /* 0x000000ffff040224 */ /* 0x008fe200078e0049 */
[----:B0-----:R-:W-:-:S05]  /*166c0*/  LEA.HI.X.SX32 R74, R6, R12, 0x1, P6 ;  /* 0x0000000c064a7211 */ /* 0x001fca00030f0eff */
[----:B------:R-:W-:-:S05]  /*166d0*/  @P0 IMAD.MOV.U32 R5, RZ, RZ, R74 ;  /* 0x000000ffff050224 */ /* 0x000fca00078e004a */
[----:B------:R0:W3:Y:S04]  /*166e0*/  @P0 LDG.E.U8 R8, desc[UR20][R4.64] ;  /* 0x0000001404080981 */ /* 0x0000e8000c1e1100 */
[----:B------:R4:W-:Y:S04]  /*166f0*/  STL [R1+0x17cc], R7 ;  /* 0x0017cc0701007387 */ /* 0x0009e80000100800 */
[----:B------:R-:W-:Y:S01]  /*16700*/  STL [R1+0x17d8], R73 ;  /* 0x0017d84901007387 */ /* 0x000fe20000100800 */
[----:B----4-:R-:W-:-:S03]  /*16710*/  IMAD R7, R3, UR13, RZ ;  /* 0x0000000d03077c24 */ /* 0x010fc6000f8e02ff */
[----:B------:R-:W-:Y:S01]  /*16720*/  STL [R1+0x17d4], R74 ;  /* 0x0017d44a01007387 */ /* 0x000fe20000100800 */
[----:B--2---:R-:W-:-:S03]  /*16730*/  PRMT R0, RZ, 0x7610, R0 ;  /* 0x00007610ff007816 */ /* 0x004fc60000000000 */
[----:B------:R2:W-:Y:S01]  /*16740*/  STL [R1+0x1cfc], R71 ;  /* 0x001cfc4701007387 */ /* 0x0005e20000100800 */
[----:B------:R-:W-:Y:S01]  /*16750*/  SEL R6, R14, R75, !P1 ;  /* 0x0000004b0e067207 */ /* 0x000fe20004800000 */
[----:B------:R-:W4:Y:S01]  /*16760*/  LDCU UR13, c[0x0][0x3b0] ;  /* 0x00007600ff0d77ac */ /* 0x000f220008000800 */
[----:B--2---:R-:W-:-:S04]  /*16770*/  IADD3 R71, P6, PT, R7, R13, RZ ;  /* 0x0000000d07477210 */ /* 0x004fc80007fde0ff */
[----:B0-----:R-:W-:Y:S01]  /*16780*/  LEA.HI.X.SX32 R4, R7, R12, 0x1, P6 ;  /* 0x0000000c07047211 */ /* 0x001fe200030f0eff */
[----:B------:R-:W-:Y:S04]  /*16790*/  STL [R1+0x17e0], R71 ;  /* 0x0017e04701007387 */ /* 0x000fe80000100800 */
[----:B------:R-:W-:Y:S01]  /*167a0*/  @P0 IMAD.MOV.U32 R5, RZ, RZ, R4 ;  /* 0x000000ffff050224 */ /* 0x000fe200078e0004 */
[----:B---3--:R-:W-:Y:S04]  /*167b0*/  STL [R1+0x1cb8], R8 ;  /* 0x001cb80801007387 */ /* 0x008fe80000100800 */
[----:B------:R0:W-:Y:S02]  /*167c0*/  STL [R1+0x17dc], R4 ;  /* 0x0017dc0401007387 */ /* 0x0001e40000100800 */
[----:B0-----:R-:W-:-:S05]  /*167d0*/  @P0 IMAD.MOV.U32 R4, RZ, RZ, R71 ;  /* 0x000000ffff040224 */ /* 0x001fca00078e0047 */
[----:B------:R0:W2:Y:S01]  /*167e0*/  @P0 LDG.E.U8 R0, desc[UR20][R4.64] ;  /* 0x0000001404000981 */ /* 0x0000a2000c1e1100 */
[----:B------:R-:W-:Y:S01]  /*167f0*/  IMAD R8, R6, UR5, RZ ;  /* 0x0000000506087c24 */ /* 0x000fe2000f8e02ff */
[----:B------:R-:W-:Y:S01]  /*16800*/  SEL R6, R14, R92, !P1 ;  /* 0x0000005c0e067207 */ /* 0x000fe20004800000 */
[----:B------:R-:W3:Y:S03]  /*16810*/  LDCU UR5, c[0x0][0x3b0] ;  /* 0x00007600ff0577ac */ /* 0x000ee60008000800 */
[----:B------:R-:W-:Y:S02]  /*16820*/  IADD3 R73, P6, PT, R8, R13, RZ ;  /* 0x0000000d08497210 */ /* 0x000fe40007fde0ff */
[----:B------:R-:W-:Y:S02]  /*16830*/  SEL R3, R14, R77, !P1 ;  /* 0x0000004d0e037207 */ /* 0x000fe40004800000 */
[----:B0-----:R-:W-:Y:S01]  /*16840*/  LEA.HI.X.SX32 R4, R8, R12, 0x1, P6 ;  /* 0x0000000c08047211 */ /* 0x001fe200030f0eff */
[----:B------:R-:W-:Y:S04]  /*16850*/  STL [R1+0x17e8], R73 ;  /* 0x0017e84901007387 */ /* 0x000fe80000100800 */
[----:B------:R-:W3:Y:S01]  /*16860*/  LDL.LU R92, [R1+0x5d8] ;  /* 0x0005d800015c7983 */ /* 0x000ee20000300800 */
[----:B------:R-:W-:-:S03]  /*16870*/  PRMT R72, RZ, 0x7610, R72 ;  /* 0x00007610ff487816 */ /* 0x000fc60000000048 */
[----:B------:R-:W3:Y:S01]  /*16880*/  LDL.LU R77, [R1+0x5dc] ;  /* 0x0005dc00014d7983 */ /* 0x000ee20000300800 */
[----:B------:R-:W-:Y:S02]  /*16890*/  @P0 IMAD.MOV.U32 R5, RZ, RZ, R4 ;  /* 0x000000ffff050224 */ /* 0x000fe400078e0004 */
[----:B-1----:R-:W-:Y:S01]  /*168a0*/  IMAD R7, R3, UR6, RZ ;  /* 0x0000000603077c24 */ /* 0x002fe2000f8e02ff */
[----:B------:R-:W-:Y:S01]  /*168b0*/  PRMT R2, RZ, 0x7610, R2 ;  /* 0x00007610ff027816 */ /* 0x000fe20000000002 */
[----:B------:R-:W-:Y:S01]  /*168c0*/  IMAD R6, R6, UR15, RZ ;  /* 0x0000000f06067c24 */ /* 0x000fe2000f8e02ff */
[----:B--2---:R0:W-:Y:S02]  /*168d0*/  STL [R1+0x1cf8], R0 ;  /* 0x001cf80001007387 */ /* 0x0041e40000100800 */
[----:B------:R-:W-:Y:S01]  /*168e0*/  IADD3 R75, P6, PT, R7, R13, RZ ;  /* 0x0000000d074b7210 */ /* 0x000fe20007fde0ff */
[----:B------:R-:W1:Y:S01]  /*168f0*/  LDCU UR6, c[0x0][0x3b0] ;  /* 0x00007600ff0677ac */ /* 0x000e620008000800 */
[----:B------:R-:W-:-:S02]  /*16900*/  SEL R3, R14, R93, !P1 ;  /* 0x0000005d0e037207 */ /* 0x000fc40004800000 */
[----:B------:R-:W-:Y:S01]  /*16910*/  PRMT R8, RZ, 0x7610, R8 ;  /* 0x00007610ff087816 */ /* 0x000fe20000000008 */
[----:B------:R-:W2:Y:S01]  /*16920*/  LDCU UR15, c[0x0][0x3b0] ;  /* 0x00007600ff0f77ac */ /* 0x000ea20008000800 */
[----:B0-----:R-:W2:Y:S04]  /*16930*/  LDL.LU R0, [R1+0x5e0] ;  /* 0x0005e00001007983 */ /* 0x001ea80000300800 */
[----:B------:R0:W-:Y:S02]  /*16940*/  STL [R1+0x17e4], R4 ;  /* 0x0017e40401007387 */ /* 0x0001e40000100800 */
[----:B0-----:R-:W-:-:S05]  /*16950*/  @P0 IMAD.MOV.U32 R4, RZ, RZ, R73 ;  /* 0x000000ffff040224 */ /* 0x001fca00078e0049 */
[----:B------:R0:W2:Y:S01]  /*16960*/  @P0 LDG.E.U8 R72, desc[UR20][R4.64] ;  /* 0x0000001404480981 */ /* 0x0000a2000c1e1100 */
[----:B------:R-:W-:Y:S01]  /*16970*/  LEA.HI.X.SX32 R71, R7, R12, 0x1, P6 ;  /* 0x0000000c07477211 */ /* 0x000fe200030f0eff */
[----:B0-----:R-:W-:-:S04]  /*16980*/  @P0 IMAD.MOV.U32 R4, RZ, RZ, R75 ;  /* 0x000000ffff040224 */ /* 0x001fc800078e004b */
[----:B------:R-:W-:-:S05]  /*16990*/  @P0 IMAD.MOV.U32 R5, RZ, RZ, R71 ;  /* 0x000000ffff050224 */ /* 0x000fca00078e0047 */
[----:B------:R0:W3:Y:S01]  /*169a0*/  @P0 LDG.E.U8 R2, desc[UR20][R4.64] ;  /* 0x0000001404020981 */ /* 0x0000e2000c1e1100 */
[C---:B------:R-:W-:Y:S01]  /*169b0*/  IADD3 R74, P6, PT, R6.reuse, R13, RZ ;  /* 0x0000000d064a7210 */ /* 0x040fe20007fde0ff */
[----:B----4-:R-:W-:Y:S02]  /*169c0*/  IMAD R3, R3, UR13, RZ ;  /* 0x0000000d03037c24 */ /* 0x010fe4000f8e02ff */
[----:B------:R-:W-:Y:S01]  /*169d0*/  STL [R1+0x17f0], R75 ;  /* 0x0017f04b01007387 */ /* 0x000fe20000100800 */
[----:B------:R-:W-:Y:S01]  /*169e0*/  LEA.HI.X.SX32 R6, R6, R12, 0x1, P6 ;  /* 0x0000000c06067211 */ /* 0x000fe200030f0eff */
[----:B------:R-:W4:Y:S02]  /*169f0*/  LDCU UR13, c[0x0][0x3b0] ;  /* 0x00007600ff0d77ac */ /* 0x000f240008000800 */
[----:B------:R-:W-:Y:S04]  /*16a00*/  STL [R1+0x17ec], R71 ;  /* 0x0017ec4701007387 */ /* 0x000fe80000100800 */
[----:B------:R-:W-:Y:S04]  /*16a10*/  STL [R1+0x17f8], R74 ;  /* 0x0017f84a01007387 */ /* 0x000fe80000100800 */
[----:B------:R-:W4:Y:S01]  /*16a20*/  LDL.LU R93, [R1+0x8c] ;  /* 0x00008c00015d7983 */ /* 0x000f220000300800 */
[----:B------:R-:W-:Y:S01]  /*16a30*/  PRMT R7, RZ, 0x7610, R7 ;  /* 0x00007610ff077816 */ /* 0x000fe20000000007 */
[----:B0-----:R-:W-:-:S02]  /*16a40*/  @P0 IMAD.MOV.U32 R4, RZ, RZ, R74 ;  /* 0x000000ffff040224 */ /* 0x001fc400078e004a */
[----:B------:R-:W-:-:S05]  /*16a50*/  @P0 IMAD.MOV.U32 R5, RZ, RZ, R6 ;  /* 0x000000ffff050224 */ /* 0x000fca00078e0006 */
[----:B------:R0:W4:Y:S04]  /*16a60*/  @P0 LDG.E.U8 R7, desc[UR20][R4.64] ;  /* 0x0000001404070981 */ /* 0x000128000c1e1100 */
[----:B--2---:R2:W-:Y:S04]  /*16a70*/  STL [R1+0x1cf0], R72 ;  /* 0x001cf04801007387 */ /* 0x0045e80000100800 */
[----:B------:R-:W-:Y:S01]  /*16a80*/  STL [R1+0x17f4], R6 ;  /* 0x0017f40601007387 */ /* 0x000fe20000100800 */
[----:B--2---:R-:W-:-:S04]  /*16a90*/  IADD3 R72, P6, PT, R3, R13, RZ ;  /* 0x0000000d03487210 */ /* 0x004fc80007fde0ff */
[----:B------:R-:W-:Y:S01]  /*16aa0*/  LEA.HI.X.SX32 R73, R3, R12, 0x1, P6 ;  /* 0x0000000c03497211 */ /* 0x000fe200030f0eff */
[----:B------:R-:W-:Y:S04]  /*16ab0*/  STL [R1+0x1800], R72 ;  /* 0x0018004801007387 */ /* 0x000fe80000100800 */
[----:B------:R-:W2:Y:S01]  /*16ac0*/  LDL.LU R3, [R1+0x5d4] ;  /* 0x0005d40001037983 */ /* 0x000ea20000300800 */
[----:B0-----:R-:W-:Y:S02]  /*16ad0*/  @P0 IMAD.MOV.U32 R4, RZ, RZ, R72 ;  /* 0x000000ffff040224 */ /* 0x001fe400078e0048 */
[----:B------:R-:W-:Y:S01]  /*16ae0*/  @P0 IMAD.MOV.U32 R5, RZ, RZ, R73 ;  /* 0x000000ffff050224 */ /* 0x000fe200078e0049 */
[----:B------:R-:W2:Y:S04]  /*16af0*/  LDL.LU R71, [R1+0x2ae8] ;  /* 0x002ae80001477983 */ /* 0x000ea80000300800 */
[----:B------:R-:W2:Y:S04]  /*16b00*/  LDL.LU R75, [R1+0x2ae4] ;  /* 0x002ae400014b7983 */ /* 0x000ea80000300800 */
[----:B---3--:R0:W-:Y:S04]  /*16b10*/  STL [R1+0x1cec], R2 ;  /* 0x001cec0201007387 */ /* 0x0081e80000100800 */
[----:B------:R3:W2:Y:S04]  /*16b20*/  @P0 LDG.E.U8 R8, desc[UR20][R4.64] ;  /* 0x0000001404080981 */ /* 0x0006a8000c1e1100 */
[----:B0-----:R-:W2:Y:S01]  /*16b30*/  LDL.LU R2, [R1+0x2ae0] ;  /* 0x002ae00001027983 */ /* 0x001ea20000300800 */
[----:B------:R-:W-:-:S03]  /*16b40*/  ISETP.GT.U32.AND P6, PT, R15, R16, PT ;  /* 0x000000100f00720c */ /* 0x000fc60003fc4070 */
[----:B------:R-:W-:Y:S01]  /*16b50*/  STL [R1+0x17fc], R73 ;  /* 0x0017fc4901007387 */ /* 0x000fe20000100800 */
[----:B------:R-:W-:-:S03]  /*16b60*/  SEL R6, R14, R92, !P1 ;  /* 0x0000005c0e067207 */ /* 0x000fc60004800000 */
[----:B----4-:R0:W-:Y:S02]  /*16b70*/  STL [R1+0x1ce8], R7 ;  /* 0x001ce80701007387 */ /* 0x0101e40000100800 */
[----:B-1----:R-:W-:Y:S01]  /*16b80*/  IMAD R6, R6, UR6, RZ ;  /* 0x0000000606067c24 */ /* 0x002fe2000f8e02ff */
[----:B---3--:R-:W-:Y:S01]  /*16b90*/  SEL R4, R14, R0, !P1 ;  /* 0x000000000e047207 */ /* 0x008fe20004800000 */
[----:B------:R-:W3:Y:S01]  /*16ba0*/  LDL.LU R92, [R1+0x78] ;  /* 0x00007800015c7983 */ /* 0x000ee20000300800 */
[----:B------:R-:W1:Y:S01]  /*16bb0*/  LDCU UR6, c[0x0][0x3b0] ;  /* 0x00007600ff0677ac */ /* 0x000e620008000800 */
[----:B------:R-:W-:Y:S01]  /*16bc0*/  @!P6 IMAD.IADD R16, R16, 0x1, -R15 ;  /* 0x000000011010e824 */ /* 0x000fe200078e0a0f */
[----:B--2---:R-:W-:-:S05]  /*16bd0*/  SEL R3, R14, R3, !P1 ;  /* 0x000000030e037207 */ /* 0x004fca0004800000 */
[----:B0-----:R-:W-:Y:S01]  /*16be0*/  IMAD R7, R3, UR5, RZ ;  /* 0x0000000503077c24 */ /* 0x001fe2000f8e02ff */
[----:B------:R-:W-:Y:S01]  /*16bf0*/  SEL R3, R14, R77, !P1 ;  /* 0x0000004d0e037207 */ /* 0x000fe20004800000 */
[----:B------:R-:W0:Y:S03]  /*16c00*/  LDCU UR5, c[0x0][0x3b0] ;  /* 0x00007600ff0577ac */ /* 0x000e260008000800 */
[----:B------:R-:W-:Y:S01]  /*16c10*/  IADD3 R72, P6, PT, R7, R13, RZ ;  /* 0x0000000d07487210 */ /* 0x000fe20007fde0ff */
[----:B------:R-:W-:-:S03]  /*16c20*/  IMAD R5, R3, UR13, RZ ;  /* 0x0000000d03057c24 */ /* 0x000fc6000f8e02ff */
[-C--:B------:R-:W-:Y:S01]  /*16c30*/  LEA.HI.X.SX32 R77, R7, R12.reuse, 0x1, P6 ;  /* 0x0000000c074d7211 */ /* 0x080fe200030f0eff */
[----:B------:R-:W-:Y:S01]  /*16c40*/  STL [R1+0x1808], R72 ;  /* 0x0018084801007387 */ /* 0x000fe20000100800 */
[-C--:B------:R-:W-:Y:S01]  /*16c50*/  IADD3 R0, P6, PT, R6, R13.reuse, RZ ;  /* 0x0000000d06007210 */ /* 0x080fe20007fde0ff */
[----:B------:R-:W-:Y:S01]  /*16c60*/  IMAD R7, R4, UR15, RZ ;  /* 0x0000000f04077c24 */ /* 0x000fe2000f8e02ff */
[----:B------:R-:W-:Y:S01]  /*16c70*/  PRMT R2, RZ, 0x7610, R2 ;  /* 0x00007610ff027816 */ /* 0x000fe20000000002 */
[----:B------:R-:W-:Y:S01]  /*16c80*/  STL [R1+0x1804], R77 ;  /* 0x0018044d01007387 */ /* 0x000fe20000100800 */
[----:B------:R-:W-:Y:S01]  /*16c90*/  LEA.HI.X.SX32 R74, R6, R12, 0x1, P6 ;  /* 0x0000000c064a7211 */ /* 0x000fe200030f0eff */
[----:B------:R-:W-:Y:S01]  /*16ca0*/  @P0 IMAD.MOV.U32 R4, RZ, RZ, R72 ;  /* 0x000000ffff040224 */ /* 0x000fe200078e0048 */
[----:B------:R-:W-:Y:S01]  /*16cb0*/  IADD3 R73, P6, PT, R5, R13, RZ ;  /* 0x0000000d05497210 */ /* 0x000fe20007fde0ff */
[----:B------:R2:W-:Y:S01]  /*16cc0*/  STL [R1+0x1ce4], R8 ;  /* 0x001ce40801007387 */ /* 0x0005e20000100800 */
[----:B------:R-:W-:Y:S01]  /*16cd0*/  SEL R3, R14, R93, !P1 ;  /* 0x0000005d0e037207 */ /* 0x000fe20004800000 */
[----:B------:R-:W4:Y:S01]  /*16ce0*/  LDCU UR13, c[0x0][0x3b0] ;  /* 0x00007600ff0d77ac */ /* 0x000f220008000800 */
[----:B------:R-:W-:-:S02]  /*16cf0*/  PRMT R75, RZ, 0x7610, R75 ;  /* 0x00007610ff4b7816 */ /* 0x000fc4000000004b */
[----:B------:R-:W-:Y:S01]  /*16d00*/  PRMT R71, RZ, 0x7610, R71 ;  /* 0x00007610ff477816 */ /* 0x000fe20000000047 */
[----:B------:R-:W0:Y:S01]  /*16d10*/  LDCU UR15, c[0x0][0x3b0] ;  /* 0x00007600ff0f77ac */ /* 0x000e220008000800 */
[----:B--2---:R-:W-:Y:S01]  /*16d20*/  SHF.R.S32.HI R8, RZ, 0x1f, R5 ;  /* 0x0000001fff087819 */ /* 0x004fe20000011405 */
[----:B------:R-:W-:-:S05]  /*16d30*/  @P0 IMAD.MOV.U32 R5, RZ, RZ, R77 ;  /* 0x000000ffff050224 */ /* 0x000fca00078e004d */
[----:B------:R2:W3:Y:S01]  /*16d40*/  @P0 LDG.E.U8 R2, desc[UR20][R4.64] ;  /* 0x0000001404020981 */ /* 0x0004e2000c1e1100 */
[----:B------:R-:W-:Y:S01]  /*16d50*/  IMAD.X R72, R8, 0x1, R12, P6 ;  /* 0x0000000108487824 */ /* 0x000fe200030e060c */
[----:B------:R-:W-:Y:S02]  /*16d60*/  IADD3 R93, P6, PT, R7, R13, RZ ;  /* 0x0000000d075d7210 */ /* 0x000fe40007fde0ff */
[----:B------:R0:W-:Y:S04]  /*16d70*/  STL [R1+0x1810], R0 ;  /* 0x0018100001007387 */ /* 0x0001e80000100800 */
[----:B------:R-:W-:Y:S01]  /*16d80*/  STL [R1+0x180c], R74 ;  /* 0x00180c4a01007387 */ /* 0x000fe20000100800 */
[----:B--2---:R-:W-:Y:S01]  /*16d90*/  IMAD.MOV.U32 R5, RZ, RZ, R0 ;  /* 0x000000ffff057224 */ /* 0x004fe200078e0000 */
[----:B------:R-:W-:-:S02]  /*16da0*/  SHF.R.S32.HI R4, RZ, 0x1f, R7 ;  /* 0x0000001fff047819 */ /* 0x000fc40000011407 */
[----:B------:R-:W2:Y:S04]  /*16db0*/  LDL.LU R77, [R1+0x3c] ;  /* 0x00003c00014d7983 */ /* 0x000ea80000300800 */
[----:B------:R-:W-:Y:S04]  /*16dc0*/  STL [R1+0x1818], R73 ;  /* 0x0018184901007387 */ /* 0x000fe80000100800 */
[----:B0-----:R-:W2:Y:S04]  /*16dd0*/  LDL.LU R0, [R1+0x34] ;  /* 0x0000340001007983 */ /* 0x001ea80000300800 */
[----:B------:R-:W-:Y:S04]  /*16de0*/  STL [R1+0x1814], R72 ;  /* 0x0018144801007387 */ /* 0x000fe80000100800 */
[----:B------:R-:W-:Y:S01]  /*16df0*/  STL [R1+0x1820], R93 ;  /* 0x0018205d01007387 */ /* 0x000fe20000100800 */
[----:B------:R-:W-:-:S03]  /*16e00*/  PRMT R7, RZ, 0x7610, R7 ;  /* 0x00007610ff077816 */ /* 0x000fc60000000007 */
[----:B---3--:R0:W-:Y:S02]  /*16e10*/  STL [R1+0x1ce0], R2 ;  /* 0x001ce00201007387 */ /* 0x0081e40000100800 */
[----:B0-----:R-:W-:Y:S02]  /*16e20*/  IMAD.X R2, R4, 0x1, R12, P6 ;  /* 0x0000000104027824 */ /* 0x001fe400030e060c */
[----:B------:R-:W-:-:S05]  /*16e30*/  IMAD.MOV.U32 R4, RZ, RZ, R74 ;  /* 0x000000ffff047224 */ /* 0x000fca00078e004a */
[----:B------:R-:W-:-:S04]  /*16e40*/  @P0 LOP3.LUT R5, R5, R4, RZ, 0x3c, !PT ;  /* 0x0000000405050212 */ /* 0x000fc800078e3cff */
[----:B------:R-:W-:-:S04]  /*16e50*/  @P0 LOP3.LUT R4, R5, R4, RZ, 0x3c, !PT ;  /* 0x0000000405040212 */ /* 0x000fc800078e3cff */
[----:B------:R-:W-:-:S05]  /*16e60*/  @P0 LOP3.LUT R5, R5, R4, RZ, 0x3c, !PT ;  /* 0x0000000405050212 */ /* 0x000fca00078e3cff */
[----:B------:R0:W3:Y:S02]  /*16e70*/  @P0 LDG.E.U8 R7, desc[UR20][R4.64] ;  /* 0x0000001404070981 */ /* 0x0000e4000c1e1100 */
[----:B0-----:R-:W-:Y:S02]  /*16e80*/  @P0 IMAD.MOV.U32 R4, RZ, RZ, R73 ;  /* 0x000000ffff040224 */ /* 0x001fe400078e0049 */
[----:B------:R-:W-:-:S05]  /*16e90*/  @P0 IMAD.MOV.U32 R5, RZ, RZ, R72 ;  /* 0x000000ffff050224 */ /* 0x000fca00078e0048 */
[----:B------:R-:W2:Y:S01]  /*16ea0*/  @P0 LDG.E.U8 R75, desc[UR20][R4.64] ;  /* 0x00000014044b0981 */ /* 0x000ea2000c1e1100 */
[----:B------:R-:W-:Y:S01]  /*16eb0*/  IMAD R3, R3, UR16, RZ ;  /* 0x0000001003037c24 */ /* 0x000fe2000f8e02ff */
[----:B------:R-:W-:Y:S01]  /*16ec0*/  PRMT R70, RZ, 0x7610, R70 ;  /* 0x00007610ff467816 */ /* 0x000fe20000000046 */
[----:B------:R-:W0:Y:S03]  /*16ed0*/  LDCU.64 UR16, c[0x0][0x380] ;  /* 0x00007000ff1077ac */ /* 0x000e260008000a00 */
[----:B------:R-:W-:Y:S02]  /*16ee0*/  IADD3 R74, P6, PT, R3, R13, RZ ;  /* 0x0000000d034a7210 */ /* 0x000fe40007fde0ff */
[----:B------:R-:W-:Y:S02]  /*16ef0*/  SHF.R.S32.HI R6, RZ, 0x1f, R3 ;  /* 0x0000001fff067819 */ /* 0x000fe40000011403 */
[----:B------:R-:W4:Y:S04]  /*16f00*/  LDL.LU R3, [R1+0x84] ;  /* 0x0000840001037983 */ /* 0x000f280000300800 */
[----:B------:R-:W-:Y:S04]  /*16f10*/  STL [R1+0x181c], R2 ;  /* 0x00181c0201007387 */ /* 0x000fe80000100800 */
[----:B------:R-:W-:Y:S04]  /*16f20*/  STL [R1+0x1828], R74 ;  /* 0x0018284a01007387 */ /* 0x000fe80000100800 */
[----:B---3--:R-:W-:Y:S04]  /*16f30*/  STL [R1+0x1cdc], R7 ;  /* 0x001cdc0701007387 */ /* 0x008fe80000100800 */
[----:B------:R-:W3:Y:S04]  /*16f40*/  LDL.LU R72, [R1+0x2adc] ;  /* 0x002adc0001487983 */ /* 0x000ee80000300800 */
[----:B------:R-:W3:Y:S04]  /*16f50*/  LDL.LU R73, [R1+0x2ad8] ;  /* 0x002ad80001497983 */ /* 0x000ee80000300800 */
[----:B--2---:R2:W-:Y:S04]  /*16f60*/  STL [R1+0x1c98], R75 ;  /* 0x001c984b01007387 */ /* 0x0045e80000100800 */
[----:B--2---:R-:W2:Y:S01]  /*16f70*/  LDL.LU R75, [R1+0x2ad4] ;  /* 0x002ad400014b7983 */ /* 0x004ea20000300800 */
[----:B------:R-:W-:-:S02]  /*16f80*/  @P0 IMAD.MOV.U32 R4, RZ, RZ, R93 ;  /* 0x000000ffff040224 */ /* 0x000fc400078e005d */
[----:B------:R-:W-:Y:S02]  /*16f90*/  @P0 IMAD.MOV.U32 R5, RZ, RZ, R2 ;  /* 0x000000ffff050224 */ /* 0x000fe400078e0002 */
[----:B------:R-:W-:Y:S01]  /*16fa0*/  IMAD.X R7, R6, 0x1, R12, P6 ;  /* 0x0000000106077824 */ /* 0x000fe200030e060c */
[----:B------:R-:W-:-:S04]  /*16fb0*/  PRMT R6, RZ, 0x7610, R6 ;  /* 0x00007610ff067816 */ /* 0x000fc80000000006 */
[----:B------:R0:W-:Y:S04]  /*16fc0*/  STL [R1+0x1824], R7 ;  /* 0x0018240701007387 */ /* 0x0001e80000100800 */
[----:B------:R-:W3:Y:S01]  /*16fd0*/  LDL.LU R2, [R1+0x2ad0] ;  /* 0x002ad00001027983 */ /* 0x000ee20000300800 */
[----:B--2---:R-:W-:-:S03]  /*16fe0*/  PRMT R75, RZ, 0x7610, R75 ;  /* 0x00007610ff4b7816 */ /* 0x004fc6000000004b */
[----:B------:R-:W2:Y:S04]  /*16ff0*/  LDL.LU R93, [R1+0x38] ;  /* 0x00003800015d7983 */ /* 0x000ea80000300800 */
[----:B------:R0:W2:Y:S02]  /*17000*/  @P0 LDG.E.U8 R75, desc[UR20][R4.64] ;  /* 0x00000014044b0981 */ /* 0x0000a4000c1e1100 */
[----:B0-----:R-:W-:Y:S02]  /*17010*/  @P0 IMAD.MOV.U32 R4, RZ, RZ, R74 ;  /* 0x000000ffff040224 */ /* 0x001fe400078e004a */
[----:B------:R-:W-:-:S05]  /*17020*/  @P0 IMAD.MOV.U32 R5, RZ, RZ, R7 ;  /* 0x000000ffff050224 */ /* 0x000fca00078e0007 */
[----:B------:R0:W2:Y:S01]  /*17030*/  @P0 LDG.E.U8 R6, desc[UR20][R4.64] ;  /* 0x0000001404060981 */ /* 0x0000a2000c1e1100 */
[----:B------:R-:W-:Y:S02]  /*17040*/  ISETP.GT.U32.AND P6, PT, R15, R92, PT ;  /* 0x0000005c0f00720c */ /* 0x000fe40003fc4070 */
[----:B----4-:R-:W-:-:S05]  /*17050*/  SEL R3, R14, R3, !P1 ;  /* 0x000000030e037207 */ /* 0x010fca0004800000 */
[----:B0-----:R-:W-:Y:S01]  /*17060*/  IMAD R5, R3, UR5, RZ ;  /* 0x0000000503057c24 */ /* 0x001fe2000f8e02ff */
[----:B------:R-:W-:Y:S01]  /*17070*/  SEL R4, R14, R77, !P1 ;  /* 0x0000004d0e047207 */ /* 0x000fe20004800000 */
[----:B------:R-:W4:Y:S01]  /*17080*/  LDL.LU R3, [R1+0x48] ;  /* 0x0000480001037983 */ /* 0x000f220000300800 */
[----:B---3--:R-:W-:-:S03]  /*17090*/  PRMT R2, RZ, 0x7610, R2 ;  /* 0x00007610ff027816 */ /* 0x008fc60000000002 */
[----:B------:R-:W-:Y:S01]  /*170a0*/  @!P6 IMAD.IADD R92, R92, 0x1, -R15 ;  /* 0x000000015c5ce824 */ /* 0x000fe200078e0a0f */
[----:B------:R-:W-:Y:S01]  /*170b0*/  IADD3 R74, P6, PT, R5, R13, RZ ;  /* 0x0000000d054a7210 */ /* 0x000fe20007fde0ff */
[----:B-1----:R-:W-:Y:S01]  /*170c0*/  IMAD R4, R4, UR6, RZ ;  /* 0x0000000604047c24 */ /* 0x002fe2000f8e02ff */
[----:B------:R-:W0:Y:S04]  /*170d0*/  LDCU UR5, c[0x0][0x3b0] ;  /* 0x00007600ff0577ac */ /* 0x000e280008000800 */
[----:B------:R-:W-:Y:S01]  /*170e0*/  SHF.R.S32.HI R7, RZ, 0x1f, R4 ;  /* 0x0000001fff077819 */ /* 0x000fe20000011404 */
[----:B------:R-:W1:Y:S01]  /*170f0*/  LDCU UR6, c[0x0][0x3b0] ;  /* 0x00007600ff0677ac */ /* 0x000e620008000800 */
[----:B--2---:R2:W-:Y:S04]  /*17100*/  STL [R1+0x1cd4], R6 ;  /* 0x001cd40601007387 */ /* 0x0045e80000100800 */
[----:B------:R3:W-:Y:S01]  /*17110*/  STL [R1+0x1cd8], R75 ;  /* 0x001cd84b01007387 */ /* 0x0007e20000100800 */
[----:B--2---:R-:W-:-:S02]  /*17120*/  SHF.R.S32.HI R6, RZ, 0x1f, R5 ;  /* 0x0000001fff067819 */ /* 0x004fc40000011405 */
[----:B------:R-:W-:Y:S01]  /*17130*/  SEL R5, R14, R0, !P1 ;  /* 0x000000000e057207 */ /* 0x000fe20004800000 */
[----:B---3--:R-:W2:Y:S02]  /*17140*/  LDL.LU R75, [R1+0x44] ;  /* 0x00004400014b7983 */ /* 0x008ea40000300800 */
[----:B------:R-:W-:Y:S02]  /*17150*/  IMAD.X R0, R6, 0x1, R12, P6 ;  /* 0x0000000106007824 */ /* 0x000fe400030e060c */
[----:B------:R-:W-:Y:S01]  /*17160*/  IMAD R6, R5, UR13, RZ ;  /* 0x0000000d05067c24 */ /* 0x000fe2000f8e02ff */
[----:B------:R-:W3:Y:S01]  /*17170*/  LDL.LU R77, [R1+0x40] ;  /* 0x00004000014d7983 */ /* 0x000ee20000300800 */
[----:B------:R-:W-:Y:S01]  /*17180*/  IMAD.MOV.U32 R5, RZ, RZ, R0 ;  /* 0x000000ffff057224 */ /* 0x000fe200078e0000 */
[----:B------:R-:W-:Y:S01]  /*17190*/  PRMT R73, RZ, 0x7610, R73 ;  /* 0x00007610ff497816 */ /* 0x000fe20000000049 */
[----:B----4-:R-:W-:Y:S01]  /*171a0*/  @!P5 IMAD.MOV R3, RZ, RZ, -R3 ;  /* 0x000000ffff03d224 */ /* 0x010fe200078e0a03 */
[----:B------:R-:W-:Y:S01]  /*171b0*/  STL [R1+0x1830], R74 ;  /* 0x0018304a01007387 */ /* 0x000fe20000100800 */
[----:B------:R-:W-:Y:S01]  /*171c0*/  PRMT R72, RZ, 0x7610, R72 ;  /* 0x00007610ff487816 */ /* 0x000fe20000000048 */
[----:B------:R-:W4:Y:S02]  /*171d0*/  LDCU UR13, c[0x0][0x3b0] ;  /* 0x00007600ff0d77ac */ /* 0x000f240008000800 */
[----:B------:R0:W-:Y:S02]  /*171e0*/  STL [R1+0x182c], R0 ;  /* 0x00182c0001007387 */ /* 0x0001e40000100800 */
[----:B0-----:R-:W-:Y:S01]  /*171f0*/  IADD3 R0, P6, PT, R4, R13, RZ ;  /* 0x0000000d04007210 */ /* 0x001fe20007fde0ff */
[----:B------:R-:W-:-:S05]  /*17200*/  @P0 IMAD.MOV.U32 R4, RZ, RZ, R74 ;  /* 0x000000ffff040224 */ /* 0x000fca00078e004a */
[----:B------:R0:W2:Y:S02]  /*17210*/  @P0 LDG.E.U8 R2, desc[UR20][R4.64] ;  /* 0x0000001404020981 */ /* 0x0000a4000c1e1100 */
[----:B0-----:R-:W-:Y:S01]  /*17220*/  IMAD.X R5, R7, 0x1, R12, P6 ;  /* 0x0000000107057824 */ /* 0x001fe200030e060c */
[--C-:B------:R-:W-:Y:S02]  /*17230*/  SHF.R.S32.HI R4, RZ, 0x1f, R6.reuse ;  /* 0x0000001fff047819 */ /* 0x100fe40000011406 */
[----:B------:R-:W-:Y:S02]  /*17240*/  IADD3 R74, P6, PT, R6, R13, RZ ;  /* 0x0000000d064a7210 */ /* 0x000fe40007fde0ff */
[----:B------:R-:W-:-:S03]  /*17250*/  PRMT R6, RZ, 0x7610, R6 ;  /* 0x00007610ff067816 */ /* 0x000fc60000000006 */
[----:B------:R-:W-:Y:S02]  /*17260*/  IMAD.X R7, R4, 0x1, R12, P6 ;  /* 0x0000000104077824 */ /* 0x000fe400030e060c */
[----:B------:R-:W-:-:S05]  /*17270*/  @P0 IMAD.MOV.U32 R4, RZ, RZ, R0 ;  /* 0x000000ffff040224 */ /* 0x000fca00078e0000 */
[----:B------:R0:W3:Y:S01]  /*17280*/  @P0 LDG.E.U8 R6, desc[UR20][R4.64] ;  /* 0x0000001404060981 */ /* 0x0000e2000c1e1100 */
[----:B------:R-:W-:Y:S02]  /*17290*/  ISETP.GT.U32.AND P5, PT, R15, R92, PT ;  /* 0x0000005c0f00720c */ /* 0x000fe40003fa4070 */
[----:B------:R-:W-:-:S05]  /*172a0*/  SEL R3, R14, R3, !P1 ;  /* 0x000000030e037207 */ /* 0x000fca0004800000 */
[----:B------:R-:W-:Y:S01]  /*172b0*/  IMAD R3, R3, UR5, RZ ;  /* 0x0000000503037c24 */ /* 0x000fe2000f8e02ff */
[----:B--2---:R2:W-:Y:S01]  /*172c0*/  STL [R1+0x1ccc], R2 ;  /* 0x001ccc0201007387 */ /* 0x0045e20000100800 */
[----:B0-----:R-:W-:Y:S01]  /*172d0*/  @P0 IMAD.MOV.U32 R4, RZ, RZ, R74 ;  /* 0x000000ffff040224 */ /* 0x001fe200078e004a */
[----:B------:R-:W-:-:S03]  /*172e0*/  ISETP.GT.U32.AND P6, PT, R15, R93, PT ;  /* 0x0000005d0f00720c */ /* 0x000fc60003fc4070 */
[----:B------:R-:W-:Y:S01]  /*172f0*/  @!P5 IMAD.IADD R92, R92, 0x1, -R15 ;  /* 0x000000015c5cd824 */ /* 0x000fe200078e0a0f */
[----:B------:R-:W0:Y:S01]  /*17300*/  LDCU UR5, c[0x0][0x3b0] ;  /* 0x00007600ff0577ac */ /* 0x000e220008000800 */
[----:B--2---:R-:W2:Y:S04]  /*17310*/  LDL R2, [R1+0x20a8] ;  /* 0x0020a80001027983 */ /* 0x004ea80000100800 */
[----:B------:R0:W-:Y:S04]  /*17320*/  STL [R1+0x1838], R0 ;  /* 0x0018380001007387 */ /* 0x0001e80000100800 */
[----:B------:R1:W-:Y:S04]  /*17330*/  STL [R1+0x1834], R5 ;  /* 0x0018340501007387 */ /* 0x0003e80000100800 */
[----:B------:R-:W-:Y:S04]  /*17340*/  STL [R1+0x183c], R74 ;  /* 0x00183c4a01007387 */ /* 0x000fe80000100800 */
[----:B0-----:R-:W2:Y:S01]  /*17350*/  LDL.LU R0, [R1+0x2acc] ;  /* 0x002acc0001007983 */ /* 0x001ea20000300800 */
[----:B-1----:R-:W-:-:S03]  /*17360*/  @P0 IMAD.MOV.U32 R5, RZ, RZ, R7 ;  /* 0x000000ffff050224 */ /* 0x002fc600078e0007 */
[----:B------:R-:W-:Y:S04]  /*17370*/  STL [R1+0x1778], R7 ;  /* 0x0017780701007387 */ /* 0x000fe80000100800 */
[----:B------:R0:W4:Y:S04]  /*17380*/  @P0 LDG.E.U8 R73, desc[UR20][R4.64] ;  /* 0x0000001404490981 */ /* 0x000128000c1e1100 */
[----:B---3--:R1:W-:Y:S01]  /*17390*/  STL [R1+0x1cc8], R6 ;  /* 0x001cc80601007387 */ /* 0x0083e20000100800 */
[----:B0-----:R-:W-:Y:S02]  /*173a0*/  SHF.R.S32.HI R4, RZ, 0x1f, R3 ;  /* 0x0000001fff047819 */ /* 0x001fe40000011403 */
[----:B-1----:R-:W-:-:S05]  /*173b0*/  IADD3 R6, P5, PT, R3, R13, RZ ;  /* 0x0000000d03067210 */ /* 0x002fca0007fbe0ff */
[----:B------:R-:W-:-:S04]  /*173c0*/  IMAD.X R5, R4, 0x1, R12, P5 ;  /* 0x0000000104057824 */ /* 0x000fc800028e060c */
[----:B------:R-:W-:-:S05]  /*173d0*/  @P0 IMAD.MOV.U32 R7, RZ, RZ, R5 ;  /* 0x000000ffff070224 */ /* 0x000fca00078e0005 */
[----:B------:R0:W3:Y:S01]  /*173e0*/  @P0 LDG.E.U8 R72, desc[UR20][R6.64] ;  /* 0x0000001406480981 */ /* 0x0000e2000c1e1100 */
[----:B------:R-:W-:-:S03]  /*173f0*/  IMAD.MOV.U32 R3, RZ, RZ, R16 ;  /* 0x000000ffff037224 */ /* 0x000fc600078e0010 */
[----:B------:R-:W4:Y:S01]  /*17400*/  LDL.LU R16, [R1+0x50] ;  /* 0x0000500001107983 */ /* 0x000f220000300800 */
[----:B------:R-:W-:Y:S02]  /*17410*/  @!P6 IMAD.IADD R93, R93, 0x1, -R15 ;  /* 0x000000015d5de824 */ /* 0x000fe400078e0a0f */
[----:B------:R-:W-:Y:S02]  /*17420*/  @!P4 IMAD.MOV R3, RZ, RZ, -R3 ;  /* 0x000000ffff03c224 */ /* 0x000fe400078e0a03 */
[----:B------:R-:W-:Y:S01]  /*17430*/  IMAD.MOV.U32 R4, RZ, RZ, R92 ;  /* 0x000000ffff047224 */ /* 0x000fe200078e005c */
[C---:B------:R-:W-:Y:S02]  /*17440*/  ISETP.GT.U32.AND P4, PT, R15.reuse, R93, PT ;  /* 0x0000005d0f00720c */ /* 0x040fe40003f84070 */
[----:B------:R-:W-:Y:S01]  /*17450*/  ISETP.GT.U32.AND P6, PT, R15, R75, PT ;  /* 0x0000004b0f00720c */ /* 0x000fe20003fc4070 */
[----:B------:R-:W-:Y:S01]  /*17460*/  @!P3 IMAD.MOV R4, RZ, RZ, -R4 ;  /* 0x000000ffff04b224 */ /* 0x000fe200078e0a04 */
[C---:B------:R-:W-:Y:S01]  /*17470*/  SEL R3, R14.reuse, R3, !P1 ;  /* 0x000000030e037207 */ /* 0x040fe20004800000 */
[----:B------:R0:W-:Y:S03]  /*17480*/  STL [R1+0x1780], R6 ;  /* 0x0017800601007387 */ /* 0x0001e60000100800 */
[----:B------:R-:W-:Y:S01]  /*17490*/  SEL R4, R14, R4, !P1 ;  /* 0x000000040e047207 */ /* 0x000fe20004800000 */
[----:B------:R-:W-:Y:S01]  /*174a0*/  IMAD R3, R3, UR6, RZ ;  /* 0x0000000603037c24 */ /* 0x000fe2000f8e02ff */
[----:B------:R1:W-:Y:S01]  /*174b0*/  STL [R1+0x177c], R5 ;  /* 0x00177c0501007387 */ /* 0x0003e20000100800 */
[----:B--2---:R-:W-:-:S02]  /*174c0*/  PRMT R0, RZ, 0x7610, R0 ;  /* 0x00007610ff007816 */ /* 0x004fc40000000000 */
[----:B------:R-:W-:Y:S01]  /*174d0*/  ISETP.GE.AND P3, PT, R2, RZ, PT ;  /* 0x000000ff0200720c */ /* 0x000fe20003f66270 */
[----:B------:R-:W-:Y:S01]  /*174e0*/  IMAD R4, R4, UR5, RZ ;  /* 0x0000000504047c24 */ /* 0x000fe2000f8e02ff */
[----:B0-----:R-:W-:Y:S01]  /*174f0*/  SHF.R.S32.HI R6, RZ, 0x1f, R3 ;  /* 0x0000001fff067819 */ /* 0x001fe20000011403 */
[--C-:B------:R-:W-:Y:S01]  /*17500*/  @!P4 IMAD.IADD R93, R93, 0x1, -R15.reuse ;  /* 0x000000015d5dc824 */ /* 0x100fe200078e0a0f */
[-C--:B------:R-:W-:Y:S01]  /*17510*/  IADD3 R92, P4, PT, R3, R13.reuse, RZ ;  /* 0x0000000d035c7210 */ /* 0x080fe20007f9e0ff */
[----:B------:R-:W-:Y:S01]  /*17520*/  @!P6 IMAD.IADD R75, R75, 0x1, -R15 ;  /* 0x000000014b4be824 */ /* 0x000fe200078e0a0f */
[----:B-1----:R-:W-:Y:S01]  /*17530*/  SHF.R.S32.HI R5, RZ, 0x1f, R4 ;  /* 0x0000001fff057819 */ /* 0x002fe20000011404 */
[----:B------:R-:W-:Y:S01]  /*17540*/  IMAD.MOV.U32 R3, RZ, RZ, R93 ;  /* 0x000000ffff037224 */ /* 0x000fe200078e005d */
[----:B------:R-:W-:Y:S01]  /*17550*/  IADD3 R2, P6, PT, R4, R13, RZ ;  /* 0x0000000d04027210 */ /* 0x000fe20007fde0ff */
[----:B------:R-:W-:Y:S01]  /*17560*/  IMAD.X R4, R6, 0x1, R12, P4 ;  /* 0x0000000106047824 */ /* 0x000fe200020e060c */
[----:B------:R-:W-:Y:S01]  /*17570*/  ISETP.GT.U32.AND P5, PT, R15, R77, PT ;  /* 0x0000004d0f00720c */ /* 0x000fe20003fa4070 */
[----:B------:R-:W0:Y:S02]  /*17580*/  LDCU UR5, c[0x0][0x3b0] ;  /* 0x00007600ff0577ac */ /* 0x000e240008000800 */
[----:B------:R-:W-:-:S02]  /*17590*/  @!P3 IMAD.MOV R3, RZ, RZ, -R3 ;  /* 0x000000ffff03b224 */ /* 0x000fc400078e0a03 */
[----:B------:R-:W-:Y:S01]  /*175a0*/  IMAD.X R7, R5, 0x1, R12, P6 ;  /* 0x0000000105077824 */ /* 0x000fe200030e060c */
[----:B------:R-:W1:Y:S01]  /*175b0*/  LDCU UR6, c[0x0][0x3b0] ;  /* 0x00007600ff0677ac */ /* 0x000e620008000800 */
[----:B------:R-:W-:Y:S01]  /*175c0*/  @P0 IMAD.MOV.U32 R5, RZ, RZ, R4 ;  /* 0x000000ffff050224 */ /* 0x000fe200078e0004 */
[----:B------:R-:W-:Y:S01]  /*175d0*/  SEL R3, R14, R3, !P1 ;  /* 0x000000030e037207 */ /* 0x000fe20004800000 */
[----:B---3--:R2:W-:Y:S04]  /*175e0*/  STL [R1+0x1cc0], R72 ;  /* 0x001cc04801007387 */ /* 0x0085e80000100800 */
[----:B--2---:R-:W2:Y:S04]  /*175f0*/  LDL R72, [R1+0x20b0] ;  /* 0x0020b00001487983 */ /* 0x004ea80000100800 */
[----:B----4-:R3:W-:Y:S01]  /*17600*/  STL [R1+0x1cc4], R73 ;  /* 0x001cc44901007387 */ /* 0x0107e20000100800 */
[----:B------:R-:W-:-:S03]  /*17610*/  ISETP.GT.U32.AND P3, PT, R15, R16, PT ;  /* 0x000000100f00720c */ /* 0x000fc60003f64070 */
[----:B---3--:R-:W3:Y:S04]  /*17620*/  LDL.LU R73, [R1+0x54] ;  /* 0x0000540001497983 */ /* 0x008ee80000300800 */
[----:B------:R-:W4:Y:S04]  /*17630*/  LDL R74, [R1+0x20bc] ;  /* 0x0020bc00014a7983 */ /* 0x000f280000100800 */
[----:B------:R-:W-:Y:S04]  /*17640*/  STL [R1+0x1768], R92 ;  /* 0x0017685c01007387 */ /* 0x000fe80000100800 */
[----:B------:R-:W4:Y:S04]  /*17650*/  LDL.LU R93, [R1+0x4c] ;  /* 0x00004c00015d7983 */ /* 0x000f280000300800 */
[----:B------:R-:W-:Y:S04]  /*17660*/  STL [R1+0x1770], R2 ;  /* 0x0017700201007387 */ /* 0x000fe80000100800 */
[----:B------:R0:W-:Y:S01]  /*17670*/  STL [R1+0x175c], R4 ;  /* 0x00175c0401007387 */ /* 0x0001e20000100800 */
[----:B------:R-:W-:Y:S01]  /*17680*/  IMAD R3, R3, UR13, RZ ;  /* 0x0000000d03037c24 */ /* 0x000fe2000f8e02ff */
[----:B------:R-:W1:Y:S01]  /*17690*/  LDCU UR13, c[0x0][0x3b0] ;  /* 0x00007600ff0d77ac */ /* 0x000e620008000800 */
[----:B0-----:R-:W-:-:S02]  /*176a0*/  @P0 IMAD.MOV.U32 R4, RZ, RZ, R92 ;  /* 0x000000ffff040224 */ /* 0x001fc400078e005c */
[----:B------:R-:W-:Y:S01]  /*176b0*/  @!P3 IMAD.IADD R16, R16, 0x1, -R15 ;  /* 0x000000011010b824 */ /* 0x000fe200078e0a0f */
[----:B------:R-:W4:Y:S04]  /*176c0*/  LDL.LU R92, [R1+0x2ac8] ;  /* 0x002ac800015c7983 */ /* 0x000f280000300800 */
[----:B------:R0:W4:Y:S01]  /*176d0*/  @P0 LDG.E.U8 R71, desc[UR20][R4.64] ;  /* 0x0000001404470981 */ /* 0x000122000c1e1100 */
[----:B------:R-:W-:Y:S01]  /*176e0*/  IADD3 R6, P3, PT, R3, R13, RZ ;  /* 0x0000000d03067210 */ /* 0x000fe20007f7e0ff */
[----:B0-----:R-:W-:Y:S02]  /*176f0*/  @P0 IMAD.MOV.U32 R4, RZ, RZ, R2 ;  /* 0x000000ffff040224 */ /* 0x001fe400078e0002 */
[----:B------:R-:W-:-:S05]  /*17700*/  @P0 IMAD.MOV.U32 R5, RZ, RZ, R7 ;  /* 0x000000ffff050224 */ /* 0x000fca00078e0007 */
[----:B------:R0:W4:Y:S04]  /*17710*/  @P0 LDG.E.U8 R0, desc[UR20][R4.64] ;  /* 0x0000001404000981 */ /* 0x000128000c1e1100 */
[----:B------:R1:W-:Y:S01]  /*17720*/  STL [R1+0x176c], R7 ;  /* 0x00176c0701007387 */ /* 0x0003e20000100800 */
[----:B0-----:R-:W-:Y:S02]  /*17730*/  SHF.R.S32.HI R4, RZ, 0x1f, R3 ;  /* 0x0000001fff047819 */ /* 0x001fe40000011403 */
[----:B------:R-:W-:-:S03]  /*17740*/  PRMT R5, RZ, 0x7610, R5 ;  /* 0x00007610ff057816 */ /* 0x000fc60000000005 */
[----:B-1----:R-:W-:-:S05]  /*17750*/  IMAD.X R7, R4, 0x1, R12, P3 ;  /* 0x0000000104077824 */ /* 0x002fca00018e060c */
[----:B------:R-:W4:Y:S01]  /*17760*/  @P0 LDG.E.U8 R5, desc[UR20][R6.64] ;  /* 0x0000001406050981 */ /* 0x000f22000c1e1100 */
[----:B------:R-:W-:Y:S01]  /*17770*/  @!P5 IMAD.IADD R77, R77, 0x1, -R15 ;  /* 0x000000014d4dd824 */ /* 0x000fe200078e0a0f */
[----:B------:R-:W-:-:S04]  /*17780*/  ISETP.GT.U32.AND P5, PT, R15, R75, PT ;  /* 0x0000004b0f00720c */ /* 0x000fc80003fa4070 */
[----:B------:R-:W-:-:S09]  /*17790*/  ISETP.GT.U32.AND P4, PT, R15, R77, PT ;  /* 0x0000004d0f00720c */ /* 0x000fd20003f84070 */
[----:B------:R-:W-:-:S04]  /*177a0*/  @!P5 IMAD.IADD R75, R75, 0x1, -R15 ;  /* 0x000000014b4bd824 */ /* 0x000fc800078e0a0f */
[----:B------:R-:W-:Y:S02]  /*177b0*/  @!P4 IMAD.IADD R77, R77, 0x1, -R15 ;  /* 0x000000014d4dc824 */ /* 0x000fe400078e0a0f */
[----:B------:R-:W-:Y:S02]  /*177c0*/  IMAD.MOV.U32 R3, RZ, RZ, R75 ;  /* 0x000000ffff037224 */ /* 0x000fe400078e004b */
[----:B------:R-:W-:Y:S01]  /*177d0*/  IMAD.MOV.U32 R4, RZ, RZ, R77 ;  /* 0x000000ffff047224 */ /* 0x000fe200078e004d */
[----:B--2---:R-:W-:Y:S02]  /*177e0*/  ISETP.GE.AND P5, PT, R72, RZ, PT ;  /* 0x000000ff4800720c */ /* 0x004fe40003fa6270 */
[----:B---3--:R-:W-:Y:S02]  /*177f0*/  ISETP.GT.U32.AND P6, PT, R15, R73, PT ;  /* 0x000000490f00720c */ /* 0x008fe40003fc4070 */
[----:B----4-:R-:W-:-:S09]  /*17800*/  ISETP.GE.AND P4, PT, R74, RZ, PT ;  /* 0x000000ff4a00720c */ /* 0x010fd20003f86270 */
[----:B------:R-:W-:Y:S02]  /*17810*/  @!P5 IMAD.MOV R3, RZ, RZ, -R3 ;  /* 0x000000ffff03d224 */ /* 0x000fe400078e0a03 */
[----:B------:R-:W-:Y:S01]  /*17820*/  @!P6 IMAD.IADD R73, R73, 0x1, -R15 ;  /* 0x000000014949e824 */ /* 0x000fe200078e0a0f */
[----:B------:R-:W-:Y:S01]  /*17830*/  ISETP.GT.U32.AND P5, PT, R15, R93, PT ;  /* 0x0000005d0f00720c */ /* 0x000fe20003fa4070 */
[----:B------:R-:W-:-:S03]  /*17840*/  @!P4 IMAD.MOV R4, RZ, RZ, -R4 ;  /* 0x000000ffff04c224 */ /* 0x000fc600078e0a04 */
[----:B------:R-:W-:Y:S02]  /*17850*/  ISETP.GT.U32.AND P6, PT, R15, R73, PT ;  /* 0x000000490f00720c */ /* 0x000fe40003fc4070 */
[C---:B------:R-:W-:Y:S02]  /*17860*/  SEL R3, R14.reuse, R3, !P1 ;  /* 0x000000030e037207 */ /* 0x040fe40004800000 */
[----:B------:R-:W-:-:S03]  /*17870*/  SEL R4, R14, R4, !P1 ;  /* 0x000000040e047207 */ /* 0x000fc60004800000 */
[----:B------:R-:W-:Y:S01]  /*17880*/  IMAD R3, R3, UR5, RZ ;  /* 0x0000000503037c24 */ /* 0x000fe2000f8e02ff */
[----:B------:R0:W-:Y:S01]  /*17890*/  STL [R1+0x1c88], R0 ;  /* 0x001c880001007387 */ /* 0x0001e20000100800 */
[----:B------:R-:W-:Y:S01]  /*178a0*/  IMAD R4, R4, UR6, RZ ;  /* 0x0000000604047c24 */ /* 0x000fe2000f8e02ff */
[----:B------:R-:W-:-:S03]  /*178b0*/  PRMT R92, RZ, 0x7610, R92 ;  /* 0x00007610ff5c7816 */ /* 0x000fc6000000005c */
[--C-:B------:R-:W-:Y:S01]  /*178c0*/  @!P6 IMAD.IADD R73, R73, 0x1, -R15.reuse ;  /* 0x000000014949e824 */ /* 0x100fe200078e0a0f */
[----:B------:R-:W-:Y:S01]  /*178d0*/  ISETP.GT.U32.AND P3, PT, R15, R16, PT ;  /* 0x000000100f00720c */ /* 0x000fe20003f64070 */
[----:B------:R-:W-:Y:S01]  /*178e0*/  @!P5 IMAD.IADD R93, R93, 0x1, -R15 ;  /* 0x000000015d5dd824 */ /* 0x000fe200078e0a0f */
[----:B------:R-:W1:Y:S01]  /*178f0*/  LDCU UR5, c[0x0][0x3b0] ;  /* 0x00007600ff0577ac */ /* 0x000e620008000800 */
[----:B0-----:R-:W2:Y:S01]  /*17900*/  LDL R0, [R1+0x20cc] ;  /* 0x0020cc0001007983 */ /* 0x001ea20000100800 */
[----:B------:R-:W0:Y:S03]  /*17910*/  LDCU UR6, c[0x0][0x3b0] ;  /* 0x00007600ff0677ac */ /* 0x000e260008000800 */
[----:B------:R-:W3:Y:S04]  /*17920*/  LDL.LU R2, [R1+0x58] ;  /* 0x0000580001027983 */ /* 0x000ee80000300800 */
[----:B------:R-:W-:Y:S04]  /*17930*/  STL [R1+0x1764], R6 ;  /* 0x0017640601007387 */ /* 0x000fe80000100800 */
[----:B------:R-:W-:Y:S04]  /*17940*/  STL [R1+0x1760], R7 ;  /* 0x0017600701007387 */ /* 0x000fe80000100800 */
[----:B------:R-:W4:Y:S04]  /*17950*/  LDL R74, [R1+0x20ac] ;  /* 0x0020ac00014a7983 */ /* 0x000f280000100800 */
[----:B------:R0:W-:Y:S04]  /*17960*/  STL [R1+0x1cbc], R71 ;  /* 0x001cbc4701007387 */ /* 0x0001e80000100800 */
[----:B------:R-:W3:Y:S01]  /*17970*/  LDL.LU R77, [R1+0x64] ;  /* 0x00006400014d7983 */ /* 0x000ee20000300800 */
[----:B------:R-:W-:-:S03]  /*17980*/  IADD3 R72, P5, PT, R4, R13, RZ ;  /* 0x0000000d04487210 */ /* 0x000fc60007fbe0ff */
[----:B------:R-:W3:Y:S01]  /*17990*/  LDL.LU R75, [R1+0x60] ;  /* 0x00006000014b7983 */ /* 0x000ee20000300800 */
[----:B0-----:R-:W-:-:S03]  /*179a0*/  IADD3 R71, P6, PT, R3, R13, RZ ;  /* 0x0000000d03477210 */ /* 0x001fc60007fde0ff */
[----:B------:R0:W-:Y:S02]  /*179b0*/  STL [R1+0x1cb4], R5 ;  /* 0x001cb40501007387 */ /* 0x0001e40000100800 */
[----:B0-----:R-:W-:Y:S02]  /*179c0*/  SHF.R.S32.HI R5, RZ, 0x1f, R3 ;  /* 0x0000001fff057819 */ /* 0x001fe40000011403 */
[----:B------:R-:W-:Y:S02]  /*179d0*/  SHF.R.S32.HI R3, RZ, 0x1f, R4 ;  /* 0x0000001fff037819 */ /* 0x000fe40000011404 */
[----:B------:R-:W3:Y:S01]  /*179e0*/  LDL R4, [R1+0x20e0] ;  /* 0x0020e00001047983 */ /* 0x000ee20000100800 */
[--C-:B------:R-:W-:Y:S01]  /*179f0*/  IMAD.X R5, R5, 0x1, R12.reuse, P6 ;  /* 0x0000000105057824 */ /* 0x100fe200030e060c */
[----:B--2---:R-:W-:Y:S01]  /*17a00*/  ISETP.GE.AND P4, PT, R0, RZ, PT ;  /* 0x000000ff0000720c */ /* 0x004fe20003f86270 */
[----:B------:R-:W-:Y:S01]  /*17a10*/  IMAD.X R0, R3, 0x1, R12, P5 ;  /* 0x0000000103007824 */ /* 0x000fe200028e060c */
[----:B---3--:R-:W-:Y:S01]  /*17a20*/  ISETP.GE.AND P5, PT, R4, RZ, PT ;  /* 0x000000ff0400720c */ /* 0x008fe20003fa6270 */
[----:B------:R-:W-:-:S05]  /*17a30*/  @P0 IMAD.MOV.U32 R4, RZ, RZ, R71 ;  /* 0x000000ffff040224 */ /* 0x000fca00078e0047 */
[----:B------:R0:W2:Y:S01]  /*17a40*/  @P0 LDG.E.U8 R92, desc[UR20][R4.64] ;  /* 0x00000014045c0981 */ /* 0x0000a2000c1e1100 */
[----:B------:R-:W-:-:S03]  /*17a50*/  PRMT R6, RZ, 0x7610, R6 ;  /* 0x00007610ff067816 */ /* 0x000fc60000000006 */
[----:B------:R3:W-:Y:S04]  /*17a60*/  STL [R1+0x1750], R71 ;  /* 0x0017504701007387 */ /* 0x0007e80000100800 */
[----:B------:R-:W-:Y:S01]  /*17a70*/  STL [R1+0x1758], R72 ;  /* 0x0017584801007387 */ /* 0x000fe20000100800 */
[----:B0-----:R-:W-:-:S03]  /*17a80*/  @P0 IMAD.MOV.U32 R4, RZ, RZ, R72 ;  /* 0x000000ffff040224 */ /* 0x001fc600078e0048 */
[----:B------:R0:W-:Y:S01]  /*17a90*/  STL [R1+0x174c], R5 ;  /* 0x00174c0501007387 */ /* 0x0001e20000100800 */
[----:B------:R-:W-:-:S03]  /*17aa0*/  @!P3 IMAD.IADD R16, R16, 0x1, -R15 ;  /* 0x000000011010b824 */ /* 0x000fc600078e0a0f */
[----:B---3--:R-:W3:Y:S01]  /*17ab0*/  LDL.LU R71, [R1+0x2ac4] ;  /* 0x002ac40001477983 */ /* 0x008ee20000300800 */
[----:B0-----:R-:W-:-:S05]  /*17ac0*/  @P0 IMAD.MOV.U32 R5, RZ, RZ, R0 ;  /* 0x000000ffff050224 */ /* 0x001fca00078e0000 */
[----:B------:R0:W3:Y:S01]  /*17ad0*/  @P0 LDG.E.U8 R6, desc[UR20][R4.64] ;  /* 0x0000001404060981 */ /* 0x0000e2000c1e1100 */
[----:B------:R-:W-:-:S03]  /*17ae0*/  IMAD.MOV.U32 R3, RZ, RZ, R16 ;  /* 0x000000ffff037224 */ /* 0x000fc600078e0010 */
[----:B------:R-:W-:Y:S01]  /*17af0*/  STL [R1+0x1754], R0 ;  /* 0x0017540001007387 */ /* 0x000fe20000100800 */
[----:B------:R-:W-:-:S03]  /*17b00*/  ISETP.GT.U32.AND P3, PT, R15, R2, PT ;  /* 0x000000020f00720c */ /* 0x000fc60003f64070 */
[----:B--2---:R2:W-:Y:S04]  /*17b10*/  STL [R1+0x1cb0], R92 ;  /* 0x001cb05c01007387 */ /* 0x0045e80000100800 */
[----:B--2---:R-:W2:Y:S04]  /*17b20*/  LDL R92, [R1+0x20b8] ;  /* 0x0020b800015c7983 */ /* 0x004ea80000100800 */
[----:B------:R-:W2:Y:S04]  /*17b30*/  LDL.LU R16, [R1+0x2ac0] ;  /* 0x002ac00001107983 */ /* 0x000ea80000300800 */
[----:B------:R-:W2:Y:S01]  /*17b40*/  LDL.LU R0, [R1+0x2abc] ;  /* 0x002abc0001007983 */ /* 0x000ea20000300800 */
[----:B------:R-:W-:Y:S01]  /*17b50*/  ISETP.GT.U32.AND P6, PT, R15, R93, PT ;  /* 0x0000005d0f00720c */ /* 0x000fe20003fc4070 */
[----:B------:R-:W-:-:S02]  /*17b60*/  @!P3 IMAD.IADD R2, R2, 0x1, -R15 ;  /* 0x000000010202b824 */ /* 0x000fc400078e0a0f */
[----:B0-----:R-:W-:Y:S02]  /*17b70*/  IMAD.MOV.U32 R4, RZ, RZ, R73 ;  /* 0x000000ffff047224 */ /* 0x001fe400078e0049 */
[----:B------:R-:W-:Y:S01]  /*17b80*/  @!P4 IMAD.MOV R3, RZ, RZ, -R3 ;  /* 0x000000ffff03c224 */ /* 0x000fe200078e0a03 */
[----:B----4-:R-:W-:Y:S01]  /*17b90*/  ISETP.GE.AND P4, PT, R74, RZ, PT ;  /* 0x000000ff4a00720c */ /* 0x010fe20003f86270 */
[----:B------:R-:W-:Y:S01]  /*17ba0*/  @!P5 IMAD.MOV R4, RZ, RZ, -R4 ;  /* 0x000000ffff04d224 */ /* 0x000fe200078e0a04 */
[----:B------:R-:W-:Y:S01]  /*17bb0*/  ISETP.GT.U32.AND P3, PT, R15, R2, PT ;  /* 0x000000020f00720c */ /* 0x000fe20003f64070 */
[----:B------:R-:W4:Y:S01]  /*17bc0*/  LDL R73, [R1+0x20c8] ;  /* 0x0020c80001497983 */ /* 0x000f220000100800 */
[----:B------:R-:W-:-:S03]  /*17bd0*/  SEL R5, R14, R3, !P1 ;  /* 0x000000030e057207 */ /* 0x000fc60004800000 */
[----:B------:R-:W-:Y:S01]  /*17be0*/  @!P6 IMAD.IADD R93, R93, 0x1, -R15 ;  /* 0x000000015d5de824 */ /* 0x000fe200078e0a0f */
[----:B------:R-:W-:Y:S01]  /*17bf0*/  SEL R4, R14, R4, !P1 ;  /* 0x000000040e047207 */ /* 0x000fe20004800000 */
[----:B------:R-:W-:-:S06]  /*17c00*/  IMAD R5, R5, UR13, RZ ;  /* 0x0000000d05057c24 */ /* 0x000fcc000f8e02ff */
[----:B------:R-:W-:Y:S01]  /*17c10*/  @!P3 IMAD.IADD R2, R2, 0x1, -R15 ;  /* 0x000000010202b824 */ /* 0x000fe200078e0a0f */
[----:B--2---:R-:W-:Y:S01]  /*17c20*/  PRMT R0, RZ, 0x7610, R0 ;  /* 0x00007610ff007816 */ /* 0x004fe20000000000 */
[----:B------:R-:W-:Y:S01]  /*17c30*/  IMAD.MOV.U32 R3, RZ, RZ, R93 ;  /* 0x000000ffff037224 */ /* 0x000fe200078e005d */
[----:B------:R-:W-:Y:S01]  /*17c40*/  PRMT R16, RZ, 0x7610, R16 ;  /* 0x00007610ff107816 */ /* 0x000fe20000000010 */
[----:B------:R-:W2:Y:S01]  /*17c50*/  LDL.LU R93, [R1+0x70] ;  /* 0x00007000015d7983 */ /* 0x000ea20000300800 */
[----:B-1----:R-:W-:Y:S01]  /*17c60*/  IMAD R4, R4, UR5, RZ ;  /* 0x0000000504047c24 */ /* 0x002fe2000f8e02ff */
[----:B------:R-:W-:Y:S01]  /*17c70*/  ISETP.GT.U32.AND P6, PT, R15, R77, PT ;  /* 0x0000004d0f00720c */ /* 0x000fe20003fc4070 */
[----:B------:R-:W-:Y:S01]  /*17c80*/  @!P4 IMAD.MOV R3, RZ, RZ, -R3 ;  /* 0x000000ffff03c224 */ /* 0x000fe200078e0a03 */
[----:B---3--:R0:W-:Y:S01]  /*17c90*/  STL [R1+0x1cac], R6 ;  /* 0x001cac0601007387 */ /* 0x0081e20000100800 */
[-C--:B------:R-:W-:Y:S01]  /*17ca0*/  IADD3 R74, P4, PT, R5, R13.reuse, RZ ;  /* 0x0000000d054a7210 */ /* 0x080fe20007f9e0ff */
[----:B------:R-:W1:Y:S01]  /*17cb0*/  LDCU UR5, c[0x0][0x3b0] ;  /* 0x00007600ff0577ac */ /* 0x000e620008000800 */
[----:B------:R-:W-:-:S02]  /*17cc0*/  IADD3 R72, P3, PT, R4, R13, RZ ;  /* 0x0000000d04487210 */ /* 0x000fc40007f7e0ff */
[----:B------:R-:W-:Y:S01]  /*17cd0*/  PRMT R7, RZ, 0x7610, R7 ;  /* 0x00007610ff077816 */ /* 0x000fe20000000007 */
[----:B------:R-:W3:Y:S01]  /*17ce0*/  LDCU UR13, c[0x0][0x3b0] ;  /* 0x00007600ff0d77ac */ /* 0x000ee20008000800 */
[----:B0-----:R-:W-:Y:S02]  /*17cf0*/  SHF.R.S32.HI R6, RZ, 0x1f, R5 ;  /* 0x0000001fff067819 */ /* 0x001fe40000011405 */
[----:B------:R-:W-:-:S03]  /*17d00*/  SHF.R.S32.HI R5, RZ, 0x1f, R4 ;  /* 0x0000001fff057819 */ /* 0x000fc60000011404 */
[--C-:B------:R-:W-:Y:S01]  /*17d10*/  IMAD.X R6, R6, 0x1, R12.reuse, P4 ;  /* 0x0000000106067824 */ /* 0x100fe200020e060c */
[----:B------:R-:W-:Y:S01]  /*17d20*/  ISETP.GE.AND P4, PT, R92, RZ, PT ;  /* 0x000000ff5c00720c */ /* 0x000fe20003f86270 */
[----:B------:R-:W-:Y:S02]  /*17d30*/  IMAD.X R92, R5, 0x1, R12, P3 ;  /* 0x00000001055c7824 */ /* 0x000fe400018e060c */
[----:B------:R-:W-:Y:S02]  /*17d40*/  IMAD.MOV.U32 R4, RZ, RZ, R74 ;  /* 0x000000ffff047224 */ /* 0x000fe400078e004a */
[----:B------:R-:W-:-:S05]  /*17d50*/  @P0 IMAD.MOV.U32 R5, RZ, RZ, R6 ;  /* 0x000000ffff050224 */ /* 0x000fca00078e0006 */
[----:B------:R0:W2:Y:S02]  /*17d60*/  @P0 LDG.E.U8 R0, desc[UR20][R4.64] ;  /* 0x0000001404000981 */ /* 0x0000a4000c1e1100 */
[----:B0-----:R-:W-:Y:S02]  /*17d70*/  @P0 IMAD.MOV.U32 R4, RZ, RZ, R72 ;  /* 0x000000ffff040224 */ /* 0x001fe400078e0048 */
[----:B------:R-:W-:-:S05]  /*17d80*/  @P0 IMAD.MOV.U32 R5, RZ, RZ, R92 ;  /* 0x000000ffff050224 */ /* 0x000fca00078e005c */
[----:B------:R0:W3:Y:S01]  /*17d90*/  @P0 LDG.E.U8 R16, desc[UR20][R4.64] ;  /* 0x0000001404100981 */ /* 0x0000e2000c1e1100 */
[----:B------:R-:W-:-:S03]  /*17da0*/  SEL R3, R14, R3, !P1 ;  /* 0x000000030e037207 */ /* 0x000fc60004800000 */
[----:B------:R0:W-:Y:S04]  /*17db0*/  STL [R1+0x1744], R74 ;  /* 0x0017444a01007387 */ /* 0x0001e80000100800 */
[----:B------:R-:W-:Y:S04]  /*17dc0*/  STL [R1+0x1748], R72 ;  /* 0x0017484801007387 */ /* 0x000fe80000100800 */
[----:B------:R1:W-:Y:S01]  /*17dd0*/  STL [R1+0x172c], R6 ;  /* 0x00172c0601007387 */ /* 0x0003e20000100800 */
[----:B------:R-:W-:-:S03]  /*17de0*/  @!P6 IMAD.IADD R77, R77, 0x1, -R15 ;  /* 0x000000014d4de824 */ /* 0x000fc600078e0a0f */
[----:B0-----:R-:W4:Y:S01]  /*17df0*/  LDL R74, [R1+0x20dc] ;  /* 0x0020dc00014a7983 */ /* 0x001f220000100800 */
[----:B-1----:R-:W-:Y:S01]  /*17e00*/  IMAD R6, R3, UR6, RZ ;  /* 0x0000000603067c24 */ /* 0x002fe2000f8e02ff */
[----:B------:R-:W-:Y:S01]  /*17e10*/  ISETP.GT.U32.AND P5, PT, R15, R75, PT ;  /* 0x0000004b0f00720c */ /* 0x000fe20003fa4070 */
[----:B------:R-:W-:Y:S01]  /*17e20*/  IMAD.MOV.U32 R3, RZ, RZ, R2 ;  /* 0x000000ffff037224 */ /* 0x000fe200078e0002 */
[----:B------:R-:W0:Y:S02]  /*17e30*/  LDCU UR6, c[0x0][0x3b0] ;  /* 0x00007600ff0677ac */ /* 0x000e240008000800 */
[----:B------:R-:W-:Y:S02]  /*17e40*/  SHF.R.S32.HI R4, RZ, 0x1f, R6 ;  /* 0x0000001fff047819 */ /* 0x000fe40000011406 */
[----:B------:R-:W-:-:S05]  /*17e50*/  IADD3 R5, P6, PT, R6, R13, RZ ;  /* 0x0000000d06057210 */ /* 0x000fca0007fde0ff */
[----:B------:R-:W-:Y:S02]  /*17e60*/  IMAD.X R72, R4, 0x1, R12, P6 ;  /* 0x0000000104487824 */ /* 0x000fe400030e060c */
[----:B------:R-:W-:Y:S01]  /*17e70*/  @P0 IMAD.MOV.U32 R4, RZ, RZ, R5 ;  /* 0x000000ffff040224 */ /* 0x000fe200078e0005 */
[----:B--2---:R1:W-:Y:S04]  /*17e80*/  STL [R1+0x1ca8], R0 ;  /* 0x001ca80001007387 */ /* 0x0043e80000100800 */
[----:B-1----:R-:W2:Y:S04]  /*17e90*/  LDL.LU R0, [R1+0x2ab8] ;  /* 0x002ab80001007983 */ /* 0x002ea80000300800 */
[----:B------:R1:W-:Y:S04]  /*17ea0*/  STL [R1+0x1738], R92 ;  /* 0x0017385c01007387 */ /* 0x0003e80000100800 */
[----:B-1----:R-:W2:Y:S04]  /*17eb0*/  LDL.LU R92, [R1+0x6c] ;  /* 0x00006c00015c7983 */ /* 0x002ea80000300800 */
[----:B---3--:R1:W-:Y:S04]  /*17ec0*/  STL [R1+0x1ca4], R16 ;  /* 0x001ca41001007387 */ /* 0x0083e80000100800 */
[----:B-1----:R-:W3:Y:S04]  /*17ed0*/  LDL.LU R16, [R1+0x68] ;  /* 0x0000680001107983 */ /* 0x002ee80000300800 */
[----:B------:R-:W2:Y:S04]  /*17ee0*/  LDL R2, [R1+0x20f4] ;  /* 0x0020f40001027983 */ /* 0x000ea80000100800 */
[----:B------:R1:W-:Y:S02]  /*17ef0*/  STL [R1+0x1740], R5 ;  /* 0x0017400501007387 */ /* 0x0003e40000100800 */
[----:B-1----:R-:W-:-:S05]  /*17f00*/  @P0 IMAD.MOV.U32 R5, RZ, RZ, R72 ;  /* 0x000000ffff050224 */ /* 0x002fca00078e0048 */
[----:B------:R1:W2:Y:S01]  /*17f10*/  @P0 LDG.E.U8 R7, desc[UR20][R4.64] ;  /* 0x0000001404070981 */ /* 0x0002a2000c1e1100 */
[----:B------:R-:W-:Y:S01]  /*17f20*/  @!P5 IMAD.IADD R75, R75, 0x1, -R15 ;  /* 0x000000014b4bd824 */ /* 0x000fe200078e0a0f */
[----:B------:R-:W-:Y:S01]  /*17f30*/  ISETP.GT.U32.AND P5, PT, R15, R77, PT ;  /* 0x0000004d0f00720c */ /* 0x000fe20003fa4070 */
[----:B------:R-:W-:-:S03]  /*17f40*/  @!P4 IMAD.MOV R3, RZ, RZ, -R3 ;  /* 0x000000ffff03c224 */ /* 0x000fc600078e0a03 */
[----:B------:R-:W-:Y:S02]  /*17f50*/  ISETP.GT.U32.AND P3, PT, R15, R75, PT ;  /* 0x0000004b0f00720c */ /* 0x000fe40003f64070 */
[----:B------:R-:W-:-:S05]  /*17f60*/  SEL R3, R14, R3, !P1 ;  /* 0x000000030e037207 */ /* 0x000fca0004800000 */
[----:B------:R-:W-:Y:S02]  /*17f70*/  IMAD R3, R3, UR5, RZ ;  /* 0x0000000503037c24 */ /* 0x000fe4000f8e02ff */
[----:B------:R-:W-:Y:S01]  /*17f80*/  @!P5 IMAD.IADD R77, R77, 0x1, -R15 ;  /* 0x000000014d4dd824 */ /* 0x000fe200078e0a0f */
[----:B------:R-:W-:Y:S01]  /*17f90*/  STL [R1+0x173c], R72 ;  /* 0x00173c4801007387 */ /* 0x000fe20000100800 */
[----:B-1----:R-:W-:Y:S01]  /*17fa0*/  PRMT R5, RZ, 0x7610, R5 ;  /* 0x00007610ff057816 */ /* 0x002fe20000000005 */
[----:B------:R-:W1:Y:S01]  /*17fb0*/  LDCU UR5, c[0x0][0x3b0] ;  /* 0x00007600ff0577ac */ /* 0x000e620008000800 */
[----:B------:R-:W-:Y:S01]  /*17fc0*/  @!P3 IMAD.IADD R75, R75, 0x1, -R15 ;  /* 0x000000014b4bb824 */ /* 0x000fe200078e0a0f */
[----:B------:R-:W-:Y:S02]  /*17fd0*/  IADD3 R6, P3, PT, R3, R13, RZ ;  /* 0x0000000d03067210 */ /* 0x000fe40007f7e0ff */
[----:B------:R-:W-:Y:S01]  /*17fe0*/  SHF.R.S32.HI R4, RZ, 0x1f, R3 ;  /* 0x0000001fff047819 */ /* 0x000fe20000011403 */
[----:B------:R-:W-:-:S02]  /*17ff0*/  IMAD.MOV.U32 R3, RZ, RZ, R77 ;  /* 0x000000ffff037224 */ /* 0x000fc400078e004d */
[----:B------:R-:W3:Y:S04]  /*18000*/  LDL.LU R77, [R1+0x74] ;  /* 0x00007400014d7983 */ /* 0x000ee80000300800 */
[----:B------:R-:W-:Y:S04]  /*18010*/  STL [R1+0x1734], R6 ;  /* 0x0017340601007387 */ /* 0x000fe80000100800 */
[----:B--2---:R2:W-:Y:S02]  /*18020*/  STL [R1+0x1ca0], R7 ;  /* 0x001ca00701007387 */ /* 0x0045e40000100800 */
[----:B--2---:R-:W-:-:S05]  /*18030*/  IMAD.X R7, R4, 0x1, R12, P3 ;  /* 0x0000000104077824 */ /* 0x004fca00018e060c */
[----:B------:R2:W2:Y:S01]  /*18040*/  @P0 LDG.E.U8 R5, desc[UR20][R6.64] ;  /* 0x0000001406050981 */ /* 0x0004a2000c1e1100 */
[----:B------:R-:W-:Y:S02]  /*18050*/  ISETP.GT.U32.AND P6, PT, R15, R93, PT ;  /* 0x0000005d0f00720c */ /* 0x000fe40003fc4070 */
[----:B----4-:R-:W-:Y:S02]  /*18060*/  ISETP.GE.AND P4, PT, R73, RZ, PT ;  /* 0x000000ff4900720c */ /* 0x010fe40003f86270 */
[----:B------:R-:W-:Y:S01]  /*18070*/  ISETP.GE.AND P5, PT, R74, RZ, PT ;  /* 0x000000ff4a00720c */ /* 0x000fe20003fa6270 */
[----:B------:R-:W-:-:S08]  /*18080*/  IMAD.MOV.U32 R4, RZ, RZ, R75 ;  /* 0x000000ffff047224 */ /* 0x000fd000078e004b */
[----:B------:R-:W-:Y:S02]  /*18090*/  @!P6 IMAD.IADD R93, R93, 0x1, -R15 ;  /* 0x000000015d5de824 */ /* 0x000fe400078e0a0f */
[----:B------:R-:W-:-:S03]  /*180a0*/  @!P4 IMAD.MOV R3, RZ, RZ, -R3 ;  /* 0x000000ffff03c224 */ /* 0x000fc600078e0a03 */
[C---:B------:R-:W-:Y:S01]  /*180b0*/  ISETP.GT.U32.AND P4, PT, R15.reuse, R93, PT ;  /* 0x0000005d0f00720c */ /* 0x040fe20003f84070 */
[----:B------:R-:W-:Y:S01]  /*180c0*/  @!P5 IMAD.MOV R4, RZ, RZ, -R4 ;  /* 0x000000ffff04d224 */ /* 0x000fe200078e0a04 */
[----:B---3--:R-:W-:Y:S02]  /*180d0*/  ISETP.GT.U32.AND P6, PT, R15, R16, PT ;  /* 0x000000100f00720c */ /* 0x008fe40003fc4070 */
[C---:B------:R-:W-:Y:S02]  /*180e0*/  SEL R3, R14.reuse, R3, !P1 ;  /* 0x000000030e037207 */ /* 0x040fe40004800000 */
[----:B------:R-:W-:-:S03]  /*180f0*/  SEL R4, R14, R4, !P1 ;  /* 0x000000040e047207 */ /* 0x000fc60004800000 */
[----:B0-----:R-:W-:Y:S01]  /*18100*/  IMAD R3, R3, UR6, RZ ;  /* 0x0000000603037c24 */ /* 0x001fe2000f8e02ff */
[----:B------:R-:W-:Y:S01]  /*18110*/  STL [R1+0x1730], R7 ;  /* 0x0017300701007387 */ /* 0x000fe20000100800 */
[----:B-1----:R-:W-:Y:S02]  /*18120*/  IMAD R4, R4, UR5, RZ ;  /* 0x0000000504047c24 */ /* 0x002fe4000f8e02ff */
[----:B------:R-:W-:Y:S01]  /*18130*/  @!P4 IMAD.IADD R93, R93, 0x1, -R15 ;  /* 0x000000015d5dc824 */ /* 0x000fe200078e0a0f */
[----:B------:R-:W3:Y:S01]  /*18140*/  LDL R72, [R1+0x20b4] ;  /* 0x0020b40001487983 */ /* 0x000ee20000100800 */
[----:B--2---:R-:W-:Y:S01]  /*18150*/  SHF.R.S32.HI R6, RZ, 0x1f, R3 ;  /* 0x0000001fff067819 */ /* 0x004fe20000011403 */
[----:B------:R-:W-:Y:S01]  /*18160*/  @!P6 IMAD.IADD R16, R16, 0x1, -R15 ;  /* 0x000000011010e824 */ /* 0x000fe200078e0a0f */
[-C--:B------:R-:W-:Y:S01]  /*18170*/  IADD3 R73, P4, PT, R3, R13.reuse, RZ ;  /* 0x0000000d03497210 */ /* 0x080fe20007f9e0ff */
[----:B------:R-:W2:Y:S01]  /*18180*/  LDL.LU R74, [R1+0x7c] ;  /* 0x00007c00014a7983 */ /* 0x000ea20000300800 */
[----:B------:R-:W-:Y:S01]  /*18190*/  ISETP.GE.AND P5, PT, R2, RZ, PT ;  /* 0x000000ff0200720c */ /* 0x000fe20003fa6270 */
[----:B------:R-:W0:Y:S02]  /*181a0*/  LDCU UR5, c[0x0][0x3b0] ;  /* 0x00007600ff0577ac */ /* 0x000e240008000800 */
[----:B------:R-:W4:Y:S01]  /*181b0*/  LDL R75, [R1+0x20c4] ;  /* 0x0020c400014b7983 */ /* 0x000f220000100800 */
[----:B------:R-:W-:Y:S01]  /*181c0*/  IADD3 R2, P6, PT, R4, R13, RZ ;  /* 0x0000000d04027210 */ /* 0x000fe20007fde0ff */
[----:B------:R-:W-:Y:S01]  /*181d0*/  IMAD.MOV.U32 R3, RZ, RZ, R93 ;  /* 0x000000ffff037224 */ /* 0x000fe200078e005d */
[----:B------:R-:W-:Y:S01]  /*181e0*/  PRMT R0, RZ, 0x7610, R0 ;  /* 0x00007610ff007816 */ /* 0x000fe20000000000 */
[----:B------:R-:W1:Y:S01]  /*181f0*/  LDCU UR6, c[0x0][0x3b0] ;  /* 0x00007600ff0677ac */ /* 0x000e620008000800 */
[----:B------:R0:W-:Y:S04]  /*18200*/  STL [R1+0x1c9c], R5 ;  /* 0x001c9c0501007387 */ /* 0x0001e80000100800 */
[----:B------:R-:W-:Y:S04]  /*18210*/  STL [R1+0x1720], R73 ;  /* 0x0017204901007387 */ /* 0x000fe80000100800 */
[----:B------:R-:W2:Y:S01]  /*18220*/  LDL.LU R93, [R1+0x80] ;  /* 0x00008000015d7983 */ /* 0x000ea20000300800 */
[----:B0-----:R-:W-:Y:S01]  /*18230*/  SHF.R.S32.HI R5, RZ, 0x1f, R4 ;  /* 0x0000001fff057819 */ /* 0x001fe20000011404 */
[----:B------:R-:W-:-:S02]  /*18240*/  IMAD.X R4, R6, 0x1, R12, P4 ;  /* 0x0000000106047824 */ /* 0x000fc400020e060c */
[----:B------:R-:W-:Y:S02]  /*18250*/  STL [R1+0x1728], R2 ;  /* 0x0017280201007387 */ /* 0x000fe40000100800 */
[----:B------:R-:W-:Y:S02]  /*18260*/  IMAD.X R7, R5, 0x1, R12, P6 ;  /* 0x0000000105077824 */ /* 0x000fe400030e060c */
[----:B------:R0:W-:Y:S01]  /*18270*/  STL [R1+0x1714], R4 ;  /* 0x0017140401007387 */ /* 0x0001e20000100800 */
[----:B------:R-:W-:Y:S02]  /*18280*/  @P0 IMAD.MOV.U32 R5, RZ, RZ, R4 ;  /* 0x000000ffff050224 */ /* 0x000fe400078e0004 */
[----:B0-----:R-:W-:Y:S02]  /*18290*/  @P0 IMAD.MOV.U32 R4, RZ, RZ, R73 ;  /* 0x000000ffff040224 */ /* 0x001fe400078e0049 */
[----:B------:R-:W-:Y:S01]  /*182a0*/  @!P5 IMAD.MOV R3, RZ, RZ, -R3 ;  /* 0x000000ffff03d224 */ /* 0x000fe200078e0a03 */
[----:B------:R-:W2:Y:S04]  /*182b0*/  LDL.LU R73, [R1+0x2ab4] ;  /* 0x002ab40001497983 */ /* 0x000ea80000300800 */
[----:B------:R0:W2:Y:S02]  /*182c0*/  @P0 LDG.E.U8 R70, desc[UR20][R4.64] ;  /* 0x0000001404460981 */ /* 0x0000a4000c1e1100 */
[----:B0-----:R-:W-:-:S02]  /*182d0*/  @P0 IMAD.MOV.U32 R4, RZ, RZ, R2 ;  /* 0x000000ffff040224 */ /* 0x001fc400078e0002 */
[----:B------:R-:W-:-:S05]  /*182e0*/  @P0 IMAD.MOV.U32 R5, RZ, RZ, R7 ;  /* 0x000000ffff050224 */ /* 0x000fca00078e0007 */
[----:B------:R0:W2:Y:S01]  /*182f0*/  @P0 LDG.E.U8 R0, desc[UR20][R4.64] ;  /* 0x0000001404000981 */ /* 0x0000a2000c1e1100 */
[----:B------:R-:W-:Y:S02]  /*18300*/  ISETP.GT.U32.AND P5, PT, R15, R77, PT ;  /* 0x0000004d0f00720c */ /* 0x000fe40003fa4070 */
[----:B------:R-:W-:-:S05]  /*18310*/  SEL R3, R14, R3, !P1 ;  /* 0x000000030e037207 */ /* 0x000fca0004800000 */
[----:B------:R-:W-:Y:S01]  /*18320*/  IMAD R3, R3, UR13, RZ ;  /* 0x0000000d03037c24 */ /* 0x000fe2000f8e02ff */
[----:B------:R1:W-:Y:S01]  /*18330*/  STL [R1+0x1724], R7 ;  /* 0x0017240701007387 */ /* 0x0003e20000100800 */
[----:B0-----:R-:W-:Y:S01]  /*18340*/  PRMT R5, RZ, 0x7610, R5 ;  /* 0x00007610ff057816 */ /* 0x001fe20000000005 */
[----:B------:R-:W0:Y:S02]  /*18350*/  LDCU UR13, c[0x0][0x3b0] ;  /* 0x00007600ff0d77ac */ /* 0x000e240008000800 */
[----:B------:R-:W-:Y:S01]  /*18360*/  SHF.R.S32.HI R4, RZ, 0x1f, R3 ;  /* 0x0000001fff047819 */ /* 0x000fe20000011403 */
[----:B------:R-:W-:Y:S01]  /*18370*/  @!P5 IMAD.IADD R77, R77, 0x1, -R15 ;  /* 0x000000014d4dd824 */ /* 0x000fe200078e0a0f */
[----:B------:R-:W-:-:S05]  /*18380*/  IADD3 R6, P5, PT, R3, R13, RZ ;  /* 0x0000000d03067210 */ /* 0x000fca0007fbe0ff */
[----:B-1----:R-:W-:-:S05]  /*18390*/  IMAD.X R7, R4, 0x1, R12, P5 ;  /* 0x0000000104077824 */ /* 0x002fca00028e060c */
[----:B------:R1:W3:Y:S01]  /*183a0*/  @P0 LDG.E.U8 R5, desc[UR20][R6.64] ;  /* 0x0000001406050981 */ /* 0x0002e2000c1e1100 */
[C---:B------:R-:W-:Y:S02]  /*183b0*/  ISETP.GT.U32.AND P3, PT, R15.reuse, R92, PT ;  /* 0x0000005c0f00720c */ /* 0x040fe40003f64070 */
[----:B------:R-:W-:-:S11]  /*183c0*/  ISETP.GT.U32.AND P4, PT, R15, R16, PT ;  /* 0x000000100f00720c */ /* 0x000fd60003f84070 */
[--C-:B------:R-:W-:Y:S01]  /*183d0*/  @!P3 IMAD.IADD R92, R92, 0x1, -R15.reuse ;  /* 0x000000015c5cb824 */ /* 0x100fe200078e0a0f */
[----:B--2---:R2:W-:Y:S04]  /*183e0*/  STL [R1+0x1c94], R0 ;  /* 0x001c940001007387 */ /* 0x0045e80000100800 */
[----:B--2---:R-:W2:Y:S01]  /*183f0*/  LDL R0, [R1+0x20d8] ;  /* 0x0020d80001007983 */ /* 0x004ea20000100800 */
[C---:B------:R-:W-:Y:S02]  /*18400*/  ISETP.GT.U32.AND P3, PT, R15.reuse, R92, PT ;  /* 0x0000005c0f00720c */ /* 0x040fe40003f64070 */
[----:B------:R-:W-:Y:S01]  /*18410*/  ISETP.GT.U32.AND P6, PT, R15, R74, PT ;  /* 0x0000004a0f00720c */ /* 0x000fe20003fc4070 */
[--C-:B------:R-:W-:Y:S01]  /*18420*/  @!P4 IMAD.IADD R16, R16, 0x1, -R15.reuse ;  /* 0x000000011010c824 */ /* 0x100fe200078e0a0f */
[----:B----4-:R-:W-:Y:S01]  /*18430*/  ISETP.GE.AND P4, PT, R75, RZ, PT ;  /* 0x000000ff4b00720c */ /* 0x010fe20003f86270 */
[----:B------:R-:W4:Y:S08]  /*18440*/  LDL.LU R2, [R1+0x88] ;  /* 0x0000880001027983 */ /* 0x000f300000300800 */
[--C-:B------:R-:W-:Y:S01]  /*18450*/  @!P3 IMAD.IADD R92, R92, 0x1, -R15.reuse ;  /* 0x000000015c5cb824 */ /* 0x100fe200078e0a0f */
[----:B---3--:R-:W-:Y:S01]  /*18460*/  ISETP.GE.AND P3, PT, R72, RZ, PT ;  /* 0x000000ff4800720c */ /* 0x008fe20003f66270 */
[----:B------:R-:W-:-:S02]  /*18470*/  @!P6 IMAD.IADD R74, R74, 0x1, -R15 ;  /* 0x000000014a4ae824 */ /* 0x000fc400078e0a0f */
[----:B------:R-:W-:Y:S02]  /*18480*/  IMAD.MOV.U32 R3, RZ, RZ, R92 ;  /* 0x000000ffff037224 */ /* 0x000fe400078e005c */
[----:B------:R-:W-:Y:S01]  /*18490*/  IMAD.MOV.U32 R4, RZ, RZ, R16 ;  /* 0x000000ffff047224 */ /* 0x000fe200078e0010 */
[----:B------:R-:W-:-:S03]  /*184a0*/  ISETP.GT.U32.AND P6, PT, R15, R74, PT ;  /* 0x0000004a0f00720c */ /* 0x000fc60003fc4070 */
[----:B------:R-:W-:-:S04]  /*184b0*/  @!P4 IMAD.MOV R4, RZ, RZ, -R4 ;  /* 0x000000ffff04c224 */ /* 0x000fc800078e0a04 */
[----:B------:R-:W-:Y:S01]  /*184c0*/  @!P3 IMAD.MOV R3, RZ, RZ, -R3 ;  /* 0x000000ffff03b224 */ /* 0x000fe200078e0a03 */
[----:B------:R-:W-:Y:S02]  /*184d0*/  ISETP.GT.U32.AND P3, PT, R15, R93, PT ;  /* 0x0000005d0f00720c */ /* 0x000fe40003f64070 */
[C---:B------:R-:W-:Y:S02]  /*184e0*/  SEL R4, R14.reuse, R4, !P1 ;  /* 0x000000040e047207 */ /* 0x040fe40004800000 */
[----:B------:R-:W-:Y:S01]  /*184f0*/  SEL R3, R14, R3, !P1 ;  /* 0x000000030e037207 */ /* 0x000fe20004800000 */
[----:B------:R1:W-:Y:S02]  /*18500*/  STL [R1+0x171c], R6 ;  /* 0x00171c0601007387 */ /* 0x0003e40000100800 */
[----:B------:R-:W-:Y:S01]  /*18510*/  IMAD R4, R4, UR6, RZ ;  /* 0x0000000604047c24 */ /* 0x000fe2000f8e02ff */
[----:B------:R-:W-:Y:S01]  /*18520*/  PRMT R73, RZ, 0x7610, R73 ;  /* 0x00007610ff497816 */ /* 0x000fe20000000049 */
[----:B------:R-:W-:Y:S01]  /*18530*/  STL [R1+0x1718], R7 ;  /* 0x0017180701007387 */ /* 0x000fe20000100800 */
[----:B------:R-:W-:Y:S01]  /*18540*/  IMAD R3, R3, UR5, RZ ;  /* 0x0000000503037c24 */ /* 0x000fe2000f8e02ff */
[----:B------:R-:W-:Y:S01]  /*18550*/  ISETP.GT.U32.AND P5, PT, R15, R77, PT ;  /* 0x0000004d0f00720c */ /* 0x000fe20003fa4070 */
[--C-:B------:R-:W-:Y:S01]  /*18560*/  @!P6 IMAD.IADD R74, R74, 0x1, -R15.reuse ;  /* 0x000000014a4ae824 */ /* 0x100fe200078e0a0f */
[----:B------:R-:W3:Y:S01]  /*18570*/  LDL R75, [R1+0x2108] ;  /* 0x00210800014b7983 */ /* 0x000ee20000100800 */
[----:B------:R-:W-:Y:S01]  /*18580*/  @!P3 IMAD.IADD R93, R93, 0x1, -R15 ;  /* 0x000000015d5db824 */ /* 0x000fe200078e0a0f */
[----:B--2---:R-:W-:-:S02]  /*18590*/  ISETP.GE.AND P4, PT, R0, RZ, PT ;  /* 0x000000ff0000720c */ /* 0x004fc40003f86270 */
[----:B------:R2:W-:Y:S01]  /*185a0*/  STL [R1+0x1c64], R70 ;  /* 0x001c644601007387 */ /* 0x0005e20000100800 */
[-C--:B------:R-:W-:Y:S01]  /*185b0*/  IADD3 R72, P6, PT, R3, R13.reuse, RZ ;  /* 0x0000000d03487210 */ /* 0x080fe20007fde0ff */
[----:B------:R-:W0:Y:S02]  /*185c0*/  LDCU UR5, c[0x0][0x3b0] ;  /* 0x00007600ff0577ac */ /* 0x000e240008000800 */
[----:B------:R-:W3:Y:S01]  /*185d0*/  LDL.LU R0, [R1+0x94] ;  /* 0x0000940001007983 */ /* 0x000ee20000300800 */
[----:B-1----:R-:W-:Y:S01]  /*185e0*/  PRMT R6, RZ, 0x7610, R6 ;  /* 0x00007610ff067816 */ /* 0x002fe20000000006 */
[----:B------:R-:W1:Y:S02]  /*185f0*/  LDCU UR6, c[0x0][0x3b0] ;  /* 0x00007600ff0677ac */ /* 0x000e640008000800 */
[----:B------:R-:W3:Y:S01]  /*18600*/  LDL.LU R92, [R1+0x90] ;  /* 0x00009000015c7983 */ /* 0x000ee20000300800 */
[----:B--2---:R-:W-:-:S03]  /*18610*/  IADD3 R70, P3, PT, R4, R13, RZ ;  /* 0x0000000d04467210 */ /* 0x004fc60007f7e0ff */
[----:B------:R2:W-:Y:S02]  /*18620*/  STL [R1+0x1c90], R5 ;  /* 0x001c900501007387 */ /* 0x0005e40000100800 */
[----:B--2---:R-:W-:Y:S02]  /*18630*/  SHF.R.S32.HI R5, RZ, 0x1f, R3 ;  /* 0x0000001fff057819 */ /* 0x004fe40000011403 */
[----:B------:R-:W-:Y:S02]  /*18640*/  SHF.R.S32.HI R3, RZ, 0x1f, R4 ;  /* 0x0000001fff037819 */ /* 0x000fe40000011404 */
[----:B------:R-:W2:Y:S01]  /*18650*/  LDL R4, [R1+0x20f0] ;  /* 0x0020f00001047983 */ /* 0x000ea20000100800 */
[--C-:B------:R-:W-:Y:S02]  /*18660*/  IMAD.X R5, R5, 0x1, R12.reuse, P6 ;  /* 0x0000000105057824 */ /* 0x100fe400030e060c */
[----:B------:R-:W-:Y:S01]  /*18670*/  IMAD.X R16, R3, 0x1, R12, P3 ;  /* 0x0000000103107824 */ /* 0x000fe200018e060c */
[----:B------:R0:W-:Y:S04]  /*18680*/  STL [R1+0x1708], R72 ;  /* 0x0017084801007387 */ /* 0x0001e80000100800 */
[----:B------:R-:W-:Y:S01]  /*18690*/  STL [R1+0x1710], R70 ;  /* 0x0017104601007387 */ /* 0x000fe20000100800 */
[----:B--2---:R-:W-:Y:S01]  /*186a0*/  ISETP.GE.AND P3, PT, R4, RZ, PT ;  /* 0x000000ff0400720c */ /* 0x004fe20003f66270 */
[----:B------:R-:W-:-:S05]  /*186b0*/  @P0 IMAD.MOV.U32 R4, RZ, RZ, R72 ;  /* 0x000000ffff040224 */ /* 0x000fca00078e0048 */
[----:B------:R2:W3:Y:S04]  /*186c0*/  @P0 LDG.E.U8 R73, desc[UR20][R4.64] ;  /* 0x0000001404490981 */ /* 0x0004e8000c1e1100 */
[----:B------:R1:W-:Y:S01]  /*186d0*/  STL [R1+0x1704], R5 ;  /* 0x0017040501007387 */ /* 0x0003e20000100800 */
[----:B------:R-:W-:-:S03]  /*186e0*/  @!P5 IMAD.IADD R77, R77, 0x1, -R15 ;  /* 0x000000014d4dd824 */ /* 0x000fc600078e0a0f */
[----:B0-----:R-:W3:Y:S01]  /*186f0*/  LDL.LU R72, [R1+0x2ab0] ;  /* 0x002ab00001487983 */ /* 0x001ee20000300800 */
[----:B--2---:R-:W-:Y:S02]  /*18700*/  @P0 IMAD.MOV.U32 R4, RZ, RZ, R70 ;  /* 0x000000ffff040224 */ /* 0x004fe400078e0046 */
[----:B-1----:R-:W-:-:S05]  /*18710*/  @P0 IMAD.MOV.U32 R5, RZ, RZ, R16 ;  /* 0x000000ffff050224 */ /* 0x002fca00078e0010 */
[----:B------:R0:W2:Y:S01]  /*18720*/  @P0 LDG.E.U8 R6, desc[UR20][R4.64] ;  /* 0x0000001404060981 */ /* 0x0000a2000c1e1100 */
[----:B------:R-:W-:-:S03]  /*18730*/  IMAD.MOV.U32 R3, RZ, RZ, R77 ;  /* 0x000000ffff037224 */ /* 0x000fc600078e004d */
[----:B------:R-:W-:Y:S01]  /*18740*/  STL [R1+0x170c], R16 ;  /* 0x00170c1001007387 */ /* 0x000fe20000100800 */
[C---:B----4-:R-:W-:Y:S02]  /*18750*/  ISETP.GT.U32.AND P5, PT, R15.reuse, R2, PT ;  /* 0x000000020f00720c */ /* 0x050fe40003fa4070 */
[----:B------:R-:W-:Y:S01]  /*18760*/  ISETP.GT.U32.AND P6, PT, R15, R93, PT ;  /* 0x0000005d0f00720c */ /* 0x000fe20003fc4070 */
[----:B---3--:R1:W-:Y:S04]  /*18770*/  STL [R1+0x1c8c], R73 ;  /* 0x001c8c4901007387 */ /* 0x0083e80000100800 */
[----:B-1----:R-:W3:Y:S04]  /*18780*/  LDL R73, [R1+0x20c0] ;  /* 0x0020c00001497983 */ /* 0x002ee80000100800 */
[----:B------:R-:W4:Y:S04]  /*18790*/  LDL.LU R77, [R1+0x2aac] ;  /* 0x002aac00014d7983 */ /* 0x000f280000300800 */
[----:B------:R-:W3:Y:S01]  /*187a0*/  LDL.LU R16, [R1+0x2aa8] ;  /* 0x002aa80001107983 */ /* 0x000ee20000300800 */
[----:B------:R-:W-:Y:S01]  /*187b0*/  @!P5 IMAD.IADD R2, R2, 0x1, -R15 ;  /* 0x000000010202d824 */ /* 0x000fe200078e0a0f */
[----:B------:R-:W-:Y:S01]  /*187c0*/  ISETP.GE.AND P5, PT, R75, RZ, PT ;  /* 0x000000ff4b00720c */ /* 0x000fe20003fa6270 */
[----:B0-----:R-:W-:Y:S01]  /*187d0*/  IMAD.MOV.U32 R4, RZ, RZ, R74 ;  /* 0x000000ffff047224 */ /* 0x001fe200078e004a */
[----:B------:R-:W4:Y:S01]  /*187e0*/  LDL R70, [R1+0x20d4] ;  /* 0x0020d40001467983 */ /* 0x000f220000100800 */
[----:B------:R-:W-:Y:S01]  /*187f0*/  @!P4 IMAD.MOV R3, RZ, RZ, -R3 ;  /* 0x000000ffff03c224 */ /* 0x000fe200078e0a03 */
[----:B------:R-:W-:Y:S01]  /*18800*/  ISETP.GT.U32.AND P4, PT, R15, R2, PT ;  /* 0x000000020f00720c */ /* 0x000fe20003f84070 */
[----:B------:R-:W-:-:S02]  /*18810*/  @!P3 IMAD.MOV R4, RZ, RZ, -R4 ;  /* 0x000000ffff04b224 */ /* 0x000fc400078e0a04 */
[----:B------:R-:W-:Y:S01]  /*18820*/  @!P6 IMAD.IADD R93, R93, 0x1, -R15 ;  /* 0x000000015d5de824 */ /* 0x000fe200078e0a0f */
[C---:B------:R-:W-:Y:S02]  /*18830*/  SEL R5, R14.reuse, R3, !P1 ;  /* 0x000000030e057207 */ /* 0x040fe40004800000 */
[----:B------:R-:W-:Y:S01]  /*18840*/  SEL R4, R14, R4, !P1 ;  /* 0x000000040e047207 */ /* 0x000fe20004800000 */
[----:B------:R-:W-:Y:S02]  /*18850*/  IMAD.MOV.U32 R3, RZ, RZ, R93 ;  /* 0x000000ffff037224 */ /* 0x000fe400078e005d */
[----:B------:R-:W-:Y:S01]  /*18860*/  IMAD R5, R5, UR13, RZ ;  /* 0x0000000d05057c24 */ /* 0x000fe2000f8e02ff */
[----:B------:R-:W4:Y:S01]  /*18870*/  LDL.LU R93, [R1+0x9c] ;  /* 0x00009c00015d7983 */ /* 0x000f220000300800 */
[----:B------:R-:W-:Y:S02]  /*18880*/  IMAD R4, R4, UR5, RZ ;  /* 0x0000000504047c24 */ /* 0x000fe4000f8e02ff */
[----:B------:R-:W-:Y:S01]  /*18890*/  @!P4 IMAD.IADD R2, R2, 0x1, -R15 ;  /* 0x000000010202c824 */ /* 0x000fe200078e0a0f */
[----:B--2---:R0:W-:Y:S01]  /*188a0*/  STL [R1+0x1c84], R6 ;  /* 0x001c840601007387 */ /* 0x0041e20000100800 */
[----:B------:R-:W-:Y:S01]  /*188b0*/  @!P5 IMAD.MOV R3, RZ, RZ, -R3 ;  /* 0x000000ffff03d224 */ /* 0x000fe200078e0a03 */
[-C--:B------:R-:W-:Y:S01]  /*188c0*/  IADD3 R75, P5, PT, R5, R13.reuse, RZ ;  /* 0x0000000d054b7210 */ /* 0x080fe20007fbe0ff */
[----:B------:R-:W1:Y:S01]  /*188d0*/  LDCU UR5, c[0x0][0x3b0] ;  /* 0x00007600ff0577ac */ /* 0x000e620008000800 */
[----:B------:R-:W-:-:S02]  /*188e0*/  IADD3 R74, P4, PT, R4, R13, RZ ;  /* 0x0000000d044a7210 */ /* 0x000fc40007f9e0ff */
[----:B---3--:R-:W-:Y:S01]  /*188f0*/  PRMT R16, RZ, 0x7610, R16 ;  /* 0x00007610ff107816 */ /* 0x008fe20000000010 */
[----:B------:R-:W2:Y:S01]  /*18900*/  LDCU UR13, c[0x0][0x3b0] ;  /* 0x00007600ff0d77ac */ /* 0x000ea20008000800 */
[----:B0-----:R-:W-:Y:S02]  /*18910*/  SHF.R.S32.HI R6, RZ, 0x1f, R5 ;  /* 0x0000001fff067819 */ /* 0x001fe40000011405 */
[----:B------:R-:W-:-:S03]  /*18920*/  SHF.R.S32.HI R5, RZ, 0x1f, R4 ;  /* 0x0000001fff057819 */ /* 0x000fc60000011404 */
[--C-:B------:R-:W-:Y:S01]  /*18930*/  IMAD.X R4, R6, 0x1, R12.reuse, P5 ;  /* 0x0000000106047824 */ /* 0x100fe200028e060c */
[----:B------:R-:W-:Y:S01]  /*18940*/  STL [R1+0x16fc], R75 ;  /* 0x0016fc4b01007387 */ /* 0x000fe20000100800 */
[----:B------:R-:W-:Y:S02]  /*18950*/  IMAD.X R6, R5, 0x1, R12, P4 ;  /* 0x0000000105067824 */ /* 0x000fe400020e060c */
[----:B------:R-:W-:Y:S01]  /*18960*/  @P0 IMAD.MOV.U32 R5, RZ, RZ, R4 ;  /* 0x000000ffff050224 */ /* 0x000fe200078e0004 */
[----:B------:R-:W-:Y:S04]  /*18970*/  STL [R1+0x1700], R74 ;  /* 0x0017004a01007387 */ /* 0x000fe80000100800 */
[----:B------:R0:W-:Y:S02]  /*18980*/  STL [R1+0x16e4], R4 ;  /* 0x0016e40401007387 */ /* 0x0001e40000100800 */
[----:B0-----:R-:W-:-:S05]  /*18990*/  @P0 IMAD.MOV.U32 R4, RZ, RZ, R75 ;  /* 0x000000ffff040224 */ /* 0x001fca00078e004b */
[----:B------:R0:W3:Y:S01]  /*189a0*/  @P0 LDG.E.U8 R16, desc[UR20][R4.64] ;  /* 0x0000001404100981 */ /* 0x0000e2000c1e1100 */
[----:B----4-:R-:W-:Y:S01]  /*189b0*/  PRMT R77, RZ, 0x7610, R77 ;  /* 0x00007610ff4d7816 */ /* 0x010fe2000000004d */
[----:B0-----:R-:W-:Y:S02]  /*189c0*/  IMAD.MOV.U32 R5, RZ, RZ, R6 ;  /* 0x000000ffff057224 */ /* 0x001fe400078e0006 */
[----:B------:R-:W-:-:S05]  /*189d0*/  @P0 IMAD.MOV.U32 R4, RZ, RZ, R74 ;  /* 0x000000ffff040224 */ /* 0x000fca00078e004a */
[----:B------:R-:W4:Y:S01]  /*189e0*/  @P0 LDG.E.U8 R77, desc[UR20][R4.64] ;  /* 0x00000014044d0981 */ /* 0x000f22000c1e1100 */
[----:B------:R-:W-:Y:S02]  /*189f0*/  ISETP.GT.U32.AND P6, PT, R15, R0, PT ;  /* 0x000000000f00720c */ /* 0x000fe40003fc4070 */
[----:B------:R-:W-:Y:S02]  /*18a00*/  ISETP.GE.AND P5, PT, R73, RZ, PT ;  /* 0x000000ff4900720c */ /* 0x000fe40003fa6270 */
[----:B------:R-:W2:Y:S01]  /*18a10*/  LDL R73, [R1+0x20ec] ;  /* 0x0020ec0001497983 */ /* 0x000ea20000100800 */
[----:B------:R-:W-:-:S03]  /*18a20*/  SEL R3, R14, R3, !P1 ;  /* 0x000000030e037207 */ /* 0x000fc60004800000 */
[----:B------:R-:W2:Y:S05]  /*18a30*/  LDL.LU R75, [R1+0x2aa4] ;  /* 0x002aa400014b7983 */ /* 0x000eaa0000300800 */
[----:B------:R-:W-:Y:S01]  /*18a40*/  @!P6 IMAD.IADD R0, R0, 0x1, -R15 ;  /* 0x000000010000e824 */ /* 0x000fe200078e0a0f */
[----:B------:R-:W-:Y:S01]  /*18a50*/  PRMT R7, RZ, 0x7610, R7 ;  /* 0x00007610ff077816 */ /* 0x000fe20000000007 */
[----:B---3--:R0:W-:Y:S04]  /*18a60*/  STL [R1+0x1c80], R16 ;  /* 0x001c801001007387 */ /* 0x0081e80000100800 */
[----:B0-----:R-:W3:Y:S04]  /*18a70*/  LDL.LU R16, [R1+0x2aa0] ;  /* 0x002aa00001107983 */ /* 0x001ee80000300800 */
[----:B------:R0:W-:Y:S04]  /*18a80*/  STL [R1+0x16f0], R6 ;  /* 0x0016f00601007387 */ /* 0x0001e80000100800 */
[----:B------:R-:W2:Y:S01]  /*18a90*/  LDL.LU R74, [R1+0xa0] ;  /* 0x0000a000014a7983 */ /* 0x000ea20000300800 */
[----:B0-----:R-:W-:-:S03]  /*18aa0*/  IMAD R6, R3, UR6, RZ ;  /* 0x0000000603067c24 */ /* 0x001fc6000f8e02ff */
[----:B----4-:R0:W-:Y:S01]  /*18ab0*/  STL [R1+0x1c7c], R77 ;  /* 0x001c7c4d01007387 */ /* 0x0101e20000100800 */
[----:B------:R-:W-:Y:S01]  /*18ac0*/  IMAD.MOV.U32 R3, RZ, RZ, R2 ;  /* 0x000000ffff037224 */ /* 0x000fe200078e0002 */
[----:B------:R-:W-:Y:S01]  /*18ad0*/  ISETP.GT.U32.AND P3, PT, R15, R92, PT ;  /* 0x0000005c0f00720c */ /* 0x000fe20003f64070 */
[----:B------:R-:W4:Y:S01]  /*18ae0*/  LDCU UR6, c[0x0][0x3b0] ;  /* 0x00007600ff0677ac */ /* 0x000f220008000800 */
[----:B------:R-:W-:Y:S02]  /*18af0*/  SHF.R.S32.HI R4, RZ, 0x1f, R6 ;  /* 0x0000001fff047819 */ /* 0x000fe40000011406 */
[----:B------:R-:W-:Y:S01]  /*18b00*/  IADD3 R5, P6, PT, R6, R13, RZ ;  /* 0x0000000d06057210 */ /* 0x000fe20007fde0ff */
[----:B0-----:R-:W2:Y:S04]  /*18b10*/  LDL.LU R77, [R1+0x98] ;  /* 0x00009800014d7983 */ /* 0x001ea80000300800 */
[----:B------:R-:W-:Y:S01]  /*18b20*/  IMAD.X R4, R4, 0x1, R12, P6 ;  /* 0x0000000104047824 */ /* 0x000fe200030e060c */
[----:B------:R-:W2:Y:S04]  /*18b30*/  LDL R2, [R1+0x2104] ;  /* 0x0021040001027983 */ /* 0x000ea80000100800 */
[----:B------:R0:W-:Y:S04]  /*18b40*/  STL [R1+0x16f8], R5 ;  /* 0x0016f80501007387 */ /* 0x0001e80000100800 */
[----:B------:R1:W-:Y:S01]  /*18b50*/  STL [R1+0x16f4], R4 ;  /* 0x0016f40401007387 */ /* 0x0003e20000100800 */
[----:B0-----:R-:W-:-:S04]  /*18b60*/  @P0 LOP3.LUT R5, R5, R4, RZ, 0x3c, !PT ;  /* 0x0000000405050212 */ /* 0x001fc800078e3cff */
[----:B-1----:R-:W-:-:S04]  /*18b70*/  @P0 LOP3.LUT R4, R5, R4, RZ, 0x3c, !PT ;  /* 0x0000000405040212 */ /* 0x002fc800078e3cff */
[----:B------:R-:W-:-:S05]  /*18b80*/  @P0 LOP3.LUT R5, R5, R4, RZ, 0x3c, !PT ;  /* 0x0000000405050212 */ /* 0x000fca00078e3cff */
        /* <DEDUP_REMOVED lines=8> */
[----:B0-----:R-:W-:Y:S01]  /*18c10*/  PRMT R5, RZ, 0x7610, R5 ;  /* 0x00007610ff057816 */ /* 0x001fe20000000005 */
[----:B------:R-:W0:Y:S02]  /*18c20*/  LDCU UR5, c[0x0][0x3b0] ;  /* 0x00007600ff0577ac */ /* 0x000e240008000800 */
[----:B------:R-:W-:Y:S01]  /*18c30*/  @!P3 IMAD.IADD R92, R92, 0x1, -R15 ;  /* 0x000000015c5cb824 */ /* 0x000fe200078e0a0f */
[----:B------:R-:W-:Y:S02]  /*18c40*/  IADD3 R6, P3, PT, R3, R13, RZ ;  /* 0x0000000d03067210 */ /* 0x000fe40007f7e0ff */
[----:B------:R-:W-:Y:S01]  /*18c50*/  SHF.R.S32.HI R4, RZ, 0x1f, R3 ;  /* 0x0000001fff047819 */ /* 0x000fe20000011403 */
[----:B------:R-:W-:-:S02]  /*18c60*/  IMAD.MOV.U32 R3, RZ, RZ, R0 ;  /* 0x000000ffff037224 */ /* 0x000fc400078e0000 */
[----:B------:R-:W3:Y:S04]  /*18c70*/  LDL.LU R0, [R1+0xa4] ;  /* 0x0000a40001007983 */ /* 0x000ee80000300800 */
[----:B------:R-:W-:Y:S04]  /*18c80*/  STL [R1+0x16ec], R6 ;  /* 0x0016ec0601007387 */ /* 0x000fe80000100800 */
[----:B--2---:R1:W-:Y:S02]  /*18c90*/  STL [R1+0x1c78], R7 ;  /* 0x001c780701007387 */ /* 0x0043e40000100800 */
[----:B-1----:R-:W-:-:S05]  /*18ca0*/  IMAD.X R7, R4, 0x1, R12, P3 ;  /* 0x0000000104077824 */ /* 0x002fca00018e060c */
[----:B------:R1:W2:Y:S01]  /*18cb0*/  @P0 LDG.E.U8 R5, desc[UR20][R6.64] ;  /* 0x0000001406050981 */ /* 0x0002a2000c1e1100 */
[----:B------:R-:W-:Y:S02]  /*18cc0*/  ISETP.GT.U32.AND P6, PT, R15, R93, PT ;  /* 0x0000005d0f00720c */ /* 0x000fe40003fc4070 */
[----:B------:R-:W-:Y:S02]  /*18cd0*/  ISETP.GE.AND P5, PT, R70, RZ, PT ;  /* 0x000000ff4600720c */ /* 0x000fe40003fa6270 */
[----:B------:R-:W-:Y:S01]  /*18ce0*/  ISETP.GE.AND P4, PT, R73, RZ, PT ;  /* 0x000000ff4900720c */ /* 0x000fe20003f86270 */
[----:B------:R-:W-:-:S08]  /*18cf0*/  IMAD.MOV.U32 R4, RZ, RZ, R92 ;  /* 0x000000ffff047224 */ /* 0x000fd000078e005c */
[----:B------:R-:W-:Y:S02]  /*18d00*/  @!P6 IMAD.IADD R93, R93, 0x1, -R15 ;  /* 0x000000015d5de824 */ /* 0x000fe400078e0a0f */
[----:B------:R-:W-:-:S03]  /*18d10*/  @!P5 IMAD.MOV R3, RZ, RZ, -R3 ;  /* 0x000000ffff03d224 */ /* 0x000fc600078e0a03 */
[C---:B------:R-:W-:Y:S01]  /*18d20*/  ISETP.GT.U32.AND P5, PT, R15.reuse, R93, PT ;  /* 0x0000005d0f00720c */ /* 0x040fe20003fa4070 */
[----:B------:R-:W-:Y:S01]  /*18d30*/  @!P4 IMAD.MOV R4, RZ, RZ, -R4 ;  /* 0x000000ffff04c224 */ /* 0x000fe200078e0a04 */
[----:B------:R-:W-:Y:S02]  /*18d40*/  ISETP.GT.U32.AND P6, PT, R15, R77, PT ;  /* 0x0000004d0f00720c */ /* 0x000fe40003fc4070 */
[C---:B------:R-:W-:Y:S02]  /*18d50*/  SEL R3, R14.reuse, R3, !P1 ;  /* 0x000000030e037207 */ /* 0x040fe40004800000 */
[----:B------:R-:W-:-:S03]  /*18d60*/  SEL R4, R14, R4, !P1 ;  /* 0x000000040e047207 */ /* 0x000fc60004800000 */
[----:B----4-:R-:W-:Y:S01]  /*18d70*/  IMAD R3, R3, UR6, RZ ;  /* 0x0000000603037c24 */ /* 0x010fe2000f8e02ff */
[----:B------:R4:W-:Y:S01]  /*18d80*/  STL [R1+0x16e8], R7 ;  /* 0x0016e80701007387 */ /* 0x0009e20000100800 */
[----:B0-----:R-:W-:Y:S02]  /*18d90*/  IMAD R4, R4, UR5, RZ ;  /* 0x0000000504047c24 */ /* 0x001fe4000f8e02ff */
[----:B------:R-:W-:Y:S01]  /*18da0*/  @!P5 IMAD.IADD R93, R93, 0x1, -R15 ;  /* 0x000000015d5dd824 */ /* 0x000fe200078e0a0f */
[----:B-1----:R-:W-:Y:S01]  /*18db0*/  SHF.R.S32.HI R6, RZ, 0x1f, R3 ;  /* 0x0000001fff067819 */ /* 0x002fe20000011403 */
[----:B------:R-:W3:Y:S01]  /*18dc0*/  LDL.LU R70, [R1+0xa8] ;  /* 0x0000a80001467983 */ /* 0x000ee20000300800 */
[-C--:B------:R-:W-:Y:S01]  /*18dd0*/  IADD3 R73, P5, PT, R3, R13.reuse, RZ ;  /* 0x0000000d03497210 */ /* 0x080fe20007fbe0ff */
[----:B------:R-:W-:Y:S01]  /*18de0*/  @!P6 IMAD.IADD R77, R77, 0x1, -R15 ;  /* 0x000000014d4de824 */ /* 0x000fe200078e0a0f */
[----:B------:R-:W-:Y:S01]  /*18df0*/  IADD3 R92, P6, PT, R4, R13, RZ ;  /* 0x0000000d045c7210 */ /* 0x000fe20007fde0ff */
[----:B------:R-:W0:Y:S01]  /*18e00*/  LDCU UR5, c[0x0][0x3b0] ;  /* 0x00007600ff0577ac */ /* 0x000e220008000800 */
[----:B----4-:R-:W4:Y:S01]  /*18e10*/  LDL R7, [R1+0x20d0] ;  /* 0x0020d00001077983 */ /* 0x010f220000100800 */
[----:B------:R-:W-:Y:S01]  /*18e20*/  IMAD.MOV.U32 R3, RZ, RZ, R93 ;  /* 0x000000ffff037224 */ /* 0x000fe200078e005d */
[----:B------:R-:W-:Y:S01]  /*18e30*/  ISETP.GE.AND P4, PT, R2, RZ, PT ;  /* 0x000000ff0200720c */ /* 0x000fe20003f86270 */
[----:B------:R-:W1:Y:S01]  /*18e40*/  LDCU UR6, c[0x0][0x3b0] ;  /* 0x00007600ff0677ac */ /* 0x000e620008000800 */
[----:B------:R-:W-:Y:S01]  /*18e50*/  PRMT R75, RZ, 0x7610, R75 ;  /* 0x00007610ff4b7816 */ /* 0x000fe2000000004b */
[----:B--2---:R2:W-:Y:S04]  /*18e60*/  STL [R1+0x1c44], R5 ;  /* 0x001c440501007387 */ /* 0x0045e80000100800 */
[----:B------:R-:W-:Y:S04]  /*18e70*/  STL [R1+0x16d8], R73 ;  /* 0x0016d84901007387 */ /* 0x000fe80000100800 */
[----:B------:R-:W4:Y:S01]  /*18e80*/  LDL.LU R93, [R1+0xac] ;  /* 0x0000ac00015d7983 */ /* 0x000f220000300800 */
[----:B--2---:R-:W-:Y:S01]  /*18e90*/  SHF.R.S32.HI R5, RZ, 0x1f, R4 ;  /* 0x0000001fff057819 */ /* 0x004fe20000011404 */
[----:B------:R-:W-:-:S02]  /*18ea0*/  IMAD.X R4, R6, 0x1, R12, P5 ;  /* 0x0000000106047824 */ /* 0x000fc400028e060c */
[----:B------:R-:W-:Y:S02]  /*18eb0*/  STL [R1+0x16e0], R92 ;  /* 0x0016e05c01007387 */ /* 0x000fe40000100800 */
[----:B------:R-:W-:Y:S02]  /*18ec0*/  IMAD.X R2, R5, 0x1, R12, P6 ;  /* 0x0000000105027824 */ /* 0x000fe400030e060c */
[----:B------:R-:W2:Y:S01]  /*18ed0*/  LDL R6, [R1+0x211c] ;  /* 0x00211c0001067983 */ /* 0x000ea20000100800 */
[----:B------:R-:W-:-:S03]  /*18ee0*/  @P0 IMAD.MOV.U32 R5, RZ, RZ, R4 ;  /* 0x000000ffff050224 */ /* 0x000fc600078e0004 */
[----:B------:R0:W-:Y:S02]  /*18ef0*/  STL [R1+0x101c], R4 ;  /* 0x00101c0401007387 */ /* 0x0001e40000100800 */
[----:B0-----:R-:W-:Y:S02]  /*18f00*/  @P0 IMAD.MOV.U32 R4, RZ, RZ, R73 ;  /* 0x000000ffff040224 */ /* 0x001fe400078e0049 */
[----:B------:R-:W2:Y:S04]  /*18f10*/  LDL.LU R73, [R1+0x2a9c] ;  /* 0x002a9c0001497983 */ /* 0x000ea80000300800 */
[----:B------:R0:W2:Y:S04]  /*18f20*/  @P0 LDG.E.U8 R75, desc[UR20][R4.64] ;  /* 0x00000014044b0981 */ /* 0x0000a8000c1e1100 */
[----:B------:R-:W-:Y:S01]  /*18f30*/  STL [R1+0x16dc], R2 ;  /* 0x0016dc0201007387 */ /* 0x000fe20000100800 */
[----:B0-----:R-:W-:Y:S01]  /*18f40*/  @P0 IMAD.MOV.U32 R5, RZ, RZ, R2 ;  /* 0x000000ffff050224 */ /* 0x001fe200078e0002 */
[C---:B------:R-:W-:Y:S01]  /*18f50*/  ISETP.GT.U32.AND P3, PT, R15.reuse, R74, PT ;  /* 0x0000004a0f00720c */ /* 0x040fe20003f64070 */
[----:B------:R-:W-:Y:S01]  /*18f60*/  @!P4 IMAD.MOV R3, RZ, RZ, -R3 ;  /* 0x000000ffff03c224 */ /* 0x000fe200078e0a03 */
[----:B---3--:R-:W-:-:S11]  /*18f70*/  ISETP.GT.U32.AND P4, PT, R15, R0, PT ;  /* 0x000000000f00720c */ /* 0x008fd60003f84070 */
[----:B------:R-:W-:Y:S01]  /*18f80*/  @!P3 IMAD.IADD R74, R74, 0x1, -R15 ;  /* 0x000000014a4ab824 */ /* 0x000fe200078e0a0f */
[----:B--2---:R0:W-:Y:S04]  /*18f90*/  STL [R1+0x1c74], R75 ;  /* 0x001c744b01007387 */ /* 0x0041e80000100800 */
[----:B0-----:R-:W2:Y:S04]  /*18fa0*/  LDL.LU R75, [R1+0x2a98] ;  /* 0x002a9800014b7983 */ /* 0x001ea80000300800 */
[----:B------:R-:W3:Y:S01]  /*18fb0*/  LDL.LU R2, [R1+0x2a94] ;  /* 0x002a940001027983 */ /* 0x000ee20000300800 */
[----:B------:R-:W-:-:S02]  /*18fc0*/  ISETP.GT.U32.AND P3, PT, R15, R74, PT ;  /* 0x0000004a0f00720c */ /* 0x000fc40003f64070 */
[----:B------:R-:W-:Y:S01]  /*18fd0*/  SEL R3, R14, R3, !P1 ;  /* 0x000000030e037207 */ /* 0x000fe20004800000 */
[----:B------:R-:W-:Y:S01]  /*18fe0*/  @P0 IMAD.MOV.U32 R4, RZ, RZ, R92 ;  /* 0x000000ffff040224 */ /* 0x000fe200078e005c */
[----:B------:R-:W-:Y:S02]  /*18ff0*/  PRMT R16, RZ, 0x7610, R16 ;  /* 0x00007610ff107816 */ /* 0x000fe40000000010 */
[----:B------:R-:W-:Y:S01]  /*19000*/  ISETP.GT.U32.AND P5, PT, R15, R77, PT ;  /* 0x0000004d0f00720c */ /* 0x000fe20003fa4070 */
[----:B------:R-:W-:Y:S01]  /*19010*/  IMAD R3, R3, UR13, RZ ;  /* 0x0000000d03037c24 */ /* 0x000fe2000f8e02ff */
[----:B------:R-:W2:Y:S01]  /*19020*/  LDL R92, [R1+0x20e8] ;  /* 0x0020e800015c7983 */ /* 0x000ea20000100800 */
[--C-:B------:R-:W-:Y:S01]  /*19030*/  @!P4 IMAD.IADD R0, R0, 0x1, -R15.reuse ;  /* 0x000000010000c824 */ /* 0x100fe200078e0a0f */
[----:B------:R-:W-:Y:S01]  /*19040*/  ISETP.GT.U32.AND P6, PT, R15, R70, PT ;  /* 0x000000460f00720c */ /* 0x000fe20003fc4070 */
[----:B------:R-:W0:Y:S01]  /*19050*/  LDCU UR13, c[0x0][0x3b0] ;  /* 0x00007600ff0d77ac */ /* 0x000e220008000800 */
[----:B------:R1:W2:Y:S01]  /*19060*/  @P0 LDG.E.U8 R16, desc[UR20][R4.64] ;  /* 0x0000001404100981 */ /* 0x0002a2000c1e1100 */
[----:B------:R-:W-:Y:S01]  /*19070*/  @!P3 IMAD.IADD R74, R74, 0x1, -R15 ;  /* 0x000000014a4ab824 */ /* 0x000fe200078e0a0f */
[----:B------:R-:W-:-:S02]  /*19080*/  ISETP.GE.AND P3, PT, R6, RZ, PT ;  /* 0x000000ff0600720c */ /* 0x000fc40003f66270 */
[----:B------:R-:W-:Y:S02]  /*19090*/  IADD3 R6, P4, PT, R3, R13, RZ ;  /* 0x0000000d03067210 */ /* 0x000fe40007f9e0ff */
[----:B-1----:R-:W-:Y:S01]  /*190a0*/  SHF.R.S32.HI R5, RZ, 0x1f, R3 ;  /* 0x0000001fff057819 */ /* 0x002fe20000011403 */
[----:B------:R-:W-:Y:S01]  /*190b0*/  @!P5 IMAD.IADD R77, R77, 0x1, -R15 ;  /* 0x000000014d4dd824 */ /* 0x000fe200078e0a0f */
[----:B----4-:R-:W-:-:S03]  /*190c0*/  ISETP.GE.AND P5, PT, R7, RZ, PT ;  /* 0x000000ff0700720c */ /* 0x010fc60003fa6270 */
[----:B------:R-:W-:-:S04]  /*190d0*/  IMAD.X R5, R5, 0x1, R12, P4 ;  /* 0x0000000105057824 */ /* 0x000fc800020e060c */
[----:B------:R-:W-:Y:S01]  /*190e0*/  @P0 IMAD.MOV.U32 R7, RZ, RZ, R5 ;  /* 0x000000ffff070224 */ /* 0x000fe200078e0005 */
[----:B---3--:R-:W-:-:S06]  /*190f0*/  PRMT R2, RZ, 0x7610, R2 ;  /* 0x00007610ff027816 */ /* 0x008fcc0000000002 */
[----:B------:R1:W3:Y:S01]  /*19100*/  @P0 LDG.E.U8 R2, desc[UR20][R6.64] ;  /* 0x0000001406020981 */ /* 0x0002e2000c1e1100 */
[----:B------:R-:W-:Y:S02]  /*19110*/  IMAD.MOV.U32 R4, RZ, RZ, R74 ;  /* 0x000000ffff047224 */ /* 0x000fe400078e004a */
[----:B------:R-:W-:Y:S02]  /*19120*/  @!P6 IMAD.IADD R70, R70, 0x1, -R15 ;  /* 0x000000014646e824 */ /* 0x000fe400078e0a0f */
[----:B------:R-:W-:Y:S02]  /*19130*/  @!P3 IMAD.MOV R4, RZ, RZ, -R4 ;  /* 0x000000ffff04b224 */ /* 0x000fe400078e0a04 */
[----:B------:R-:W-:Y:S01]  /*19140*/  IMAD.MOV.U32 R3, RZ, RZ, R77 ;  /* 0x000000ffff037224 */ /* 0x000fe200078e004d */
[C---:B------:R-:W-:Y:S02]  /*19150*/  ISETP.GT.U32.AND P6, PT, R15.reuse, R70, PT ;  /* 0x000000460f00720c */ /* 0x040fe40003fc4070 */
[----:B------:R-:W-:Y:S01]  /*19160*/  ISETP.GT.U32.AND P3, PT, R15, R93, PT ;  /* 0x0000005d0f00720c */ /* 0x000fe20003f64070 */
[----:B------:R-:W-:Y:S01]  /*19170*/  @!P5 IMAD.MOV R3, RZ, RZ, -R3 ;  /* 0x000000ffff03d224 */ /* 0x000fe200078e0a03 */
[C---:B------:R-:W-:Y:S01]  /*19180*/  SEL R4, R14.reuse, R4, !P1 ;  /* 0x000000040e047207 */ /* 0x040fe20004800000 */
[----:B--2---:R2:W-:Y:S03]  /*19190*/  STL [R1+0x1c70], R16 ;  /* 0x001c701001007387 */ /* 0x0045e60000100800 */
[----:B------:R-:W-:Y:S01]  /*191a0*/  SEL R3, R14, R3, !P1 ;  /* 0x000000030e037207 */ /* 0x000fe20004800000 */
[----:B------:R-:W-:-:S04]  /*191b0*/  IMAD R4, R4, UR5, RZ ;  /* 0x0000000504047c24 */ /* 0x000fc8000f8e02ff */
[--C-:B------:R-:W-:Y:S01]  /*191c0*/  @!P6 IMAD.IADD R70, R70, 0x1, -R15.reuse ;  /* 0x000000014646e824 */ /* 0x100fe200078e0a0f */
[----:B--2---:R-:W2:Y:S01]  /*191d0*/  LDL.LU R16, [R1+0xb8] ;  /* 0x0000b80001107983 */ /* 0x004ea20000300800 */
[----:B------:R-:W-:Y:S01]  /*191e0*/  IMAD R3, R3, UR6, RZ ;  /* 0x0000000603037c24 */ /* 0x000fe2000f8e02ff */
[-C--:B------:R-:W-:Y:S01]  /*191f0*/  IADD3 R74, P6, PT, R4, R13.reuse, RZ ;  /* 0x0000000d044a7210 */ /* 0x080fe20007fde0ff */
[----:B------:R-:W-:Y:S01]  /*19200*/  @!P3 IMAD.IADD R93, R93, 0x1, -R15 ;  /* 0x000000015d5db824 */ /* 0x000fe200078e0a0f */
[----:B------:R1:W-:Y:S01]  /*19210*/  STL [R1+0x1024], R6 ;  /* 0x0010240601007387 */ /* 0x0003e20000100800 */
[----:B------:R-:W-:Y:S01]  /*19220*/  ISETP.GE.AND P5, PT, R92, RZ, PT ;  /* 0x000000ff5c00720c */ /* 0x000fe20003fa6270 */
[----:B------:R-:W4:Y:S02]  /*19230*/  LDCU UR5, c[0x0][0x3b0] ;  /* 0x00007600ff0577ac */ /* 0x000f240008000800 */
[----:B------:R0:W-:Y:S01]  /*19240*/  STL [R1+0x1020], R5 ;  /* 0x0010200501007387 */ /* 0x0001e20000100800 */
[----:B------:R-:W-:Y:S01]  /*19250*/  PRMT R75, RZ, 0x7610, R75 ;  /* 0x00007610ff4b7816 */ /* 0x000fe2000000004b */
[----:B------:R-:W2:Y:S01]  /*19260*/  LDCU UR6, c[0x0][0x3b0] ;  /* 0x00007600ff0677ac */ /* 0x000ea20008000800 */
[----:B-1----:R-:W-:-:S02]  /*19270*/  IADD3 R6, P3, PT, R3, R13, RZ ;  /* 0x0000000d03067210 */ /* 0x002fc40007f7e0ff */
[----:B0-----:R-:W-:Y:S02]  /*19280*/  SHF.R.S32.HI R5, RZ, 0x1f, R4 ;  /* 0x0000001fff057819 */ /* 0x001fe40000011404 */
[----:B------:R-:W-:-:S03]  /*19290*/  SHF.R.S32.HI R4, RZ, 0x1f, R3 ;  /* 0x0000001fff047819 */ /* 0x000fc60000011403 */
[--C-:B------:R-:W-:Y:S02]  /*192a0*/  IMAD.X R5, R5, 0x1, R12.reuse, P6 ;  /* 0x0000000105057824 */ /* 0x100fe400030e060c */
[----:B------:R-:W-:Y:S01]  /*192b0*/  IMAD.X R7, R4, 0x1, R12, P3 ;  /* 0x0000000104077824 */ /* 0x000fe200018e060c */
[----:B---3--:R0:W-:Y:S04]  /*192c0*/  STL [R1+0x1c6c], R2 ;  /* 0x001c6c0201007387 */ /* 0x0081e80000100800 */
[----:B0-----:R-:W3:Y:S04]  /*192d0*/  LDL R2, [R1+0x2118] ;  /* 0x0021180001027983 */ /* 0x001ee80000100800 */
[----:B------:R-:W2:Y:S04]  /*192e0*/  LDL.LU R77, [R1+0xb4] ;  /* 0x0000b400014d7983 */ /* 0x000ea80000300800 */
[----:B------:R-:W2:Y:S04]  /*192f0*/  LDL.LU R92, [R1+0xb0] ;  /* 0x0000b000015c7983 */ /* 0x000ea80000300800 */
[----:B------:R0:W-:Y:S04]  /*19300*/  STL [R1+0x102c], R74 ;  /* 0x00102c4a01007387 */ /* 0x0001e80000100800 */
[----:B------:R-:W-:Y:S04]  /*19310*/  STL [R1+0x1034], R6 ;  /* 0x0010340601007387 */ /* 0x000fe80000100800 */
[----:B------:R-:W-:Y:S04]  /*19320*/  STL [R1+0x1028], R5 ;  /* 0x0010280501007387 */ /* 0x000fe80000100800 */
[----:B------:R-:W2:Y:S01]  /*19330*/  LDL R4, [R1+0x2100] ;  /* 0x0021000001047983 */ /* 0x000ea20000100800 */
[----:B------:R-:W-:-:S06]  /*19340*/  PRMT R3, RZ, 0x7610, R3 ;  /* 0x00007610ff037816 */ /* 0x000fcc0000000003 */
[----:B------:R-:W3:Y:S01]  /*19350*/  @P0 LDG.E.U8 R3, desc[UR20][R6.64] ;  /* 0x0000001406030981 */ /* 0x000ee2000c1e1100 */
[----:B------:R-:W-:Y:S02]  /*19360*/  ISETP.GT.U32.AND P4, PT, R15, R0, PT ;  /* 0x000000000f00720c */ /* 0x000fe40003f84070 */
[----:B--2---:R-:W-:Y:S01]  /*19370*/  ISETP.GE.AND P3, PT, R4, RZ, PT ;  /* 0x000000ff0400720c */ /* 0x004fe20003f66270 */
[----:B------:R-:W-:-:S10]  /*19380*/  @P0 IMAD.MOV.U32 R4, RZ, RZ, R74 ;  /* 0x000000ffff040224 */ /* 0x000fd400078e004a */
[----:B------:R-:W-:Y:S01]  /*19390*/  @!P4 IMAD.IADD R0, R0, 0x1, -R15 ;  /* 0x000000010000c824 */ /* 0x000fe200078e0a0f */
[----:B0-----:R-:W2:Y:S04]  /*193a0*/  LDL.LU R74, [R1+0x2a90] ;  /* 0x002a9000014a7983 */ /* 0x001ea80000300800 */
[----:B------:R0:W2:Y:S04]  /*193b0*/  @P0 LDG.E.U8 R75, desc[UR20][R4.64] ;  /* 0x00000014044b0981 */ /* 0x0000a8000c1e1100 */
[----:B------:R-:W-:Y:S01]  /*193c0*/  STL [R1+0x1030], R7 ;  /* 0x0010300701007387 */ /* 0x000fe20000100800 */
[----:B0-----:R-:W-:Y:S01]  /*193d0*/  IMAD.MOV.U32 R4, RZ, RZ, R0 ;  /* 0x000000ffff047224 */ /* 0x001fe200078e0000 */
[----:B------:R-:W-:-:S02]  /*193e0*/  ISETP.GT.U32.AND P4, PT, R15, R16, PT ;  /* 0x000000100f00720c */ /* 0x000fc40003f84070 */
[----:B------:R-:W-:Y:S01]  /*193f0*/  ISETP.GT.U32.AND P6, PT, R15, R93, PT ;  /* 0x0000005d0f00720c */ /* 0x000fe20003fc4070 */
[----:B------:R-:W-:Y:S01]  /*19400*/  @!P5 IMAD.MOV R4, RZ, RZ, -R4 ;  /* 0x000000ffff04d224 */ /* 0x000fe200078e0a04 */
[----:B---3--:R-:W-:Y:S01]  /*19410*/  ISETP.GE.AND P5, PT, R2, RZ, PT ;  /* 0x000000ff0200720c */ /* 0x008fe20003fa6270 */
[----:B--2---:R0:W-:Y:S04]  /*19420*/  STL [R1+0x1c68], R75 ;  /* 0x001c684b01007387 */ /* 0x0041e80000100800 */
[----:B0-----:R-:W2:Y:S04]  /*19430*/  LDL R75, [R1+0x2130] ;  /* 0x00213000014b7983 */ /* 0x001ea80000100800 */
[----:B------:R-:W3:Y:S01]  /*19440*/  LDL.LU R0, [R1+0x2a8c] ;  /* 0x002a8c0001007983 */ /* 0x000ee20000300800 */
[----:B------:R-:W-:-:S03]  /*19450*/  @!P4 IMAD.IADD R16, R16, 0x1, -R15 ;  /* 0x000000011010c824 */ /* 0x000fc600078e0a0f */
[----:B------:R0:W-:Y:S01]  /*19460*/  STL [R1+0x1c60], R3 ;  /* 0x001c600301007387 */ /* 0x0001e20000100800 */
[----:B------:R-:W-:Y:S01]  /*19470*/  SEL R5, R14, R4, !P1 ;  /* 0x000000040e057207 */ /* 0x000fe20004800000 */
[----:B------:R-:W-:Y:S01]  /*19480*/  @!P6 IMAD.IADD R93, R93, 0x1, -R15 ;  /* 0x000000015d5de824 */ /* 0x000fe200078e0a0f */
[----:B------:R-:W-:Y:S01]  /*19490*/  ISETP.GT.U32.AND P4, PT, R15, R16, PT ;  /* 0x000000100f00720c */ /* 0x000fe20003f84070 */
[----:B------:R-:W2:Y:S01]  /*194a0*/  LDL R7, [R1+0x20e4] ;  /* 0x0020e40001077983 */ /* 0x000ea20000100800 */
[----:B0-----:R-:W-:-:S04]  /*194b0*/  IMAD.MOV.U32 R3, RZ, RZ, R70 ;  /* 0x000000ffff037224 */ /* 0x001fc800078e0046 */
[----:B------:R-:W-:Y:S02]  /*194c0*/  @!P3 IMAD.MOV R3, RZ, RZ, -R3 ;  /* 0x000000ffff03b224 */ /* 0x000fe400078e0a03 */
[----:B------:R-:W-:-:S05]  /*194d0*/  IMAD R5, R5, UR13, RZ ;  /* 0x0000000d05057c24 */ /* 0x000fca000f8e02ff */
[----:B------:R-:W-:Y:S01]  /*194e0*/  @!P4 IMAD.IADD R16, R16, 0x1, -R15 ;  /* 0x000000011010c824 */ /* 0x000fe200078e0a0f */
[----:B------:R-:W-:Y:S01]  /*194f0*/  SEL R4, R14, R3, !P1 ;  /* 0x000000030e047207 */ /* 0x000fe20004800000 */
[----:B------:R-:W-:Y:S01]  /*19500*/  IMAD.MOV.U32 R3, RZ, RZ, R93 ;  /* 0x000000ffff037224 */ /* 0x000fe200078e005d */
[----:B------:R-:W-:Y:S01]  /*19510*/  SHF.R.S32.HI R6, RZ, 0x1f, R5 ;  /* 0x0000001fff067819 */ /* 0x000fe20000011405 */
[----:B------:R-:W2:Y:S01]  /*19520*/  LDL.LU R93, [R1+0xbc] ;  /* 0x0000bc00015d7983 */ /* 0x000ea20000300800 */
[----:B------:R-:W-:Y:S01]  /*19530*/  PRMT R71, RZ, 0x7610, R71 ;  /* 0x00007610ff477816 */ /* 0x000fe20000000047 */
[----:B----4-:R-:W-:Y:S01]  /*19540*/  IMAD R4, R4, UR5, RZ ;  /* 0x0000000504047c24 */ /* 0x010fe2000f8e02ff */
[----:B---3--:R-:W-:Y:S01]  /*19550*/  PRMT R0, RZ, 0x7610, R0 ;  /* 0x00007610ff007816 */ /* 0x008fe20000000000 */
[----:B------:R-:W-:Y:S01]  /*19560*/  @!P5 IMAD.MOV R3, RZ, RZ, -R3 ;  /* 0x000000ffff03d224 */ /* 0x000fe200078e0a03 */
[----:B------:R-:W-:Y:S01]  /*19570*/  IADD3 R2, P5, PT, R5, R13, RZ ;  /* 0x0000000d05027210 */ /* 0x000fe20007fbe0ff */
[----:B------:R-:W0:Y:S01]  /*19580*/  LDCU UR5, c[0x0][0x3b0] ;  /* 0x00007600ff0577ac */ /* 0x000e220008000800 */
[----:B------:R-:W-:-:S02]  /*19590*/  SHF.R.S32.HI R5, RZ, 0x1f, R4 ;  /* 0x0000001fff057819 */ /* 0x000fc40000011404 */
[----:B------:R-:W-:Y:S01]  /*195a0*/  IADD3 R70, P4, PT, R4, R13, RZ ;  /* 0x0000000d04467210 */ /* 0x000fe20007f9e0ff */
[--C-:B------:R-:W-:Y:S01]  /*195b0*/  IMAD.X R4, R6, 0x1, R12.reuse, P5 ;  /* 0x0000000106047824 */ /* 0x100fe200028e060c */
[----:B------:R-:W-:Y:S01]  /*195c0*/  STL [R1+0x103c], R2 ;  /* 0x00103c0201007387 */ /* 0x000fe20000100800 */
[----:B------:R-:W-:Y:S01]  /*195d0*/  ISETP.GT.U32.AND P6, PT, R15, R77, PT ;  /* 0x0000004d0f00720c */ /* 0x000fe20003fc4070 */
[----:B------:R-:W1:Y:S01]  /*195e0*/  LDCU UR13, c[0x0][0x3b0] ;  /* 0x00007600ff0d77ac */ /* 0x000e620008000800 */
[----:B------:R-:W-:Y:S01]  /*195f0*/  IMAD.X R6, R5, 0x1, R12, P4 ;  /* 0x0000000105067824 */ /* 0x000fe200020e060c */
[----:B------:R-:W-:Y:S01]  /*19600*/  STL [R1+0x1044], R70 ;  /* 0x0010444601007387 */ /* 0x000fe20000100800 */
[----:B------:R-:W-:-:S03]  /*19610*/  @P0 IMAD.MOV.U32 R5, RZ, RZ, R4 ;  /* 0x000000ffff050224 */ /* 0x000fc600078e0004 */
[----:B------:R3:W-:Y:S02]  /*19620*/  STL [R1+0x1038], R4 ;  /* 0x0010380401007387 */ /* 0x0007e40000100800 */
[----:B---3--:R-:W-:-:S05]  /*19630*/  @P0 IMAD.MOV.U32 R4, RZ, RZ, R2 ;  /* 0x000000ffff040224 */ /* 0x008fca00078e0002 */
[----:B------:R3:W4:Y:S02]  /*19640*/  @P0 LDG.E.U8 R0, desc[UR20][R4.64] ;  /* 0x0000001404000981 */ /* 0x000724000c1e1100 */
[----:B---3--:R-:W-:Y:S02]  /*19650*/  IMAD.MOV.U32 R5, RZ, RZ, R6 ;  /* 0x000000ffff057224 */ /* 0x008fe400078e0006 */
[----:B------:R-:W-:-:S05]  /*19660*/  @P0 IMAD.MOV.U32 R4, RZ, RZ, R70 ;  /* 0x000000ffff040224 */ /* 0x000fca00078e0046 */
[----:B------:R-:W3:Y:S01]  /*19670*/  @P0 LDG.E.U8 R71, desc[UR20][R4.64] ;  /* 0x0000001404470981 */ /* 0x000ee2000c1e1100 */
[----:B--2---:R-:W-:Y:S02]  /*19680*/  ISETP.GE.AND P5, PT, R75, RZ, PT ;  /* 0x000000ff4b00720c */ /* 0x004fe40003fa6270 */
[----:B------:R-:W-:Y:S01]  /*19690*/  SEL R3, R14, R3, !P1 ;  /* 0x000000030e037207 */ /* 0x000fe20004800000 */
[----:B------:R-:W2:Y:S04]  /*196a0*/  LDL R75, [R1+0x20fc] ;  /* 0x0020fc00014b7983 */ /* 0x000ea80000100800 */
[----:B------:R-:W2:Y:S01]  /*196b0*/  LDL.LU R2, [R1+0x2a88] ;  /* 0x002a880001027983 */ /* 0x000ea20000300800 */
[----:B------:R-:W-:-:S03]  /*196c0*/  @!P6 IMAD.IADD R77, R77, 0x1, -R15 ;  /* 0x000000014d4de824 */ /* 0x000fc600078e0a0f */
[----:B----4-:R4:W-:Y:S04]  /*196d0*/  STL [R1+0x1c5c], R0 ;  /* 0x001c5c0001007387 */ /* 0x0109e80000100800 */
[----:B----4-:R-:W4:Y:S04]  /*196e0*/  LDL.LU R0, [R1+0x2a84] ;  /* 0x002a840001007983 */ /* 0x010f280000300800 */
[----:B------:R0:W-:Y:S04]  /*196f0*/  STL [R1+0x1040], R6 ;  /* 0x0010400601007387 */ /* 0x0001e80000100800 */
[----:B------:R-:W2:Y:S01]  /*19700*/  LDL.LU R70, [R1+0xc4] ;  /* 0x0000c40001467983 */ /* 0x000ea20000300800 */
[----:B0-----:R-:W-:-:S03]  /*19710*/  IMAD R6, R3, UR6, RZ ;  /* 0x0000000603067c24 */ /* 0x001fc6000f8e02ff */
[----:B---3--:R0:W-:Y:S01]  /*19720*/  STL [R1+0x1c58], R71 ;  /* 0x001c584701007387 */ /* 0x0081e20000100800 */
[----:B------:R-:W-:Y:S01]  /*19730*/  IMAD.MOV.U32 R3, RZ, RZ, R16 ;  /* 0x000000ffff037224 */ /* 0x000fe200078e0010 */
[----:B------:R-:W-:Y:S01]  /*19740*/  ISETP.GT.U32.AND P3, PT, R15, R92, PT ;  /* 0x0000005c0f00720c */ /* 0x000fe20003f64070 */
[----:B------:R-:W3:Y:S01]  /*19750*/  LDCU UR6, c[0x0][0x3b0] ;  /* 0x00007600ff0677ac */ /* 0x000ee20008000800 */
        /* <DEDUP_REMOVED lines=8> */
[C---:B-1----:R-:W-:Y:S02]  /*197e0*/  @P0 LOP3.LUT R4, R5.reuse, R4, RZ, 0x3c, !PT ;  /* 0x0000000405040212 */ /* 0x042fe400078e3cff */
[----:B------:R-:W-:Y:S02]  /*197f0*/  PRMT R6, RZ, 0x7610, R6 ;  /* 0x00007610ff067816 */ /* 0x000fe40000000006 */
[----:B------:R-:W-:-:S05]  /*19800*/  @P0 LOP3.LUT R5, R5, R4, RZ, 0x3c, !PT ;  /* 0x0000000405050212 */ /* 0x000fca00078e3cff */
[----:B------:R0:W2:Y:S01]  /*19810*/  @P0 LDG.E.U8 R6, desc[UR20][R4.64] ;  /* 0x0000001404060981 */ /* 0x0000a2000c1e1100 */
[----:B------:R-:W-:Y:S02]  /*19820*/  @!P3 IMAD.IADD R92, R92, 0x1, -R15 ;  /* 0x000000015c5cb824 */ /* 0x000fe400078e0a0f */
[----:B------:R-:W-:-:S03]  /*19830*/  @!P5 IMAD.MOV R3, RZ, RZ, -R3 ;  /* 0x000000ffff03d224 */ /* 0x000fc600078e0a03 */
[----:B------:R-:W-:Y:S02]  /*19840*/  ISETP.GT.U32.AND P3, PT, R15, R92, PT ;  /* 0x0000005c0f00720c */ /* 0x000fe40003f64070 */
[----:B------:R-:W-:-:S05]  /*19850*/  SEL R3, R14, R3, !P1 ;  /* 0x000000030e037207 */ /* 0x000fca0004800000 */
[----:B------:R-:W-:Y:S01]  /*19860*/  IMAD R3, R3, UR5, RZ ;  /* 0x0000000503037c24 */ /* 0x000fe2000f8e02ff */
[----:B------:R-:W-:Y:S01]  /*19870*/  ISETP.GE.AND P5, PT, R7, RZ, PT ;  /* 0x000000ff0700720c */ /* 0x000fe20003fa6270 */
[----:B------:R-:W1:Y:S03]  /*19880*/  LDCU UR5, c[0x0][0x3b0] ;  /* 0x00007600ff0577ac */ /* 0x000e660008000800 */
[----:B0-----:R-:W-:Y:S01]  /*19890*/  SHF.R.S32.HI R5, RZ, 0x1f, R3 ;  /* 0x0000001fff057819 */ /* 0x001fe20000011403 */
[----:B------:R-:W-:Y:S01]  /*198a0*/  @!P3 IMAD.IADD R92, R92, 0x1, -R15 ;  /* 0x000000015c5cb824 */ /* 0x000fe200078e0a0f */
[----:B------:R-:W-:Y:S02]  /*198b0*/  PRMT R74, RZ, 0x7610, R74 ;  /* 0x00007610ff4a7816 */ /* 0x000fe4000000004a */
[----:B------:R-:W-:Y:S01]  /*198c0*/  ISETP.GT.U32.AND P4, PT, R15, R77, PT ;  /* 0x0000004d0f00720c */ /* 0x000fe20003f84070 */
[----:B--2---:R0:W-:Y:S02]  /*198d0*/  STL [R1+0x1c20], R6 ;  /* 0x001c200601007387 */ /* 0x0041e40000100800 */
[----:B0-----:R-:W-:-:S05]  /*198e0*/  IADD3 R6, P3, PT, R3, R13, RZ ;  /* 0x0000000d03067210 */ /* 0x001fca0007f7e0ff */
[----:B------:R-:W-:-:S04]  /*198f0*/  IMAD.X R5, R5, 0x1, R12, P3 ;  /* 0x0000000105057824 */ /* 0x000fc800018e060c */
[----:B------:R-:W-:-:S05]  /*19900*/  @P0 IMAD.MOV.U32 R7, RZ, RZ, R5 ;  /* 0x000000ffff070224 */ /* 0x000fca00078e0005 */
[----:B------:R-:W2:Y:S01]  /*19910*/  @P0 LDG.E.U8 R74, desc[UR20][R6.64] ;  /* 0x00000014064a0981 */ /* 0x000ea2000c1e1100 */
[----:B------:R-:W-:Y:S01]  /*19920*/  ISETP.GT.U32.AND P6, PT, R15, R93, PT ;  /* 0x0000005d0f00720c */ /* 0x000fe20003fc4070 */
[----:B------:R-:W-:Y:S01]  /*19930*/  @!P4 IMAD.IADD R77, R77, 0x1, -R15 ;  /* 0x000000014d4dc824 */ /* 0x000fe200078e0a0f */
[----:B------:R-:W-:Y:S01]  /*19940*/  ISETP.GE.AND P4, PT, R75, RZ, PT ;  /* 0x000000ff4b00720c */ /* 0x000fe20003f86270 */
[----:B------:R-:W-:Y:S02]  /*19950*/  IMAD.MOV.U32 R3, RZ, RZ, R92 ;  /* 0x000000ffff037224 */ /* 0x000fe400078e005c */
[----:B------:R-:W-:Y:S02]  /*19960*/  IMAD.MOV.U32 R4, RZ, RZ, R77 ;  /* 0x000000ffff047224 */ /* 0x000fe400078e004d */
[----:B------:R-:W2:Y:S02]  /*19970*/  LDL.LU R77, [R1+0xc8] ;  /* 0x0000c800014d7983 */ /* 0x000ea40000300800 */
[----:B------:R-:W-:-:S04]  /*19980*/  @!P5 IMAD.MOV R4, RZ, RZ, -R4 ;  /* 0x000000ffff04d224 */ /* 0x000fc800078e0a04 */
[----:B------:R-:W-:Y:S01]  /*19990*/  @!P6 IMAD.IADD R93, R93, 0x1, -R15 ;  /* 0x000000015d5de824 */ /* 0x000fe200078e0a0f */
[----:B------:R-:W-:Y:S01]  /*199a0*/  ISETP.GT.U32.AND P6, PT, R15, R71, PT ;  /* 0x000000470f00720c */ /* 0x000fe20003fc4070 */
[----:B------:R-:W-:-:S03]  /*199b0*/  @!P4 IMAD.MOV R3, RZ, RZ, -R3 ;  /* 0x000000ffff03c224 */ /* 0x000fc600078e0a03 */
[----:B------:R-:W-:Y:S02]  /*199c0*/  ISETP.GT.U32.AND P5, PT, R15, R93, PT ;  /* 0x0000005d0f00720c */ /* 0x000fe40003fa4070 */
[C---:B------:R-:W-:Y:S02]  /*199d0*/  SEL R4, R14.reuse, R4, !P1 ;  /* 0x000000040e047207 */ /* 0x040fe40004800000 */
[----:B------:R-:W-:Y:S01]  /*199e0*/  SEL R3, R14, R3, !P1 ;  /* 0x000000030e037207 */ /* 0x000fe20004800000 */
[----:B------:R0:W-:Y:S02]  /*199f0*/  STL [R1+0x1054], R6 ;  /* 0x0010540601007387 */ /* 0x0001e40000100800 */
[----:B---3--:R-:W-:Y:S02]  /*19a00*/  IMAD R4, R4, UR6, RZ ;  /* 0x0000000604047c24 */ /* 0x008fe4000f8e02ff */
[--C-:B------:R-:W-:Y:S01]  /*19a10*/  @!P6 IMAD.IADD R71, R71, 0x1, -R15.reuse ;  /* 0x000000014747e824 */ /* 0x100fe200078e0a0f */
[----:B------:R3:W-:Y:S01]  /*19a20*/  STL [R1+0x1050], R5 ;  /* 0x0010500501007387 */ /* 0x0007e20000100800 */
[----:B-1----:R-:W-:Y:S01]  /*19a30*/  IMAD R3, R3, UR5, RZ ;  /* 0x0000000503037c24 */ /* 0x002fe2000f8e02ff */
[----:B------:R-:W-:Y:S01]  /*19a40*/  ISETP.GE.AND P4, PT, R16, RZ, PT ;  /* 0x000000ff1000720c */ /* 0x000fe20003f86270 */
[----:B------:R-:W-:Y:S01]  /*19a50*/  @!P5 IMAD.IADD R93, R93, 0x1, -R15 ;  /* 0x000000015d5dd824 */ /* 0x000fe200078e0a0f */
[----:B------:R-:W-:Y:S01]  /*19a60*/  PRMT R2, RZ, 0x7610, R2 ;  /* 0x00007610ff027816 */ /* 0x000fe20000000002 */
[----:B0-----:R-:W2:Y:S01]  /*19a70*/  LDL R6, [R1+0x212c] ;  /* 0x00212c0001067983 */ /* 0x001ea20000100800 */
[----:B----4-:R-:W-:Y:S01]  /*19a80*/  PRMT R0, RZ, 0x7610, R0 ;  /* 0x00007610ff007816 */ /* 0x010fe20000000000 */
[----:B------:R-:W0:Y:S02]  /*19a90*/  LDCU UR5, c[0x0][0x3b0] ;  /* 0x00007600ff0577ac */ /* 0x000e240008000800 */
[----:B------:R-:W4:Y:S01]  /*19aa0*/  LDL.LU R75, [R1+0xcc] ;  /* 0x0000cc00014b7983 */ /* 0x000f220000300800 */
[----:B---3--:R-:W-:Y:S01]  /*19ab0*/  SHF.R.S32.HI R5, RZ, 0x1f, R4 ;  /* 0x0000001fff057819 */ /* 0x008fe20000011404 */
[----:B------:R-:W1:Y:S02]  /*19ac0*/  LDCU UR6, c[0x0][0x3b0] ;  /* 0x00007600ff0677ac */ /* 0x000e640008000800 */
[----:B------:R-:W3:Y:S01]  /*19ad0*/  LDL R7, [R1+0x2144] ;  /* 0x0021440001077983 */ /* 0x000ee20000100800 */
[----:B------:R-:W-:-:S03]  /*19ae0*/  IADD3 R92, P6, PT, R3, R13, RZ ;  /* 0x0000000d035c7210 */ /* 0x000fc60007fde0ff */
[----:B--2---:R2:W-:Y:S02]  /*19af0*/  STL [R1+0x1c54], R74 ;  /* 0x001c544a01007387 */ /* 0x0045e40000100800 */
[----:B--2---:R-:W-:Y:S02]  /*19b00*/  IADD3 R74, P5, PT, R4, R13, RZ ;  /* 0x0000000d044a7210 */ /* 0x004fe40007fbe0ff */
[----:B------:R-:W-:-:S03]  /*19b10*/  SHF.R.S32.HI R4, RZ, 0x1f, R3 ;  /* 0x0000001fff047819 */ /* 0x000fc60000011403 */
[--C-:B------:R-:W-:Y:S02]  /*19b20*/  IMAD.X R5, R5, 0x1, R12.reuse, P5 ;  /* 0x0000000105057824 */ /* 0x100fe400028e060c */
[----:B------:R-:W-:Y:S02]  /*19b30*/  IMAD.X R16, R4, 0x1, R12, P6 ;  /* 0x0000000104107824 */ /* 0x000fe400030e060c */
[----:B------:R-:W-:-:S05]  /*19b40*/  @P0 IMAD.MOV.U32 R4, RZ, RZ, R74 ;  /* 0x000000ffff040224 */ /* 0x000fca00078e004a */
[----:B------:R2:W3:Y:S01]  /*19b50*/  @P0 LDG.E.U8 R2, desc[UR20][R4.64] ;  /* 0x0000001404020981 */ /* 0x0004e2000c1e1100 */
[----:B------:R-:W-:-:S03]  /*19b60*/  IMAD.MOV.U32 R3, RZ, RZ, R93 ;  /* 0x000000ffff037224 */ /* 0x000fc600078e005d */
[----:B------:R0:W-:Y:S04]  /*19b70*/  STL [R1+0x105c], R74 ;  /* 0x00105c4a01007387 */ /* 0x0001e80000100800 */
[----:B------:R-:W4:Y:S04]  /*19b80*/  LDL.LU R93, [R1+0xd0] ;  /* 0x0000d000015d7983 */ /* 0x000f280000300800 */
[----:B------:R-:W-:Y:S04]  /*19b90*/  STL [R1+0x1064], R92 ;  /* 0x0010645c01007387 */ /* 0x000fe80000100800 */
[----:B------:R1:W-:Y:S04]  /*19ba0*/  STL [R1+0x1058], R5 ;  /* 0x0010580501007387 */ /* 0x0003e80000100800 */
[----:B0-----:R-:W4:Y:S01]  /*19bb0*/  LDL.LU R74, [R1+0x2a80] ;  /* 0x002a8000014a7983 */ /* 0x001f220000300800 */
[----:B--2---:R-:W-:-:S03]  /*19bc0*/  @P0 IMAD.MOV.U32 R4, RZ, RZ, R92 ;  /* 0x000000ffff040224 */ /* 0x004fc600078e005c */
[----:B------:R-:W-:Y:S01]  /*19bd0*/  STL [R1+0x1060], R16 ;  /* 0x0010601001007387 */ /* 0x000fe20000100800 */
[----:B-1----:R-:W-:-:S05]  /*19be0*/  @P0 IMAD.MOV.U32 R5, RZ, RZ, R16 ;  /* 0x000000ffff050224 */ /* 0x002fca00078e0010 */
[----:B------:R0:W2:Y:S01]  /*19bf0*/  @P0 LDG.E.U8 R0, desc[UR20][R4.64] ;  /* 0x0000001404000981 */ /* 0x0000a2000c1e1100 */
[----:B------:R-:W-:-:S03]  /*19c00*/  ISETP.GT.U32.AND P3, PT, R15, R70, PT ;  /* 0x000000460f00720c */ /* 0x000fc60003f64070 */
[----:B---3--:R1:W-:Y:S04]  /*19c10*/  STL [R1+0x1c50], R2 ;  /* 0x001c500201007387 */ /* 0x0083e80000100800 */
[----:B-1----:R-:W3:Y:S06]  /*19c20*/  LDL.LU R2, [R1+0x2a7c] ;  /* 0x002a7c0001027983 */ /* 0x002eec0000300800 */
[----:B------:R-:W-:-:S02]  /*19c30*/  @!P3 IMAD.IADD R70, R70, 0x1, -R15 ;  /* 0x000000014646b824 */ /* 0x000fc400078e0a0f */
[----:B------:R-:W-:Y:S01]  /*19c40*/  @!P4 IMAD.MOV R3, RZ, RZ, -R3 ;  /* 0x000000ffff03c224 */ /* 0x000fe200078e0a03 */
[C---:B------:R-:W-:Y:S01]  /*19c50*/  ISETP.GT.U32.AND P4, PT, R15.reuse, R77, PT ;  /* 0x0000004d0f00720c */ /* 0x040fe20003f84070 */
[----:B------:R-:W3:Y:S01]  /*19c60*/  LDL.LU R16, [R1+0x2a78] ;  /* 0x002a780001107983 */ /* 0x000ee20000300800 */
[C---:B------:R-:W-:Y:S02]  /*19c70*/  ISETP.GT.U32.AND P3, PT, R15.reuse, R70, PT ;  /* 0x000000460f00720c */ /* 0x040fe40003f64070 */
[----:B------:R-:W-:Y:S02]  /*19c80*/  SEL R3, R14, R3, !P1 ;  /* 0x000000030e037207 */ /* 0x000fe40004800000 */
[----:B------:R-:W-:-:S03]  /*19c90*/  ISETP.GT.U32.AND P5, PT, R15, R71, PT ;  /* 0x000000470f00720c */ /* 0x000fc60003fa4070 */
[----:B------:R-:W-:Y:S01]  /*19ca0*/  IMAD R3, R3, UR13, RZ ;  /* 0x0000000d03037c24 */ /* 0x000fe2000f8e02ff */
[----:B----4-:R-:W-:Y:S01]  /*19cb0*/  ISETP.GT.U32.AND P6, PT, R15, R75, PT ;  /* 0x0000004b0f00720c */ /* 0x010fe20003fc4070 */
[----:B------:R-:W1:Y:S02]  /*19cc0*/  LDCU UR13, c[0x0][0x3b0] ;  /* 0x00007600ff0d77ac */ /* 0x000e640008000800 */
[--C-:B------:R-:W-:Y:S02]  /*19cd0*/  @!P4 IMAD.IADD R77, R77, 0x1, -R15.reuse ;  /* 0x000000014d4dc824 */ /* 0x100fe400078e0a0f */
[----:B------:R-:W-:Y:S01]  /*19ce0*/  @!P3 IMAD.IADD R70, R70, 0x1, -R15 ;  /* 0x000000014646b824 */ /* 0x000fe200078e0a0f */
[----:B------:R-:W-:Y:S02]  /*19cf0*/  ISETP.GE.AND P3, PT, R6, RZ, PT ;  /* 0x000000ff0600720c */ /* 0x000fe40003f66270 */
[----:B0-----:R-:W-:Y:S02]  /*19d00*/  SHF.R.S32.HI R5, RZ, 0x1f, R3 ;  /* 0x0000001fff057819 */ /* 0x001fe40000011403 */
[----:B------:R-:W-:Y:S01]  /*19d10*/  IADD3 R6, P4, PT, R3, R13, RZ ;  /* 0x0000000d03067210 */ /* 0x000fe20007f9e0ff */
[----:B------:R-:W-:Y:S01]  /*19d20*/  @!P5 IMAD.IADD R71, R71, 0x1, -R15 ;  /* 0x000000014747d824 */ /* 0x000fe200078e0a0f */
[----:B------:R-:W-:-:S03]  /*19d30*/  ISETP.GE.AND P5, PT, R7, RZ, PT ;  /* 0x000000ff0700720c */ /* 0x000fc60003fa6270 */
[----:B------:R-:W-:-:S04]  /*19d40*/  IMAD.X R5, R5, 0x1, R12, P4 ;  /* 0x0000000105057824 */ /* 0x000fc800020e060c */
[----:B------:R-:W-:Y:S01]  /*19d50*/  @P0 IMAD.MOV.U32 R7, RZ, RZ, R5 ;  /* 0x000000ffff070224 */ /* 0x000fe200078e0005 */
[----:B--2---:R0:W-:Y:S04]  /*19d60*/  STL [R1+0x1c4c], R0 ;  /* 0x001c4c0001007387 */ /* 0x0041e80000100800 */
[----:B0-----:R-:W2:Y:S01]  /*19d70*/  LDL R0, [R1+0x20f8] ;  /* 0x0020f80001007983 */ /* 0x001ea20000100800 */
[----:B---3--:R-:W-:Y:S01]  /*19d80*/  PRMT R2, RZ, 0x7610, R2 ;  /* 0x00007610ff027816 */ /* 0x008fe20000000002 */
[----:B------:R-:W-:Y:S02]  /*19d90*/  IMAD.MOV.U32 R4, RZ, RZ, R70 ;  /* 0x000000ffff047224 */ /* 0x000fe400078e0046 */
[----:B------:R-:W3:Y:S04]  /*19da0*/  LDL.LU R92, [R1+0xd8] ;  /* 0x0000d800015c7983 */ /* 0x000ee80000300800 */
[----:B------:R0:W4:Y:S01]  /*19db0*/  @P0 LDG.E.U8 R2, desc[UR20][R6.64] ;  /* 0x0000001406020981 */ /* 0x000122000c1e1100 */
[----:B------:R-:W-:-:S02]  /*19dc0*/  @!P6 IMAD.IADD R75, R75, 0x1, -R15 ;  /* 0x000000014b4be824 */ /* 0x000fc400078e0a0f */
[----:B------:R-:W-:Y:S02]  /*19dd0*/  IMAD.MOV.U32 R3, RZ, RZ, R71 ;  /* 0x000000ffff037224 */ /* 0x000fe400078e0047 */
[----:B------:R-:W-:Y:S01]  /*19de0*/  @!P3 IMAD.MOV R4, RZ, RZ, -R4 ;  /* 0x000000ffff04b224 */ /* 0x000fe200078e0a04 */
[C---:B------:R-:W-:Y:S01]  /*19df0*/  ISETP.GT.U32.AND P6, PT, R15.reuse, R75, PT ;  /* 0x0000004b0f00720c */ /* 0x040fe20003fc4070 */
[----:B------:R-:W-:Y:S01]  /*19e00*/  @!P5 IMAD.MOV R3, RZ, RZ, -R3 ;  /* 0x000000ffff03d224 */ /* 0x000fe200078e0a03 */
[C---:B------:R-:W-:Y:S02]  /*19e10*/  ISETP.GT.U32.AND P3, PT, R15.reuse, R93, PT ;  /* 0x0000005d0f00720c */ /* 0x040fe40003f64070 */
[C---:B------:R-:W-:Y:S02]  /*19e20*/  SEL R4, R14.reuse, R4, !P1 ;  /* 0x000000040e047207 */ /* 0x040fe40004800000 */
[----:B------:R-:W-:Y:S01]  /*19e30*/  SEL R3, R14, R3, !P1 ;  /* 0x000000030e037207 */ /* 0x000fe20004800000 */
[----:B------:R0:W-:Y:S02]  /*19e40*/  STL [R1+0x106c], R6 ;  /* 0x00106c0601007387 */ /* 0x0001e40000100800 */
[----:B------:R-:W-:Y:S01]  /*19e50*/  IMAD R4, R4, UR5, RZ ;  /* 0x0000000504047c24 */ /* 0x000fe2000f8e02ff */
[----:B------:R-:W-:Y:S01]  /*19e60*/  ISETP.GT.U32.AND P4, PT, R15, R77, PT ;  /* 0x0000004d0f00720c */ /* 0x000fe20003f84070 */
[----:B------:R-:W-:Y:S01]  /*19e70*/  IMAD R3, R3, UR6, RZ ;  /* 0x0000000603037c24 */ /* 0x000fe2000f8e02ff */
[----:B------:R1:W-:Y:S01]  /*19e80*/  STL [R1+0x1068], R5 ;  /* 0x0010680501007387 */ /* 0x0003e20000100800 */
[--C-:B------:R-:W-:Y:S01]  /*19e90*/  @!P6 IMAD.IADD R75, R75, 0x1, -R15.reuse ;  /* 0x000000014b4be824 */ /* 0x100fe200078e0a0f */
[----:B------:R-:W-:Y:S01]  /*19ea0*/  PRMT R74, RZ, 0x7610, R74 ;  /* 0x00007610ff4a7816 */ /* 0x000fe2000000004a */
[----:B------:R-:W-:Y:S01]  /*19eb0*/  @!P3 IMAD.IADD R93, R93, 0x1, -R15 ;  /* 0x000000015d5db824 */ /* 0x000fe200078e0a0f */
[----:B------:R-:W-:Y:S01]  /*19ec0*/  PRMT R72, RZ, 0x7610, R72 ;  /* 0x00007610ff487816 */ /* 0x000fe20000000048 */
[----:B------:R-:W3:Y:S01]  /*19ed0*/  LDCU UR5, c[0x0][0x3b0] ;  /* 0x00007600ff0577ac */ /* 0x000ee20008000800 */
[----:B0-----:R-:W-:-:S02]  /*19ee0*/  IADD3 R6, P3, PT, R3, R13, RZ ;  /* 0x0000000d03067210 */ /* 0x001fc40007f7e0ff */
[----:B------:R-:W-:Y:S01]  /*19ef0*/  PRMT R16, RZ, 0x7610, R16 ;  /* 0x00007610ff107816 */ /* 0x000fe20000000010 */
[----:B------:R-:W0:Y:S01]  /*19f00*/  LDCU UR6, c[0x0][0x3b0] ;  /* 0x00007600ff0677ac */ /* 0x000e220008000800 */
[----:B-1----:R-:W-:Y:S02]  /*19f10*/  SHF.R.S32.HI R5, RZ, 0x1f, R4 ;  /* 0x0000001fff057819 */ /* 0x002fe40000011404 */
[----:B--2---:R-:W-:Y:S02]  /*19f20*/  ISETP.GE.AND P5, PT, R0, RZ, PT ;  /* 0x000000ff0000720c */ /* 0x004fe40003fa6270 */
[----:B------:R-:W-:Y:S02]  /*19f30*/  IADD3 R0, P6, PT, R4, R13, RZ ;  /* 0x0000000d04007210 */ /* 0x000fe40007fde0ff */
[----:B------:R-:W-:-:S03]  /*19f40*/  SHF.R.S32.HI R4, RZ, 0x1f, R3 ;  /* 0x0000001fff047819 */ /* 0x000fc60000011403 */
[--C-:B------:R-:W-:Y:S02]  /*19f50*/  IMAD.X R5, R5, 0x1, R12.reuse, P6 ;  /* 0x0000000105057824 */ /* 0x100fe400030e060c */
[----:B------:R-:W-:Y:S02]  /*19f60*/  IMAD.X R7, R4, 0x1, R12, P3 ;  /* 0x0000000104077824 */ /* 0x000fe400018e060c */
[----:B------:R-:W-:Y:S02]  /*19f70*/  @P0 IMAD.MOV.U32 R4, RZ, RZ, R0 ;  /* 0x000000ffff040224 */ /* 0x000fe400078e0000 */
[----:B------:R-:W-:Y:S01]  /*19f80*/  @!P4 IMAD.IADD R77, R77, 0x1, -R15 ;  /* 0x000000014d4dc824 */ /* 0x000fe200078e0a0f */
[----:B------:R-:W2:Y:S04]  /*19f90*/  @P0 LDG.E.U8 R72, desc[UR20][R6.64] ;  /* 0x0000001406480981 */ /* 0x000ea8000c1e1100 */
[----:B------:R1:W2:Y:S02]  /*19fa0*/  @P0 LDG.E.U8 R74, desc[UR20][R4.64] ;  /* 0x00000014044a0981 */ /* 0x0002a4000c1e1100 */
[----:B-1----:R-:W-:-:S02]  /*19fb0*/  IMAD.MOV.U32 R4, RZ, RZ, R77 ;  /* 0x000000ffff047224 */ /* 0x002fc400078e004d */
[----:B----4-:R1:W-:Y:S04]  /*19fc0*/  STL [R1+0x1c48], R2 ;  /* 0x001c480201007387 */ /* 0x0103e80000100800 */
[----:B-1----:R-:W4:Y:S04]  /*19fd0*/  LDL R2, [R1+0x2128] ;  /* 0x0021280001027983 */ /* 0x002f280000100800 */
[----:B------:R-:W2:Y:S04]  /*19fe0*/  LDL.LU R70, [R1+0xe0] ;  /* 0x0000e00001467983 */ /* 0x000ea80000300800 */
[----:B------:R-:W2:Y:S04]  /*19ff0*/  LDL.LU R71, [R1+0xd4] ;  /* 0x0000d40001477983 */ /* 0x000ea80000300800 */
[----:B------:R-:W2:Y:S04]  /*1a000*/  LDL R3, [R1+0x2110] ;  /* 0x0021100001037983 */ /* 0x000ea80000100800 */
[----:B------:R1:W-:Y:S04]  /*1a010*/  STL [R1+0x1074], R0 ;  /* 0x0010740001007387 */ /* 0x0003e80000100800 */
[----:B------:R-:W-:Y:S04]  /*1a020*/  STL [R1+0x107c], R6 ;  /* 0x00107c0601007387 */ /* 0x000fe80000100800 */
[----:B------:R0:W-:Y:S04]  /*1a030*/  STL [R1+0x1070], R5 ;  /* 0x0010700501007387 */ /* 0x0001e80000100800 */
[----:B-1----:R-:W4:Y:S04]  /*1a040*/  LDL.LU R0, [R1+0x2a74] ;  /* 0x002a740001007983 */ /* 0x002f280000300800 */
[----:B------:R1:W-:Y:S04]  /*1a050*/  STL [R1+0x1078], R7 ;  /* 0x0010780701007387 */ /* 0x0003e80000100800 */
[----:B------:R-:W4:Y:S01]  /*1a060*/  LDL R77, [R1+0x2140] ;  /* 0x00214000014d7983 */ /* 0x000f220000100800 */
[----:B---3--:R-:W-:-:S02]  /*1a070*/  ISETP.GT.U32.AND P4, PT, R15, R92, PT ;  /* 0x0000005c0f00720c */ /* 0x008fc40003f84070 */
[----:B------:R-:W-:Y:S01]  /*1a080*/  ISETP.GT.U32.AND P6, PT, R15, R93, PT ;  /* 0x0000005d0f00720c */ /* 0x000fe20003fc4070 */
[----:B------:R-:W-:-:S10]  /*1a090*/  @!P5 IMAD.MOV R4, RZ, RZ, -R4 ;  /* 0x000000ffff04d224 */ /* 0x000fd400078e0a04 */
[--C-:B------:R-:W-:Y:S01]  /*1a0a0*/  @!P4 IMAD.IADD R92, R92, 0x1, -R15.reuse ;  /* 0x000000015c5cc824 */ /* 0x100fe200078e0a0f */
[----:B0-----:R-:W-:Y:S01]  /*1a0b0*/  SEL R5, R14, R4, !P1 ;  /* 0x000000040e057207 */ /* 0x001fe20004800000 */
[----:B------:R-:W-:-:S03]  /*1a0c0*/  @!P6 IMAD.IADD R93, R93, 0x1, -R15 ;  /* 0x000000015d5de824 */ /* 0x000fc600078e0a0f */
[----:B------:R-:W-:Y:S01]  /*1a0d0*/  ISETP.GT.U32.AND P4, PT, R15, R92, PT ;  /* 0x0000005c0f00720c */ /* 0x000fe20003f84070 */
[----:B------:R-:W-:Y:S01]  /*1a0e0*/  IMAD R5, R5, UR13, RZ ;  /* 0x0000000d05057c24 */ /* 0x000fe2000f8e02ff */
[----:B--2---:R-:W-:Y:S01]  /*1a0f0*/  ISETP.GE.AND P3, PT, R3, RZ, PT ;  /* 0x000000ff0300720c */ /* 0x004fe20003f66270 */
[----:B------:R-:W-:Y:S01]  /*1a100*/  IMAD.MOV.U32 R3, RZ, RZ, R75 ;  /* 0x000000ffff037224 */ /* 0x000fe200078e004b */
[----:B----4-:R-:W-:Y:S01]  /*1a110*/  ISETP.GE.AND P5, PT, R2, RZ, PT ;  /* 0x000000ff0200720c */ /* 0x010fe20003fa6270 */
[----:B------:R-:W2:Y:S08]  /*1a120*/  LDL R75, [R1+0x2158] ;  /* 0x00215800014b7983 */ /* 0x000eb00000100800 */
[----:B------:R-:W-:Y:S01]  /*1a130*/  @!P4 IMAD.IADD R92, R92, 0x1, -R15 ;  /* 0x000000015c5cc824 */ /* 0x000fe200078e0a0f */
[----:B------:R-:W-:Y:S01]  /*1a140*/  PRMT R0, RZ, 0x7610, R0 ;  /* 0x00007610ff007816 */ /* 0x000fe20000000000 */
[----:B------:R-:W-:Y:S01]  /*1a150*/  @!P3 IMAD.MOV R3, RZ, RZ, -R3 ;  /* 0x000000ffff03b224 */ /* 0x000fe200078e0a03 */
[----:B------:R-:W-:Y:S01]  /*1a160*/  ISETP.GT.U32.AND P6, PT, R15, R70, PT ;  /* 0x000000460f00720c */ /* 0x000fe20003fc4070 */
[----:B------:R-:W0:Y:S03]  /*1a170*/  LDCU UR13, c[0x0][0x3b0] ;  /* 0x00007600ff0d77ac */ /* 0x000e260008000800 */
[----:B------:R-:W-:Y:S01]  /*1a180*/  SEL R4, R14, R3, !P1 ;  /* 0x000000030e047207 */ /* 0x000fe20004800000 */
[----:B------:R-:W-:Y:S01]  /*1a190*/  IMAD.MOV.U32 R3, RZ, RZ, R93 ;  /* 0x000000ffff037224 */ /* 0x000fe200078e005d */
[----:B------:R-:W-:Y:S01]  /*1a1a0*/  SHF.R.S32.HI R6, RZ, 0x1f, R5 ;  /* 0x0000001fff067819 */ /* 0x000fe20000011405 */
[----:B------:R-:W3:Y:S02]  /*1a1b0*/  LDL.LU R93, [R1+0xdc] ;  /* 0x0000dc00015d7983 */ /* 0x000ee40000300800 */
[----:B------:R-:W-:Y:S01]  /*1a1c0*/  IMAD R4, R4, UR5, RZ ;  /* 0x0000000504047c24 */ /* 0x000fe2000f8e02ff */
[----:B-1----:R-:W-:Y:S01]  /*1a1d0*/  PRMT R7, RZ, 0x7610, R7 ;  /* 0x00007610ff077816 */ /* 0x002fe20000000007 */
[----:B------:R-:W-:Y:S01]  /*1a1e0*/  @!P5 IMAD.MOV R3, RZ, RZ, -R3 ;  /* 0x000000ffff03d224 */ /* 0x000fe200078e0a03 */
[----:B------:R1:W-:Y:S01]  /*1a1f0*/  STL [R1+0x1c40], R74 ;  /* 0x001c404a01007387 */ /* 0x0003e20000100800 */
[----:B------:R-:W-:Y:S01]  /*1a200*/  IADD3 R2, P5, PT, R5, R13, RZ ;  /* 0x0000000d05027210 */ /* 0x000fe20007fbe0ff */
[----:B------:R-:W-:Y:S01]  /*1a210*/  @!P6 IMAD.IADD R70, R70, 0x1, -R15 ;  /* 0x000000014646e824 */ /* 0x000fe200078e0a0f */
[----:B------:R-:W-:Y:S01]  /*1a220*/  SHF.R.S32.HI R5, RZ, 0x1f, R4 ;  /* 0x0000001fff057819 */ /* 0x000fe20000011404 */
[----:B------:R-:W4:Y:S02]  /*1a230*/  LDCU UR5, c[0x0][0x3b0] ;  /* 0x00007600ff0577ac */ /* 0x000f240008000800 */
[----:B------:R-:W-:Y:S01]  /*1a240*/  IMAD.X R6, R6, 0x1, R12, P5 ;  /* 0x0000000106067824 */ /* 0x000fe200028e060c */
[----:B-1----:R-:W2:Y:S04]  /*1a250*/  LDL.LU R74, [R1+0xe4] ;  /* 0x0000e400014a7983 */ /* 0x002ea80000300800 */
[----:B------:R1:W-:Y:S01]  /*1a260*/  STL [R1+0x1c3c], R72 ;  /* 0x001c3c4801007387 */ /* 0x0003e20000100800 */
[----:B------:R-:W-:-:S02]  /*1a270*/  ISETP.GE.AND P5, PT, R77, RZ, PT ;  /* 0x000000ff4d00720c */ /* 0x000fc40003fa6270 */
[----:B-1----:R-:W-:Y:S01]  /*1a280*/  IADD3 R72, P4, PT, R4, R13, RZ ;  /* 0x0000000d04487210 */ /* 0x002fe20007f9e0ff */
[----:B------:R-:W-:-:S04]  /*1a290*/  @P0 IMAD.MOV.U32 R4, RZ, RZ, R2 ;  /* 0x000000ffff040224 */ /* 0x000fc800078e0002 */
[----:B------:R-:W-:Y:S02]  /*1a2a0*/  IMAD.X R77, R5, 0x1, R12, P4 ;  /* 0x00000001054d7824 */ /* 0x000fe400020e060c */
[----:B------:R-:W-:-:S05]  /*1a2b0*/  @P0 IMAD.MOV.U32 R5, RZ, RZ, R6 ;  /* 0x000000ffff050224 */ /* 0x000fca00078e0006 */
[----:B------:R1:W2:Y:S02]  /*1a2c0*/  @P0 LDG.E.U8 R0, desc[UR20][R4.64] ;  /* 0x0000001404000981 */ /* 0x0002a4000c1e1100 */
[----:B-1----:R-:W-:Y:S02]  /*1a2d0*/  @P0 IMAD.MOV.U32 R4, RZ, RZ, R72 ;  /* 0x000000ffff040224 */ /* 0x002fe400078e0048 */
[----:B------:R-:W-:-:S05]  /*1a2e0*/  @P0 IMAD.MOV.U32 R5, RZ, RZ, R77 ;  /* 0x000000ffff050224 */ /* 0x000fca00078e004d */
[----:B------:R1:W3:Y:S01]  /*1a2f0*/  @P0 LDG.E.U8 R16, desc[UR20][R4.64] ;  /* 0x0000001404100981 */ /* 0x0002e2000c1e1100 */
[----:B------:R-:W-:-:S03]  /*1a300*/  SEL R3, R14, R3, !P1 ;  /* 0x000000030e037207 */ /* 0x000fc60004800000 */
[----:B------:R0:W-:Y:S04]  /*1a310*/  STL [R1+0x1084], R2 ;  /* 0x0010840201007387 */ /* 0x0001e80000100800 */
[----:B------:R-:W-:Y:S04]  /*1a320*/  STL [R1+0x108c], R72 ;  /* 0x00108c4801007387 */ /* 0x000fe80000100800 */
[----:B------:R1:W-:Y:S04]  /*1a330*/  STL [R1+0x1080], R6 ;  /* 0x0010800601007387 */ /* 0x0003e80000100800 */
[----:B0-----:R-:W4:Y:S01]  /*1a340*/  LDL.LU R2, [R1+0x2a70] ;  /* 0x002a700001027983 */ /* 0x001f220000300800 */
[----:B-1----:R-:W-:Y:S01]  /*1a350*/  IMAD R6, R3, UR6, RZ ;  /* 0x0000000603067c24 */ /* 0x002fe2000f8e02ff */
[C---:B------:R-:W-:Y:S01]  /*1a360*/  ISETP.GT.U32.AND P3, PT, R15.reuse, R71, PT ;  /* 0x000000470f00720c */ /* 0x040fe20003f64070 */
[----:B------:R-:W-:Y:S01]  /*1a370*/  IMAD.MOV.U32 R3, RZ, RZ, R92 ;  /* 0x000000ffff037224 */ /* 0x000fe200078e005c */
[----:B------:R-:W-:Y:S01]  /*1a380*/  ISETP.GT.U32.AND P4, PT, R15, R70, PT ;  /* 0x000000460f00720c */ /* 0x000fe20003f84070 */
[----:B------:R-:W0:Y:S01]  /*1a390*/  LDCU UR6, c[0x0][0x3b0] ;  /* 0x00007600ff0677ac */ /* 0x000e220008000800 */
[----:B------:R-:W-:-:S02]  /*1a3a0*/  SHF.R.S32.HI R4, RZ, 0x1f, R6 ;  /* 0x0000001fff047819 */ /* 0x000fc40000011406 */
[----:B------:R-:W-:-:S05]  /*1a3b0*/  IADD3 R5, P6, PT, R6, R13, RZ ;  /* 0x0000000d06057210 */ /* 0x000fca0007fde0ff */
[----:B------:R-:W-:Y:S02]  /*1a3c0*/  IMAD.X R72, R4, 0x1, R12, P6 ;  /* 0x0000000104487824 */ /* 0x000fe400030e060c */
[----:B------:R-:W-:Y:S01]  /*1a3d0*/  @P0 IMAD.MOV.U32 R4, RZ, RZ, R5 ;  /* 0x000000ffff040224 */ /* 0x000fe200078e0005 */
[----:B--2---:R1:W-:Y:S04]  /*1a3e0*/  STL [R1+0x1c38], R0 ;  /* 0x001c380001007387 */ /* 0x0043e80000100800 */
[----:B-1----:R-:W2:Y:S04]  /*1a3f0*/  LDL.LU R0, [R1+0x2a6c] ;  /* 0x002a6c0001007983 */ /* 0x002ea80000300800 */
[----:B------:R1:W-:Y:S04]  /*1a400*/  STL [R1+0x1088], R77 ;  /* 0x0010884d01007387 */ /* 0x0003e80000100800 */
[----:B-1----:R-:W2:Y:S04]  /*1a410*/  LDL R77, [R1+0x210c] ;  /* 0x00210c00014d7983 */ /* 0x002ea80000100800 */
[----:B---3--:R1:W-:Y:S04]  /*1a420*/  STL [R1+0x1bfc], R16 ;  /* 0x001bfc1001007387 */ /* 0x0083e80000100800 */
[----:B-1----:R-:W3:Y:S04]  /*1a430*/  LDL.LU R16, [R1+0xe8] ;  /* 0x0000e80001107983 */ /* 0x002ee80000300800 */
[----:B------:R-:W2:Y:S04]  /*1a440*/  LDL R92, [R1+0x2124] ;  /* 0x00212400015c7983 */ /* 0x000ea80000100800 */
[----:B------:R1:W-:Y:S02]  /*1a450*/  STL [R1+0x1094], R5 ;  /* 0x0010940501007387 */ /* 0x0003e40000100800 */
[----:B-1----:R-:W-:-:S05]  /*1a460*/  @P0 IMAD.MOV.U32 R5, RZ, RZ, R72 ;  /* 0x000000ffff050224 */ /* 0x002fca00078e0048 */
[----:B------:R1:W2:Y:S01]  /*1a470*/  @P0 LDG.E.U8 R7, desc[UR20][R4.64] ;  /* 0x0000001404070981 */ /* 0x0002a2000c1e1100 */
[----:B------:R-:W-:Y:S02]  /*1a480*/  @!P3 IMAD.IADD R71, R71, 0x1, -R15 ;  /* 0x000000014747b824 */ /* 0x000fe400078e0a0f */
[----:B------:R-:W-:-:S03]  /*1a490*/  @!P5 IMAD.MOV R3, RZ, RZ, -R3 ;  /* 0x000000ffff03d224 */ /* 0x000fc600078e0a03 */
[----:B------:R-:W-:Y:S02]  /*1a4a0*/  ISETP.GT.U32.AND P3, PT, R15, R71, PT ;  /* 0x000000470f00720c */ /* 0x000fe40003f64070 */
[----:B------:R-:W-:-:S05]  /*1a4b0*/  SEL R3, R14, R3, !P1 ;  /* 0x000000030e037207 */ /* 0x000fca0004800000 */
[----:B----4-:R-:W-:Y:S01]  /*1a4c0*/  IMAD R3, R3, UR5, RZ ;  /* 0x0000000503037c24 */ /* 0x010fe2000f8e02ff */
[----:B------:R4:W-:Y:S01]  /*1a4d0*/  STL [R1+0x1090], R72 ;  /* 0x0010904801007387 */ /* 0x0009e20000100800 */
[----:B------:R-:W-:Y:S01]  /*1a4e0*/  ISETP.GE.AND P6, PT, R75, RZ, PT ;  /* 0x000000ff4b00720c */ /* 0x000fe20003fc6270 */
[--C-:B------:R-:W-:Y:S01]  /*1a4f0*/  @!P4 IMAD.IADD R70, R70, 0x1, -R15.reuse ;  /* 0x000000014646c824 */ /* 0x100fe200078e0a0f */
[----:B------:R-:W-:Y:S01]  /*1a500*/  ISETP.GT.U32.AND P5, PT, R15, R93, PT ;  /* 0x0000005d0f00720c */ /* 0x000fe20003fa4070 */
[----:B------:R-:W0:Y:S01]  /*1a510*/  LDCU UR5, c[0x0][0x3b0] ;  /* 0x00007600ff0577ac */ /* 0x000e220008000800 */
[----:B------:R-:W-:Y:S01]  /*1a520*/  @!P3 IMAD.IADD R71, R71, 0x1, -R15 ;  /* 0x000000014747b824 */ /* 0x000fe200078e0a0f */
[--C-:B-1----:R-:W-:Y:S02]  /*1a530*/  SHF.R.S32.HI R5, RZ, 0x1f, R3.reuse ;  /* 0x0000001fff057819 */ /* 0x102fe40000011403 */
[----:B------:R-:W-:Y:S01]  /*1a540*/  IADD3 R6, P3, PT, R3, R13, RZ ;  /* 0x0000000d03067210 */ /* 0x000fe20007f7e0ff */
[----:B----4-:R-:W4:Y:S04]  /*1a550*/  LDL R72, [R1+0x213c] ;  /* 0x00213c0001487983 */ /* 0x010f280000100800 */
[----:B------:R-:W-:Y:S01]  /*1a560*/  IMAD.X R5, R5, 0x1, R12, P3 ;  /* 0x0000000105057824 */ /* 0x000fe200018e060c */
[----:B------:R-:W3:Y:S01]  /*1a570*/  LDL.LU R75, [R1+0xf0] ;  /* 0x0000f000014b7983 */ /* 0x000ee20000300800 */
[----:B------:R-:W-:-:S03]  /*1a580*/  PRMT R3, RZ, 0x7610, R3 ;  /* 0x00007610ff037816 */ /* 0x000fc60000000003 */
[----:B------:R-:W-:Y:S04]  /*1a590*/  STL [R1+0x109c], R6 ;  /* 0x00109c0601007387 */ /* 0x000fe80000100800 */
[----:B------:R-:W-:Y:S04]  /*1a5a0*/  STL [R1+0x1098], R5 ;  /* 0x0010980501007387 */ /* 0x000fe80000100800 */
[----:B--2---:R1:W-:Y:S02]  /*1a5b0*/  STL [R1+0x1c34], R7 ;  /* 0x001c340701007387 */ /* 0x0043e40000100800 */
[----:B-1----:R-:W-:-:S05]  /*1a5c0*/  @P0 IMAD.MOV.U32 R7, RZ, RZ, R5 ;  /* 0x000000ffff070224 */ /* 0x002fca00078e0005 */
[----:B------:R1:W2:Y:S01]  /*1a5d0*/  @P0 LDG.E.U8 R3, desc[UR20][R6.64] ;  /* 0x0000001406030981 */ /* 0x0002a2000c1e1100 */
[----:B------:R-:W-:Y:S01]  /*1a5e0*/  @!P5 IMAD.IADD R93, R93, 0x1, -R15 ;  /* 0x000000015d5dd824 */ /* 0x000fe200078e0a0f */
[----:B------:R-:W-:Y:S01]  /*1a5f0*/  ISETP.GE.AND P5, PT, R77, RZ, PT ;  /* 0x000000ff4d00720c */ /* 0x000fe20003fa6270 */
[----:B------:R-:W-:Y:S01]  /*1a600*/  IMAD.MOV.U32 R4, RZ, RZ, R70 ;  /* 0x000000ffff047224 */ /* 0x000fe200078e0046 */
[----:B------:R-:W3:Y:S03]  /*1a610*/  LDL.LU R77, [R1+0xec] ;  /* 0x0000ec00014d7983 */ /* 0x000ee60000300800 */
[----:B------:R-:W-:Y:S01]  /*1a620*/  @!P6 IMAD.MOV R4, RZ, RZ, -R4 ;  /* 0x000000ffff04e224 */ /* 0x000fe200078e0a04 */
[----:B------:R-:W-:-:S04]  /*1a630*/  ISETP.GT.U32.AND P6, PT, R15, R93, PT ;  /* 0x0000005d0f00720c */ /* 0x000fc80003fc4070 */
[----:B------:R-:W-:-:S05]  /*1a640*/  SEL R4, R14, R4, !P1 ;  /* 0x000000040e047207 */ /* 0x000fca0004800000 */
[----:B0-----:R-:W-:Y:S01]  /*1a650*/  IMAD R4, R4, UR6, RZ ;  /* 0x0000000604047c24 */ /* 0x001fe2000f8e02ff */
[----:B------:R-:W-:Y:S01]  /*1a660*/  PRMT R2, RZ, 0x7610, R2 ;  /* 0x00007610ff027816 */ /* 0x000fe20000000002 */
[----:B------:R-:W0:Y:S02]  /*1a670*/  LDCU UR6, c[0x0][0x3b0] ;  /* 0x00007600ff0677ac */ /* 0x000e240008000800 */
[----:B------:R-:W-:Y:S01]  /*1a680*/  @!P6 IMAD.IADD R93, R93, 0x1, -R15 ;  /* 0x000000015d5de824 */ /* 0x000fe200078e0a0f */
[----:B------:R-:W-:Y:S02]  /*1a690*/  SHF.R.S32.HI R5, RZ, 0x1f, R4 ;  /* 0x0000001fff057819 */ /* 0x000fe40000011404 */
[----:B-1----:R-:W-:Y:S01]  /*1a6a0*/  IADD3 R6, P6, PT, R4, R13, RZ ;  /* 0x0000000d04067210 */ /* 0x002fe20007fde0ff */
[----:B------:R-:W-:-:S04]  /*1a6b0*/  IMAD.MOV.U32 R4, RZ, RZ, R93 ;  /* 0x000000ffff047224 */ /* 0x000fc800078e005d */
[----:B------:R-:W-:Y:S01]  /*1a6c0*/  IMAD.X R7, R5, 0x1, R12, P6 ;  /* 0x0000000105077824 */ /* 0x000fe200030e060c */
[----:B------:R-:W-:-:S04]  /*1a6d0*/  PRMT R5, RZ, 0x7610, R5 ;  /* 0x00007610ff057816 */ /* 0x000fc80000000005 */
[----:B------:R1:W3:Y:S04]  /*1a6e0*/  @P0 LDG.E.U8 R2, desc[UR20][R6.64] ;  /* 0x0000001406020981 */ /* 0x0002e8000c1e1100 */
[----:B--2---:R2:W-:Y:S02]  /*1a6f0*/  STL [R1+0x1c30], R3 ;  /* 0x001c300301007387 */ /* 0x0045e40000100800 */
[----:B--2---:R-:W-:-:S04]  /*1a700*/  IMAD.MOV.U32 R3, RZ, RZ, R71 ;  /* 0x000000ffff037224 */ /* 0x004fc800078e0047 */
[----:B------:R-:W-:Y:S01]  /*1a710*/  @!P5 IMAD.MOV R3, RZ, RZ, -R3 ;  /* 0x000000ffff03d224 */ /* 0x000fe200078e0a03 */
[----:B------:R-:W-:Y:S02]  /*1a720*/  ISETP.GE.AND P5, PT, R92, RZ, PT ;  /* 0x000000ff5c00720c */ /* 0x000fe40003fa6270 */
[----:B------:R-:W2:Y:S02]  /*1a730*/  LDL R92, [R1+0x2154] ;  /* 0x00215400015c7983 */ /* 0x000ea40000100800 */
[----:B------:R-:W-:-:S05]  /*1a740*/  SEL R3, R14, R3, !P1 ;  /* 0x000000030e037207 */ /* 0x000fca0004800000 */
[----:B------:R-:W-:-:S04]  /*1a750*/  IMAD R3, R3, UR5, RZ ;  /* 0x0000000503037c24 */ /* 0x000fc8000f8e02ff */
[----:B------:R-:W-:Y:S01]  /*1a760*/  @!P5 IMAD.MOV R4, RZ, RZ, -R4 ;  /* 0x000000ffff04d224 */ /* 0x000fe200078e0a04 */
[----:B------:R-:W-:Y:S01]  /*1a770*/  IADD3 R70, P5, PT, R3, R13, RZ ;  /* 0x0000000d03467210 */ /* 0x000fe20007fbe0ff */
[----:B------:R1:W-:Y:S01]  /*1a780*/  STL [R1+0x10a4], R6 ;  /* 0x0010a40601007387 */ /* 0x0003e20000100800 */
[----:B------:R-:W-:Y:S01]  /*1a790*/  ISETP.GT.U32.AND P4, PT, R15, R74, PT ;  /* 0x0000004a0f00720c */ /* 0x000fe20003f84070 */
[----:B------:R-:W0:Y:S01]  /*1a7a0*/  LDCU UR5, c[0x0][0x3b0] ;  /* 0x00007600ff0577ac */ /* 0x000e220008000800 */
[----:B------:R-:W-:Y:S01]  /*1a7b0*/  LEA.HI.X.SX32 R71, R3, R12, 0x1, P5 ;  /* 0x0000000c03477211 */ /* 0x000fe200028f0eff */
[----:B------:R3:W-:Y:S01]  /*1a7c0*/  STL [R1+0x10a0], R7 ;  /* 0x0010a00701007387 */ /* 0x0007e20000100800 */
[----:B-1----:R-:W-:-:S03]  /*1a7d0*/  @P0 IMAD.MOV.U32 R6, RZ, RZ, R70 ;  /* 0x000000ffff060224 */ /* 0x002fc600078e0046 */
[----:B---3--:R-:W-:-:S05]  /*1a7e0*/  @P0 IMAD.MOV.U32 R7, RZ, RZ, R71 ;  /* 0x000000ffff070224 */ /* 0x008fca00078e0047 */
[----:B------:R-:W3:Y:S01]  /*1a7f0*/  @P0 LDG.E.U8 R5, desc[UR20][R6.64] ;  /* 0x0000001406050981 */ /* 0x000ee2000c1e1100 */
[----:B------:R-:W-:Y:S01]  /*1a800*/  @!P4 IMAD.IADD R74, R74, 0x1, -R15 ;  /* 0x000000014a4ac824 */ /* 0x000fe200078e0a0f */
[----:B------:R-:W-:-:S04]  /*1a810*/  ISETP.GT.U32.AND P3, PT, R15, R16, PT ;  /* 0x000000100f00720c */ /* 0x000fc80003f64070 */
[----:B------:R-:W-:-:S09]  /*1a820*/  ISETP.GT.U32.AND P4, PT, R15, R74, PT ;  /* 0x0000004a0f00720c */ /* 0x000fd20003f84070 */
[----:B------:R-:W-:Y:S01]  /*1a830*/  @!P3 IMAD.IADD R16, R16, 0x1, -R15 ;  /* 0x000000011010b824 */ /* 0x000fe200078e0a0f */
[----:B----4-:R-:W-:-:S03]  /*1a840*/  ISETP.GE.AND P3, PT, R72, RZ, PT ;  /* 0x000000ff4800720c */ /* 0x010fc60003f66270 */
[----:B------:R-:W-:Y:S01]  /*1a850*/  @!P4 IMAD.IADD R74, R74, 0x1, -R15 ;  /* 0x000000014a4ac824 */ /* 0x000fe200078e0a0f */
[C---:B------:R-:W-:Y:S02]  /*1a860*/  ISETP.GT.U32.AND P4, PT, R15.reuse, R75, PT ;  /* 0x0000004b0f00720c */ /* 0x040fe40003f84070 */
[----:B------:R-:W-:Y:S01]  /*1a870*/  ISETP.GT.U32.AND P6, PT, R15, R16, PT ;  /* 0x000000100f00720c */ /* 0x000fe20003fc4070 */
[----:B------:R1:W-:Y:S01]  /*1a880*/  STL [R1+0x1c2c], R2 ;  /* 0x001c2c0201007387 */ /* 0x0003e20000100800 */
[----:B------:R-:W-:-:S05]  /*1a890*/  IMAD.MOV.U32 R3, RZ, RZ, R74 ;  /* 0x000000ffff037224 */ /* 0x000fca00078e004a */
[----:B------:R-:W-:Y:S01]  /*1a8a0*/  @!P3 IMAD.MOV R3, RZ, RZ, -R3 ;  /* 0x000000ffff03b224 */ /* 0x000fe200078e0a03 */
[----:B-1----:R-:W4:Y:S03]  /*1a8b0*/  LDL R2, [R1+0x216c] ;  /* 0x00216c0001027983 */ /* 0x002f260000100800 */
[--C-:B------:R-:W-:Y:S01]  /*1a8c0*/  @!P4 IMAD.IADD R75, R75, 0x1, -R15.reuse ;  /* 0x000000014b4bc824 */ /* 0x100fe200078e0a0f */
[----:B------:R1:W-:Y:S04]  /*1a8d0*/  STL [R1+0x10ac], R70 ;  /* 0x0010ac4601007387 */ /* 0x0003e80000100800 */
[----:B------:R-:W4:Y:S04]  /*1a8e0*/  LDL.LU R93, [R1+0xf4] ;  /* 0x0000f400015d7983 */ /* 0x000f280000300800 */
[----:B------:R0:W-:Y:S01]  /*1a8f0*/  STL [R1+0x10a8], R71 ;  /* 0x0010a84701007387 */ /* 0x0001e20000100800 */
[----:B------:R-:W-:Y:S01]  /*1a900*/  @!P6 IMAD.IADD R16, R16, 0x1, -R15 ;  /* 0x000000011010e824 */ /* 0x000fe200078e0a0f */
[----:B------:R-:W-:-:S02]  /*1a910*/  PRMT R73, RZ, 0x7610, R73 ;  /* 0x00007610ff497816 */ /* 0x000fc40000000049 */
[----:B--2---:R-:W-:Y:S02]  /*1a920*/  ISETP.GE.AND P4, PT, R92, RZ, PT ;  /* 0x000000ff5c00720c */ /* 0x004fe40003f86270 */
[----:B------:R-:W2:Y:S04]  /*1a930*/  LDL R92, [R1+0x2120] ;  /* 0x00212000015c7983 */ /* 0x000ea80000100800 */
[----:B-1----:R-:W2:Y:S04]  /*1a940*/  LDL.LU R70, [R1+0xfc] ;  /* 0x0000fc0001467983 */ /* 0x002ea80000300800 */
[----:B---3--:R1:W-:Y:S01]  /*1a950*/  STL [R1+0x1c28], R5 ;  /* 0x001c280501007387 */ /* 0x0083e20000100800 */
[----:B------:R-:W-:-:S03]  /*1a960*/  ISETP.GT.U32.AND P3, PT, R15, R75, PT ;  /* 0x0000004b0f00720c */ /* 0x000fc60003f64070 */
[----:B0-----:R-:W3:Y:S01]  /*1a970*/  LDL.LU R71, [R1+0x100] ;  /* 0x0001000001477983 */ /* 0x001ee20000300800 */
[C---:B-1----:R-:W-:Y:S02]  /*1a980*/  SEL R5, R14.reuse, R4, !P1 ;  /* 0x000000040e057207 */ /* 0x042fe40004800000 */
[----:B------:R-:W-:Y:S01]  /*1a990*/  SEL R4, R14, R3, !P1 ;  /* 0x000000030e047207 */ /* 0x000fe20004800000 */
[----:B------:R-:W-:Y:S02]  /*1a9a0*/  IMAD.MOV.U32 R3, RZ, RZ, R16 ;  /* 0x000000ffff037224 */ /* 0x000fe400078e0010 */
[----:B------:R-:W-:Y:S01]  /*1a9b0*/  IMAD R5, R5, UR13, RZ ;  /* 0x0000000d05057c24 */ /* 0x000fe2000f8e02ff */
[----:B------:R-:W-:Y:S01]  /*1a9c0*/  PRMT R0, RZ, 0x7610, R0 ;  /* 0x00007610ff007816 */ /* 0x000fe20000000000 */
[----:B------:R-:W-:Y:S01]  /*1a9d0*/  IMAD R4, R4, UR5, RZ ;  /* 0x0000000504047c24 */ /* 0x000fe2000f8e02ff */
[----:B------:R-:W-:Y:S01]  /*1a9e0*/  ISETP.GT.U32.AND P5, PT, R15, R77, PT ;  /* 0x0000004d0f00720c */ /* 0x000fe20003fa4070 */
[----:B------:R-:W-:Y:S01]  /*1a9f0*/  @!P4 IMAD.MOV R3, RZ, RZ, -R3 ;  /* 0x000000ffff03c224 */ /* 0x000fe200078e0a03 */
[-C--:B------:R-:W-:Y:S01]  /*1aa00*/  IADD3 R72, P6, PT, R5, R13.reuse, RZ ;  /* 0x0000000d05487210 */ /* 0x080fe20007fde0ff */
[----:B------:R-:W-:Y:S01]  /*1aa10*/  @!P3 IMAD.IADD R75, R75, 0x1, -R15 ;  /* 0x000000014b4bb824 */ /* 0x000fe200078e0a0f */
[----:B------:R-:W-:Y:S01]  /*1aa20*/  IADD3 R16, P4, PT, R4, R13, RZ ;  /* 0x0000000d04107210 */ /* 0x000fe20007f9e0ff */
[----:B------:R-:W0:Y:S01]  /*1aa30*/  LDCU UR5, c[0x0][0x3b0] ;  /* 0x00007600ff0577ac */ /* 0x000e220008000800 */
[----:B------:R-:W-:-:S02]  /*1aa40*/  LEA.HI.X.SX32 R5, R5, R12, 0x1, P6 ;  /* 0x0000000c05057211 */ /* 0x000fc400030f0eff */
[----:B------:R-:W-:Y:S01]  /*1aa50*/  LEA.HI.X.SX32 R74, R4, R12, 0x1, P4 ;  /* 0x0000000c044a7211 */ /* 0x000fe200020f0eff */
[----:B------:R-:W-:Y:S01]  /*1aa60*/  @P0 IMAD.MOV.U32 R4, RZ, RZ, R72 ;  /* 0x000000ffff040224 */ /* 0x000fe200078e0048 */
[----:B------:R-:W-:Y:S01]  /*1aa70*/  PRMT R7, RZ, 0x7610, R7 ;  /* 0x00007610ff077816 */ /* 0x000fe20000000007 */
[----:B------:R-:W1:Y:S03]  /*1aa80*/  LDCU UR13, c[0x0][0x3b0] ;  /* 0x00007600ff0d77ac */ /* 0x000e660008000800 */
[----:B------:R0:W2:Y:S01]  /*1aa90*/  @P0 LDG.E.U8 R73, desc[UR20][R4.64] ;  /* 0x0000001404490981 */ /* 0x0000a2000c1e1100 */
[----:B----4-:R-:W-:-:S03]  /*1aaa0*/  ISETP.GE.AND P3, PT, R2, RZ, PT ;  /* 0x000000ff0200720c */ /* 0x010fc60003f66270 */
[----:B------:R4:W-:Y:S04]  /*1aab0*/  STL [R1+0x10b4], R72 ;  /* 0x0010b44801007387 */ /* 0x0009e80000100800 */
[----:B------:R-:W-:Y:S01]  /*1aac0*/  STL [R1+0x10bc], R16 ;  /* 0x0010bc1001007387 */ /* 0x000fe20000100800 */
[----:B0-----:R-:W-:-:S03]  /*1aad0*/  @P0 IMAD.MOV.U32 R4, RZ, RZ, R16 ;  /* 0x000000ffff040224 */ /* 0x001fc600078e0010 */
[----:B------:R-:W3:Y:S04]  /*1aae0*/  LDL R2, [R1+0x2138] ;  /* 0x0021380001027983 */ /* 0x000ee80000100800 */
[----:B------:R0:W-:Y:S04]  /*1aaf0*/  STL [R1+0x10b0], R5 ;  /* 0x0010b00501007387 */ /* 0x0001e80000100800 */
[----:B----4-:R-:W4:Y:S01]  /*1ab00*/  LDL.LU R72, [R1+0x2a68] ;  /* 0x002a680001487983 */ /* 0x010f220000300800 */
[----:B0-----:R-:W-:-:S03]  /*1ab10*/  @P0 IMAD.MOV.U32 R5, RZ, RZ, R74 ;  /* 0x000000ffff050224 */ /* 0x001fc600078e004a */
[----:B------:R-:W-:Y:S04]  /*1ab20*/  STL [R1+0x10b8], R74 ;  /* 0x0010b84a01007387 */ /* 0x000fe80000100800 */
[----:B------:R0:W3:Y:S04]  /*1ab30*/  @P0 LDG.E.U8 R0, desc[UR20][R4.64] ;  /* 0x0000001404000981 */ /* 0x0000e8000c1e1100 */
[----:B--2---:R2:W-:Y:S04]  /*1ab40*/  STL [R1+0x1c24], R73 ;  /* 0x001c244901007387 */ /* 0x0045e80000100800 */
[----:B--2---:R-:W2:Y:S04]  /*1ab50*/  LDL.LU R73, [R1+0x2a64] ;  /* 0x002a640001497983 */ /* 0x004ea80000300800 */
[----:B------:R-:W2:Y:S01]  /*1ab60*/  LDL.LU R74, [R1+0x2a60] ;  /* 0x002a6000014a7983 */ /* 0x000ea20000300800 */
[----:B------:R-:W-:Y:S01]  /*1ab70*/  @!P5 IMAD.IADD R77, R77, 0x1, -R15 ;  /* 0x000000014d4dd824 */ /* 0x000fe200078e0a0f */
[----:B------:R-:W-:-:S02]  /*1ab80*/  SEL R6, R14, R3, !P1 ;  /* 0x000000030e067207 */ /* 0x000fc40004800000 */
[----:B------:R-:W4:Y:S02]  /*1ab90*/  LDL.LU R16, [R1+0x2a5c] ;  /* 0x002a5c0001107983 */ /* 0x000f240000300800 */
[C---:B------:R-:W-:Y:S01]  /*1aba0*/  ISETP.GT.U32.AND P5, PT, R15.reuse, R77, PT ;  /* 0x0000004d0f00720c */ /* 0x040fe20003fa4070 */
[----:B------:R-:W-:Y:S02]  /*1abb0*/  IMAD.MOV.U32 R3, RZ, RZ, R75 ;  /* 0x000000ffff037224 */ /* 0x000fe400078e004b */
[----:B------:R-:W-:Y:S01]  /*1abc0*/  IMAD R6, R6, UR6, RZ ;  /* 0x0000000606067c24 */ /* 0x000fe2000f8e02ff */
[----:B------:R-:W-:Y:S01]  /*1abd0*/  ISETP.GE.AND P4, PT, R92, RZ, PT ;  /* 0x000000ff5c00720c */ /* 0x000fe20003f86270 */
[----:B------:R-:W-:Y:S01]  /*1abe0*/  @!P3 IMAD.MOV R3, RZ, RZ, -R3 ;  /* 0x000000ffff03b224 */ /* 0x000fe200078e0a03 */
[----:B------:R-:W-:Y:S01]  /*1abf0*/  ISETP.GT.U32.AND P6, PT, R15, R93, PT ;  /* 0x0000005d0f00720c */ /* 0x000fe20003fc4070 */
[----:B------:R-:W1:Y:S03]  /*1ac00*/  LDCU UR6, c[0x0][0x3b0] ;  /* 0x00007600ff0677ac */ /* 0x000e660008000800 */
[----:B0-----:R-:W-:-:S03]  /*1ac10*/  SEL R4, R14, R3, !P1 ;  /* 0x000000030e047207 */ /* 0x001fc60004800000 */
[----:B------:R-:W-:Y:S01]  /*1ac20*/  @!P5 IMAD.IADD R77, R77, 0x1, -R15 ;  /* 0x000000014d4dd824 */ /* 0x000fe200078e0a0f */
[C---:B------:R-:W-:Y:S01]  /*1ac30*/  IADD3 R5, P5, PT, R6.reuse, R13, RZ ;  /* 0x0000000d06057210 */ /* 0x040fe20007fbe0ff */
[----:B---3--:R0:W-:Y:S03]  /*1ac40*/  STL [R1+0x1c1c], R0 ;  /* 0x001c1c0001007387 */ /* 0x0081e60000100800 */
[----:B------:R-:W-:Y:S01]  /*1ac50*/  LEA.HI.X.SX32 R75, R6, R12, 0x1, P5 ;  /* 0x0000000c064b7211 */ /* 0x000fe200028f0eff */
[----:B------:R-:W-:Y:S01]  /*1ac60*/  IMAD R6, R4, UR15, RZ ;  /* 0x0000000f04067c24 */ /* 0x000fe2000f8e02ff */
[----:B0-----:R-:W3:Y:S01]  /*1ac70*/  LDL.LU R0, [R1+0x2a58] ;  /* 0x002a580001007983 */ /* 0x001ee20000300800 */
[----:B------:R-:W-:Y:S01]  /*1ac80*/  @P0 IMAD.MOV.U32 R4, RZ, RZ, R5 ;  /* 0x000000ffff040224 */ /* 0x000fe200078e0005 */
[----:B--2---:R-:W-:Y:S02]  /*1ac90*/  PRMT R74, RZ, 0x7610, R74 ;  /* 0x00007610ff4a7816 */ /* 0x004fe4000000004a */
[----:B------:R-:W2:Y:S01]  /*1aca0*/  LDL.LU R92, [R1+0x108] ;  /* 0x00010800015c7983 */ /* 0x000ea20000300800 */
[----:B------:R-:W-:Y:S01]  /*1acb0*/  ISETP.GT.U32.AND P3, PT, R15, R70, PT ;  /* 0x000000460f00720c */ /* 0x000fe20003f64070 */
[----:B------:R-:W-:-:S02]  /*1acc0*/  IMAD.MOV.U32 R3, RZ, RZ, R77 ;  /* 0x000000ffff037224 */ /* 0x000fc400078e004d */
[----:B------:R-:W-:Y:S01]  /*1acd0*/  @!P6 IMAD.IADD R93, R93, 0x1, -R15 ;  /* 0x000000015d5de824 */ /* 0x000fe200078e0a0f */
[----:B------:R0:W-:Y:S01]  /*1ace0*/  STL [R1+0x10c4], R5 ;  /* 0x0010c40501007387 */ /* 0x0001e20000100800 */
[----:B----4-:R-:W-:Y:S01]  /*1acf0*/  PRMT R72, RZ, 0x7610, R72 ;  /* 0x00007610ff487816 */ /* 0x010fe20000000048 */
[----:B------:R-:W4:Y:S01]  /*1ad00*/  LDCU UR15, c[0x0][0x3b0] ;  /* 0x00007600ff0f77ac */ /* 0x000f220008000800 */
[----:B0-----:R-:W-:-:S05]  /*1ad10*/  @P0 IMAD.MOV.U32 R5, RZ, RZ, R75 ;  /* 0x000000ffff050224 */ /* 0x001fca00078e004b */
[----:B------:R0:W2:Y:S01]  /*1ad20*/  @P0 LDG.E.U8 R74, desc[UR20][R4.64] ;  /* 0x00000014044a0981 */ /* 0x0000a2000c1e1100 */
[----:B------:R-:W-:-:S03]  /*1ad30*/  @!P4 IMAD.MOV R3, RZ, RZ, -R3 ;  /* 0x000000ffff03c224 */ /* 0x000fc600078e0a03 */
[----:B------:R1:W-:Y:S01]  /*1ad40*/  STL [R1+0x10c0], R75 ;  /* 0x0010c04b01007387 */ /* 0x0003e20000100800 */
[----:B0-----:R-:W-:-:S03]  /*1ad50*/  IADD3 R5, P4, PT, R6, R13, RZ ;  /* 0x0000000d06057210 */ /* 0x001fc60007f9e0ff */
[----:B-1----:R-:W3:Y:S01]  /*1ad60*/  LDL R75, [R1+0x2150] ;  /* 0x00215000014b7983 */ /* 0x002ee20000100800 */
[----:B------:R-:W-:Y:S01]  /*1ad70*/  LEA.HI.X.SX32 R4, R6, R12, 0x1, P4 ;  /* 0x0000000c06047211 */ /* 0x000fe200020f0eff */
[----:B------:R-:W-:Y:S01]  /*1ad80*/  @!P3 IMAD.IADD R70, R70, 0x1, -R15 ;  /* 0x000000014646b824 */ /* 0x000fe200078e0a0f */
[----:B------:R-:W-:Y:S02]  /*1ad90*/  ISETP.GT.U32.AND P6, PT, R15, R93, PT ;  /* 0x0000005d0f00720c */ /* 0x000fe40003fc4070 */
[----:B------:R-:W-:Y:S02]  /*1ada0*/  ISETP.GE.AND P3, PT, R2, RZ, PT ;  /* 0x000000ff0200720c */ /* 0x000fe40003f66270 */
[----:B------:R-:W-:-:S05]  /*1adb0*/  SEL R3, R14, R3, !P1 ;  /* 0x000000030e037207 */ /* 0x000fca0004800000 */
[----:B------:R-:W-:Y:S01]  /*1adc0*/  IMAD R6, R3, UR5, RZ ;  /* 0x0000000503067c24 */ /* 0x000fe2000f8e02ff */
[----:B------:R-:W-:Y:S01]  /*1add0*/  ISETP.GT.U32.AND P5, PT, R15, R71, PT ;  /* 0x000000470f00720c */ /* 0x000fe20003fa4070 */
[----:B------:R-:W0:Y:S02]  /*1ade0*/  LDCU UR5, c[0x0][0x3b0] ;  /* 0x00007600ff0577ac */ /* 0x000e240008000800 */
[----:B------:R-:W-:Y:S01]  /*1adf0*/  @!P6 IMAD.IADD R93, R93, 0x1, -R15 ;  /* 0x000000015d5de824 */ /* 0x000fe200078e0a0f */
[----:B--2---:R1:W-:Y:S04]  /*1ae00*/  STL [R1+0x1c18], R74 ;  /* 0x001c184a01007387 */ /* 0x0043e80000100800 */
[----:B-1----:R-:W2:Y:S04]  /*1ae10*/  LDL.LU R74, [R1+0xf8] ;  /* 0x0000f800014a7983 */ /* 0x002ea80000300800 */
[----:B------:R-:W2:Y:S04]  /*1ae20*/  LDL R77, [R1+0x2168] ;  /* 0x00216800014d7983 */ /* 0x000ea80000100800 */
[----:B------:R1:W-:Y:S04]  /*1ae30*/  STL [R1+0x10cc], R5 ;  /* 0x0010cc0501007387 */ /* 0x0003e80000100800 */
[----:B------:R-:W2:Y:S01]  /*1ae40*/  LDL.LU R2, [R1+0x104] ;  /* 0x0001040001027983 */ /* 0x000ea20000300800 */
[----:B-1----:R-:W-:-:S03]  /*1ae50*/  @P0 LOP3.LUT R5, R5, R4, RZ, 0x3c, !PT ;  /* 0x0000000405050212 */ /* 0x002fc600078e3cff */
[----:B------:R1:W-:Y:S02]  /*1ae60*/  STL [R1+0x10c8], R4 ;  /* 0x0010c80401007387 */ /* 0x0003e40000100800 */
[----:B-1----:R-:W-:-:S04]  /*1ae70*/  @P0 LOP3.LUT R4, R5, R4, RZ, 0x3c, !PT ;  /* 0x0000000405040212 */ /* 0x002fc800078e3cff */
[----:B------:R-:W-:-:S05]  /*1ae80*/  @P0 LOP3.LUT R5, R5, R4, RZ, 0x3c, !PT ;  /* 0x0000000405050212 */ /* 0x000fca00078e3cff */
[----:B------:R1:W2:Y:S02]  /*1ae90*/  @P0 LDG.E.U8 R72, desc[UR20][R4.64] ;  /* 0x0000001404480981 */ /* 0x0002a4000c1e1100 */
[----:B-1----:R-:W-:-:S04]  /*1aea0*/  IADD3 R4, P6, PT, R6, R13, RZ ;  /* 0x0000000d06047210 */ /* 0x002fc80007fde0ff */
[----:B------:R-:W-:-:S05]  /*1aeb0*/  LEA.HI.X.SX32 R5, R6, R12, 0x1, P6 ;  /* 0x0000000c06057211 */ /* 0x000fca00030f0eff */
[----:B------:R1:W4:Y:S01]  /*1aec0*/  @P0 LDG.E.U8 R7, desc[UR20][R4.64] ;  /* 0x0000001404070981 */ /* 0x000322000c1e1100 */
[----:B------:R-:W-:Y:S02]  /*1aed0*/  @!P5 IMAD.IADD R71, R71, 0x1, -R15 ;  /* 0x000000014747d824 */ /* 0x000fe400078e0a0f */
[----:B------:R-:W-:Y:S02]  /*1aee0*/  IMAD.MOV.U32 R3, RZ, RZ, R93 ;  /* 0x000000ffff037224 */ /* 0x000fe400078e005d */
[----:B------:R-:W4:Y:S01]  /*1aef0*/  LDL R93, [R1+0x2180] ;  /* 0x00218000015d7983 */ /* 0x000f220000100800 */
[----:B------:R-:W-:Y:S01]  /*1af00*/  ISETP.GT.U32.AND P4, PT, R15, R71, PT ;  /* 0x000000470f00720c */ /* 0x000fe20003f84070 */
[----:B------:R-:W-:-:S05]  /*1af10*/  @!P3 IMAD.MOV R3, RZ, RZ, -R3 ;  /* 0x000000ffff03b224 */ /* 0x000fca00078e0a03 */
[----:B------:R-:W-:-:S05]  /*1af20*/  SEL R3, R14, R3, !P1 ;  /* 0x000000030e037207 */ /* 0x000fca0004800000 */
[----:B------:R-:W-:Y:S02]  /*1af30*/  IMAD R3, R3, UR6, RZ ;  /* 0x0000000603037c24 */ /* 0x000fe4000f8e02ff */
[----:B------:R-:W-:Y:S01]  /*1af40*/  @!P4 IMAD.IADD R71, R71, 0x1, -R15 ;  /* 0x000000014747c824 */ /* 0x000fe200078e0a0f */
[----:B------:R-:W-:Y:S01]  /*1af50*/  STL [R1+0x10d4], R4 ;  /* 0x0010d40401007387 */ /* 0x000fe20000100800 */
[----:B---3--:R-:W-:Y:S01]  /*1af60*/  ISETP.GE.AND P6, PT, R75, RZ, PT ;  /* 0x000000ff4b00720c */ /* 0x008fe20003fc6270 */
[----:B------:R-:W3:Y:S01]  /*1af70*/  LDCU UR6, c[0x0][0x3b0] ;  /* 0x00007600ff0677ac */ /* 0x000ee20008000800 */
[C---:B------:R-:W-:Y:S01]  /*1af80*/  IADD3 R6, P4, PT, R3.reuse, R13, RZ ;  /* 0x0000000d03067210 */ /* 0x040fe20007f9e0ff */
[----:B------:R1:W-:Y:S03]  /*1af90*/  STL [R1+0x10d0], R5 ;  /* 0x0010d00501007387 */ /* 0x0003e60000100800 */
[----:B------:R-:W-:-:S02]  /*1afa0*/  LEA.HI.X.SX32 R3, R3, R12, 0x1, P4 ;  /* 0x0000000c03037211 */ /* 0x000fc400020f0eff */
[----:B-1----:R-:W-:Y:S01]  /*1afb0*/  PRMT R5, RZ, 0x7610, R5 ;  /* 0x00007610ff057816 */ /* 0x002fe20000000005 */
[----:B--2---:R1:W-:Y:S04]  /*1afc0*/  STL [R1+0x1bdc], R72 ;  /* 0x001bdc4801007387 */ /* 0x0043e80000100800 */
[----:B-1----:R-:W2:Y:S04]  /*1afd0*/  LDL R72, [R1+0x2134] ;  /* 0x0021340001487983 */ /* 0x002ea80000100800 */
[----:B------:R-:W2:Y:S04]  /*1afe0*/  LDL.LU R75, [R1+0x10c] ;  /* 0x00010c00014b7983 */ /* 0x000ea80000300800 */
[----:B------:R-:W-:Y:S04]  /*1aff0*/  STL [R1+0x10dc], R6 ;  /* 0x0010dc0601007387 */ /* 0x000fe80000100800 */
[----:B------:R-:W-:Y:S04]  /*1b000*/  STL [R1+0x10d8], R3 ;  /* 0x0010d80301007387 */ /* 0x000fe80000100800 */
[----:B----4-:R1:W-:Y:S02]  /*1b010*/  STL [R1+0x1c14], R7 ;  /* 0x001c140701007387 */ /* 0x0103e40000100800 */
[----:B-1----:R-:W-:-:S05]  /*1b020*/  @P0 IMAD.MOV.U32 R7, RZ, RZ, R3 ;  /* 0x000000ffff070224 */ /* 0x002fca00078e0003 */
[----:B------:R-:W4:Y:S01]  /*1b030*/  @P0 LDG.E.U8 R5, desc[UR20][R6.64] ;  /* 0x0000001406050981 */ /* 0x000f22000c1e1100 */
[C---:B------:R-:W-:Y:S02]  /*1b040*/  ISETP.GT.U32.AND P3, PT, R15.reuse, R92, PT ;  /* 0x0000005c0f00720c */ /* 0x040fe40003f64070 */
[----:B------:R-:W-:Y:S01]  /*1b050*/  ISETP.GT.U32.AND P5, PT, R15, R70, PT ;  /* 0x000000460f00720c */ /* 0x000fe20003fa4070 */
[----:B------:R-:W-:-:S10]  /*1b060*/  IMAD.MOV.U32 R3, RZ, RZ, R71 ;  /* 0x000000ffff037224 */ /* 0x000fd400078e0047 */
[--C-:B------:R-:W-:Y:S01]  /*1b070*/  @!P3 IMAD.IADD R92, R92, 0x1, -R15.reuse ;  /* 0x000000015c5cb824 */ /* 0x100fe200078e0a0f */
[----:B------:R-:W-:Y:S01]  /*1b080*/  ISETP.GE.AND P3, PT, R77, RZ, PT ;  /* 0x000000ff4d00720c */ /* 0x000fe20003f66270 */
[----:B------:R-:W-:Y:S01]  /*1b090*/  @!P5 IMAD.IADD R70, R70, 0x1, -R15 ;  /* 0x000000014646d824 */ /* 0x000fe200078e0a0f */
[----:B------:R-:W2:Y:S02]  /*1b0a0*/  LDL.LU R77, [R1+0x110] ;  /* 0x00011000014d7983 */ /* 0x000ea40000300800 */
[----:B------:R-:W-:Y:S01]  /*1b0b0*/  ISETP.GT.U32.AND P4, PT, R15, R92, PT ;  /* 0x0000005c0f00720c */ /* 0x000fe20003f84070 */
[----:B------:R-:W-:-:S04]  /*1b0c0*/  IMAD.MOV.U32 R4, RZ, RZ, R70 ;  /* 0x000000ffff047224 */ /* 0x000fc800078e0046 */
[----:B------:R-:W-:Y:S01]  /*1b0d0*/  @!P6 IMAD.MOV R4, RZ, RZ, -R4 ;  /* 0x000000ffff04e224 */ /* 0x000fe200078e0a04 */
[----:B------:R-:W-:-:S03]  /*1b0e0*/  ISETP.GT.U32.AND P6, PT, R15, R2, PT ;  /* 0x000000020f00720c */ /* 0x000fc60003fc4070 */
[----:B------:R-:W-:Y:S01]  /*1b0f0*/  @!P3 IMAD.MOV R3, RZ, RZ, -R3 ;  /* 0x000000ffff03b224 */ /* 0x000fe200078e0a03 */
[----:B------:R-:W-:Y:S02]  /*1b100*/  ISETP.GE.AND P3, PT, R93, RZ, PT ;  /* 0x000000ff5d00720c */ /* 0x000fe40003f66270 */
[C---:B------:R-:W-:Y:S01]  /*1b110*/  SEL R4, R14.reuse, R4, !P1 ;  /* 0x000000040e047207 */ /* 0x040fe20004800000 */
[----:B------:R-:W2:Y:S01]  /*1b120*/  LDL R93, [R1+0x214c] ;  /* 0x00214c00015d7983 */ /* 0x000ea20000100800 */
[----:B------:R-:W-:Y:S01]  /*1b130*/  SEL R3, R14, R3, !P1 ;  /* 0x000000030e037207 */ /* 0x000fe20004800000 */
[----:B------:R-:W-:-:S04]  /*1b140*/  @!P4 IMAD.IADD R92, R92, 0x1, -R15 ;  /* 0x000000015c5cc824 */ /* 0x000fc800078e0a0f */
[----:B---3--:R-:W-:Y:S01]  /*1b150*/  IMAD R3, R3, UR6, RZ ;  /* 0x0000000603037c24 */ /* 0x008fe2000f8e02ff */
[----:B------:R-:W-:Y:S01]  /*1b160*/  PRMT R16, RZ, 0x7610, R16 ;  /* 0x00007610ff107816 */ /* 0x000fe20000000010 */
[----:B------:R-:W-:Y:S01]  /*1b170*/  @!P6 IMAD.IADD R2, R2, 0x1, -R15 ;  /* 0x000000010202e824 */ /* 0x000fe200078e0a0f */
[----:B------:R-:W-:Y:S01]  /*1b180*/  ISETP.GT.U32.AND P5, PT, R15, R74, PT ;  /* 0x0000004a0f00720c */ /* 0x000fe20003fa4070 */
[----:B------:R-:W1:Y:S01]  /*1b190*/  LDCU UR6, c[0x0][0x3b0] ;  /* 0x00007600ff0677ac */ /* 0x000e620008000800 */
[----:B----4-:R0:W-:Y:S02]  /*1b1a0*/  STL [R1+0x1c10], R5 ;  /* 0x001c100501007387 */ /* 0x0101e40000100800 */
[----:B0-----:R-:W-:Y:S01]  /*1b1b0*/  IMAD R5, R4, UR5, RZ ;  /* 0x0000000504057c24 */ /* 0x001fe2000f8e02ff */
[----:B--2---:R-:W-:Y:S01]  /*1b1c0*/  ISETP.GE.AND P4, PT, R72, RZ, PT ;  /* 0x000000ff4800720c */ /* 0x004fe20003f86270 */
[----:B------:R-:W-:Y:S01]  /*1b1d0*/  IMAD.MOV.U32 R4, RZ, RZ, R92 ;  /* 0x000000ffff047224 */ /* 0x000fe200078e005c */
[----:B------:R-:W0:Y:S02]  /*1b1e0*/  LDCU UR5, c[0x0][0x3b0] ;  /* 0x00007600ff0577ac */ /* 0x000e240008000800 */
[-C--:B------:R-:W-:Y:S01]  /*1b1f0*/  IADD3 R6, P6, PT, R5, R13.reuse, RZ ;  /* 0x0000000d05067210 */ /* 0x080fe20007fde0ff */
[----:B------:R-:W-:Y:S01]  /*1b200*/  @!P3 IMAD.MOV R4, RZ, RZ, -R4 ;  /* 0x000000ffff04b224 */ /* 0x000fe200078e0a04 */
[----:B------:R-:W-:-:S02]  /*1b210*/  IADD3 R70, P3, PT, R3, R13, RZ ;  /* 0x0000000d03467210 */ /* 0x000fc40007f7e0ff */
[-C--:B------:R-:W-:Y:S02]  /*1b220*/  LEA.HI.X.SX32 R7, R5, R12.reuse, 0x1, P6 ;  /* 0x0000000c05077211 */ /* 0x080fe400030f0eff */
[----:B------:R-:W-:Y:S01]  /*1b230*/  LEA.HI.X.SX32 R71, R3, R12, 0x1, P3 ;  /* 0x0000000c03477211 */ /* 0x000fe200018f0eff */
[----:B------:R2:W-:Y:S01]  /*1b240*/  STL [R1+0x10e4], R6 ;  /* 0x0010e40601007387 */ /* 0x0005e20000100800 */
[----:B------:R-:W-:-:S03]  /*1b250*/  PRMT R5, RZ, 0x7610, R5 ;  /* 0x00007610ff057816 */ /* 0x000fc60000000005 */
[----:B------:R2:W3:Y:S04]  /*1b260*/  @P0 LDG.E.U8 R16, desc[UR20][R6.64] ;  /* 0x0000001406100981 */ /* 0x0004e8000c1e1100 */
[----:B------:R4:W-:Y:S01]  /*1b270*/  STL [R1+0x10e0], R7 ;  /* 0x0010e00701007387 */ /* 0x0009e20000100800 */
[----:B--2---:R-:W-:Y:S02]  /*1b280*/  @P0 IMAD.MOV.U32 R6, RZ, RZ, R70 ;  /* 0x000000ffff060224 */ /* 0x004fe400078e0046 */
[----:B----4-:R-:W-:-:S05]  /*1b290*/  @P0 IMAD.MOV.U32 R7, RZ, RZ, R71 ;  /* 0x000000ffff070224 */ /* 0x010fca00078e0047 */
[----:B------:R-:W2:Y:S01]  /*1b2a0*/  @P0 LDG.E.U8 R5, desc[UR20][R6.64] ;  /* 0x0000001406050981 */ /* 0x000ea2000c1e1100 */
[----:B------:R-:W-:-:S05]  /*1b2b0*/  @!P5 IMAD.IADD R74, R74, 0x1, -R15 ;  /* 0x000000014a4ad824 */ /* 0x000fca00078e0a0f */
[C---:B------:R-:W-:Y:S02]  /*1b2c0*/  ISETP.GT.U32.AND P5, PT, R15.reuse, R74, PT ;  /* 0x0000004a0f00720c */ /* 0x040fe40003fa4070 */
[----:B------:R-:W-:-:S11]  /*1b2d0*/  ISETP.GT.U32.AND P6, PT, R15, R2, PT ;  /* 0x000000020f00720c */ /* 0x000fd60003fc4070 */
[----:B------:R-:W-:Y:S01]  /*1b2e0*/  @!P5 IMAD.IADD R74, R74, 0x1, -R15 ;  /* 0x000000014a4ad824 */ /* 0x000fe200078e0a0f */
[----:B------:R-:W-:-:S03]  /*1b2f0*/  ISETP.GT.U32.AND P5, PT, R15, R75, PT ;  /* 0x0000004b0f00720c */ /* 0x000fc60003fa4070 */
[----:B------:R-:W-:-:S04]  /*1b300*/  IMAD.MOV.U32 R3, RZ, RZ, R74 ;  /* 0x000000ffff037224 */ /* 0x000fc800078e004a */
[----:B------:R-:W-:-:S06]  /*1b310*/  @!P4 IMAD.MOV R3, RZ, RZ, -R3 ;  /* 0x000000ffff03c224 */ /* 0x000fcc00078e0a03 */
[--C-:B------:R-:W-:Y:S01]  /*1b320*/  @!P5 IMAD.IADD R75, R75, 0x1, -R15.reuse ;  /* 0x000000014b4bd824 */ /* 0x100fe200078e0a0f */
[----:B------:R-:W-:Y:S01]  /*1b330*/  ISETP.GE.AND P5, PT, R93, RZ, PT ;  /* 0x000000ff5d00720c */ /* 0x000fe20003fa6270 */
[----:B------:R-:W-:Y:S01]  /*1b340*/  @!P6 IMAD.IADD R2, R2, 0x1, -R15 ;  /* 0x000000010202e824 */ /* 0x000fe200078e0a0f */
[----:B------:R-:W-:Y:S01]  /*1b350*/  PRMT R73, RZ, 0x7610, R73 ;  /* 0x00007610ff497816 */ /* 0x000fe20000000049 */
[----:B---3--:R3:W-:Y:S04]  /*1b360*/  STL [R1+0x1c0c], R16 ;  /* 0x001c0c1001007387 */ /* 0x0087e80000100800 */
[----:B---3--:R-:W3:Y:S04]  /*1b370*/  LDL R16, [R1+0x2164] ;  /* 0x0021640001107983 */ /* 0x008ee80000100800 */
[----:B------:R4:W-:Y:S04]  /*1b380*/  STL [R1+0x10ec], R70 ;  /* 0x0010ec4601007387 */ /* 0x0009e80000100800 */
[----:B------:R-:W3:Y:S04]  /*1b390*/  LDL.LU R92, [R1+0x11c] ;  /* 0x00011c00015c7983 */ /* 0x000ee80000300800 */
[----:B------:R0:W-:Y:S04]  /*1b3a0*/  STL [R1+0x10e8], R71 ;  /* 0x0010e84701007387 */ /* 0x0001e80000100800 */
[----:B------:R-:W3:Y:S04]  /*1b3b0*/  LDL R93, [R1+0x217c] ;  /* 0x00217c00015d7983 */ /* 0x000ee80000100800 */
[----:B----4-:R-:W4:Y:S04]  /*1b3c0*/  LDL.LU R70, [R1+0x114] ;  /* 0x0001140001467983 */ /* 0x010f280000300800 */
[----:B--2---:R2:W-:Y:S01]  /*1b3d0*/  STL [R1+0x1c08], R5 ;  /* 0x001c080501007387 */ /* 0x0045e20000100800 */
[----:B------:R-:W-:-:S03]  /*1b3e0*/  ISETP.GT.U32.AND P4, PT, R15, R75, PT ;  /* 0x0000004b0f00720c */ /* 0x000fc60003f84070 */
[----:B0-----:R-:W4:Y:S01]  /*1b3f0*/  LDL.LU R71, [R1+0x118] ;  /* 0x0001180001477983 */ /* 0x001f220000300800 */
[C---:B--2---:R-:W-:Y:S02]  /*1b400*/  SEL R5, R14.reuse, R4, !P1 ;  /* 0x000000040e057207 */ /* 0x044fe40004800000 */
        /* <DEDUP_REMOVED lines=15> */
[----:B------:R-:W2:Y:S03]  /*1b500*/  LDCU UR13, c[0x0][0x3b0] ;  /* 0x00007600ff0d77ac */ /* 0x000ea60008000800 */
[----:B------:R0:W2:Y:S04]  /*1b510*/  @P0 LDG.E.U8 R73, desc[UR20][R4.64] ;  /* 0x0000001404490981 */ /* 0x0000a8000c1e1100 */
[----:B------:R1:W-:Y:S04]  /*1b520*/  STL [R1+0x10f4], R72 ;  /* 0x0010f44801007387 */ /* 0x0003e80000100800 */
[----:B------:R-:W-:Y:S01]  /*1b530*/  STL [R1+0x10fc], R2 ;  /* 0x0010fc0201007387 */ /* 0x000fe20000100800 */
[----:B0-----:R-:W-:Y:S01]  /*1b540*/  @P0 IMAD.MOV.U32 R4, RZ, RZ, R2 ;  /* 0x000000ffff040224 */ /* 0x001fe200078e0002 */
[----:B---3--:R-:W-:-:S02]  /*1b550*/  ISETP.GE.AND P4, PT, R16, RZ, PT ;  /* 0x000000ff1000720c */ /* 0x008fc40003f86270 */
[----:B------:R-:W3:Y:S04]  /*1b560*/  LDL R16, [R1+0x2194] ;  /* 0x0021940001107983 */ /* 0x000ee80000100800 */
[----:B------:R0:W-:Y:S04]  /*1b570*/  STL [R1+0x10f0], R5 ;  /* 0x0010f00501007387 */ /* 0x0001e80000100800 */
[----:B-1----:R-:W3:Y:S01]  /*1b580*/  LDL.LU R72, [R1+0x2a54] ;  /* 0x002a540001487983 */ /* 0x002ee20000300800 */
[----:B0-----:R-:W-:-:S03]  /*1b590*/  @P0 IMAD.MOV.U32 R5, RZ, RZ, R74 ;  /* 0x000000ffff050224 */ /* 0x001fc600078e004a */
[----:B------:R-:W-:Y:S04]  /*1b5a0*/  STL [R1+0x10f8], R74 ;  /* 0x0010f84a01007387 */ /* 0x000fe80000100800 */
[----:B------:R0:W3:Y:S04]  /*1b5b0*/  @P0 LDG.E.U8 R0, desc[UR20][R4.64] ;  /* 0x0000001404000981 */ /* 0x0000e8000c1e1100 */
[----:B--2---:R1:W-:Y:S04]  /*1b5c0*/  STL [R1+0x1c04], R73 ;  /* 0x001c044901007387 */ /* 0x0043e80000100800 */
[----:B-1----:R-:W2:Y:S04]  /*1b5d0*/  LDL.LU R73, [R1+0x2a50] ;  /* 0x002a500001497983 */ /* 0x002ea80000300800 */
[----:B------:R-:W2:Y:S01]  /*1b5e0*/  LDL.LU R74, [R1+0x2a4c] ;  /* 0x002a4c00014a7983 */ /* 0x000ea20000300800 */
[----:B------:R-:W-:Y:S01]  /*1b5f0*/  SEL R6, R14, R3, !P1 ;  /* 0x000000030e067207 */ /* 0x000fe20004800000 */
[----:B------:R-:W-:-:S02]  /*1b600*/  IMAD.MOV.U32 R3, RZ, RZ, R75 ;  /* 0x000000ffff037224 */ /* 0x000fc400078e004b */
[----:B------:R-:W4:Y:S02]  /*1b610*/  LDL.LU R2, [R1+0x2a48] ;  /* 0x002a480001027983 */ /* 0x000f240000300800 */
[----:B------:R-:W-:Y:S01]  /*1b620*/  IMAD R6, R6, UR6, RZ ;  /* 0x0000000606067c24 */ /* 0x000fe2000f8e02ff */
[----:B------:R-:W-:Y:S01]  /*1b630*/  ISETP.GE.AND P5, PT, R93, RZ, PT ;  /* 0x000000ff5d00720c */ /* 0x000fe20003fa6270 */
[----:B------:R-:W-:Y:S02]  /*1b640*/  @!P4 IMAD.MOV R3, RZ, RZ, -R3 ;  /* 0x000000ffff03c224 */ /* 0x000fe400078e0a03 */
[----:B------:R-:W-:Y:S01]  /*1b650*/  @!P3 IMAD.IADD R77, R77, 0x1, -R15 ;  /* 0x000000014d4db824 */ /* 0x000fe200078e0a0f */
[----:B0-----:R-:W-:Y:S01]  /*1b660*/  IADD3 R5, P4, PT, R6, R13, RZ ;  /* 0x0000000d06057210 */ /* 0x001fe20007f9e0ff */
[----:B------:R-:W0:Y:S01]  /*1b670*/  LDCU UR6, c[0x0][0x3b0] ;  /* 0x00007600ff0677ac */ /* 0x000e220008000800 */
[----:B------:R-:W-:Y:S02]  /*1b680*/  SEL R4, R14, R3, !P1 ;  /* 0x000000030e047207 */ /* 0x000fe40004800000 */
[----:B------:R-:W-:-:S03]  /*1b690*/  LEA.HI.X.SX32 R75, R6, R12, 0x1, P4 ;  /* 0x0000000c064b7211 */ /* 0x000fc600020f0eff */
[----:B------:R-:W-:Y:S01]  /*1b6a0*/  IMAD R6, R4, UR15, RZ ;  /* 0x0000000f04067c24 */ /* 0x000fe2000f8e02ff */
[----:B---3--:R1:W-:Y:S01]  /*1b6b0*/  STL [R1+0x1c00], R0 ;  /* 0x001c000001007387 */ /* 0x0083e20000100800 */
[----:B------:R-:W-:Y:S01]  /*1b6c0*/  @P0 IMAD.MOV.U32 R4, RZ, RZ, R5 ;  /* 0x000000ffff040224 */ /* 0x000fe200078e0005 */
[----:B--2---:R-:W-:Y:S02]  /*1b6d0*/  PRMT R74, RZ, 0x7610, R74 ;  /* 0x00007610ff4a7816 */ /* 0x004fe4000000004a */
[----:B-1----:R-:W2:Y:S01]  /*1b6e0*/  LDL.LU R0, [R1+0x2a44] ;  /* 0x002a440001007983 */ /* 0x002ea20000300800 */
[----:B------:R-:W-:Y:S01]  /*1b6f0*/  ISETP.GT.U32.AND P3, PT, R15, R77, PT ;  /* 0x0000004d0f00720c */ /* 0x000fe20003f64070 */
[----:B------:R-:W1:Y:S02]  /*1b700*/  LDCU UR15, c[0x0][0x3b0] ;  /* 0x00007600ff0f77ac */ /* 0x000e640008000800 */
[----:B------:R-:W3:Y:S04]  /*1b710*/  LDL.LU R93, [R1+0x120] ;  /* 0x00012000015d7983 */ /* 0x000ee80000300800 */
[----:B------:R0:W-:Y:S02]  /*1b720*/  STL [R1+0x1104], R5 ;  /* 0x0011040501007387 */ /* 0x0001e40000100800 */
[----:B0-----:R-:W-:-:S05]  /*1b730*/  @P0 IMAD.MOV.U32 R5, RZ, RZ, R75 ;  /* 0x000000ffff050224 */ /* 0x001fca00078e004b */
[----:B------:R0:W2:Y:S01]  /*1b740*/  @P0 LDG.E.U8 R74, desc[UR20][R4.64] ;  /* 0x00000014044a0981 */ /* 0x0000a2000c1e1100 */
[----:B------:R-:W-:Y:S01]  /*1b750*/  ISETP.GT.U32.AND P6, PT, R15, R92, PT ;  /* 0x0000005c0f00720c */ /* 0x000fe20003fc4070 */
[----:B------:R-:W-:Y:S01]  /*1b760*/  @!P3 IMAD.IADD R77, R77, 0x1, -R15 ;  /* 0x000000014d4db824 */ /* 0x000fe200078e0a0f */
[----:B----4-:R-:W-:-:S03]  /*1b770*/  ISETP.GT.U32.AND P3, PT, R15, R70, PT ;  /* 0x000000460f00720c */ /* 0x010fc60003f64070 */
[----:B------:R-:W-:Y:S01]  /*1b780*/  IMAD.MOV.U32 R3, RZ, RZ, R77 ;  /* 0x000000ffff037224 */ /* 0x000fe200078e004d */
[----:B------:R4:W-:Y:S03]  /*1b790*/  STL [R1+0x1100], R75 ;  /* 0x0011004b01007387 */ /* 0x0009e60000100800 */
[----:B------:R-:W-:Y:S01]  /*1b7a0*/  @!P5 IMAD.MOV R3, RZ, RZ, -R3 ;  /* 0x000000ffff03d224 */ /* 0x000fe200078e0a03 */
[----:B0-----:R-:W-:-:S03]  /*1b7b0*/  IADD3 R5, P5, PT, R6, R13, RZ ;  /* 0x0000000d06057210 */ /* 0x001fc60007fbe0ff */
[--C-:B------:R-:W-:Y:S01]  /*1b7c0*/  @!P6 IMAD.IADD R92, R92, 0x1, -R15.reuse ;  /* 0x000000015c5ce824 */ /* 0x100fe200078e0a0f */
[----:B------:R-:W-:Y:S01]  /*1b7d0*/  LEA.HI.X.SX32 R4, R6, R12, 0x1, P5 ;  /* 0x0000000c06047211 */ /* 0x000fe200028f0eff */
[----:B----4-:R-:W4:Y:S01]  /*1b7e0*/  LDL R75, [R1+0x2148] ;  /* 0x00214800014b7983 */ /* 0x010f220000100800 */
[----:B------:R-:W-:Y:S02]  /*1b7f0*/  @!P3 IMAD.IADD R70, R70, 0x1, -R15 ;  /* 0x000000014646b824 */ /* 0x000fe400078e0a0f */
[----:B------:R-:W-:Y:S02]  /*1b800*/  ISETP.GT.U32.AND P6, PT, R15, R92, PT ;  /* 0x0000005c0f00720c */ /* 0x000fe40003fc4070 */
[----:B------:R-:W-:Y:S02]  /*1b810*/  ISETP.GE.AND P3, PT, R16, RZ, PT ;  /* 0x000000ff1000720c */ /* 0x000fe40003f66270 */
[----:B------:R-:W-:Y:S02]  /*1b820*/  SEL R3, R14, R3, !P1 ;  /* 0x000000030e037207 */ /* 0x000fe40004800000 */
[----:B------:R-:W-:-:S03]  /*1b830*/  PRMT R72, RZ, 0x7610, R72 ;  /* 0x00007610ff487816 */ /* 0x000fc60000000048 */
[----:B------:R-:W-:Y:S01]  /*1b840*/  IMAD R6, R3, UR5, RZ ;  /* 0x0000000503067c24 */ /* 0x000fe2000f8e02ff */
[----:B--2---:R0:W-:Y:S03]  /*1b850*/  STL [R1+0x1bf8], R74 ;  /* 0x001bf84a01007387 */ /* 0x0041e60000100800 */
[----:B------:R-:W-:Y:S01]  /*1b860*/  @!P6 IMAD.IADD R92, R92, 0x1, -R15 ;  /* 0x000000015c5ce824 */ /* 0x000fe200078e0a0f */
[----:B------:R-:W-:Y:S01]  /*1b870*/  ISETP.GT.U32.AND P4, PT, R15, R71, PT ;  /* 0x000000470f00720c */ /* 0x000fe20003f84070 */
[----:B------:R-:W2:Y:S01]  /*1b880*/  LDCU UR5, c[0x0][0x3b0] ;  /* 0x00007600ff0577ac */ /* 0x000ea20008000800 */
[----:B0-----:R-:W2:Y:S04]  /*1b890*/  LDL.LU R74, [R1+0x124] ;  /* 0x00012400014a7983 */ /* 0x001ea80000300800 */
[----:B------:R-:W2:Y:S04]  /*1b8a0*/  LDL R77, [R1+0x2160] ;  /* 0x00216000014d7983 */ /* 0x000ea80000100800 */
[----:B------:R0:W-:Y:S04]  /*1b8b0*/  STL [R1+0x110c], R5 ;  /* 0x00110c0501007387 */ /* 0x0001e80000100800 */
[----:B------:R-:W2:Y:S01]  /*1b8c0*/  LDL.LU R16, [R1+0x12c] ;  /* 0x00012c0001107983 */ /* 0x000ea20000300800 */
[----:B0-----:R-:W-:-:S03]  /*1b8d0*/  @P0 LOP3.LUT R5, R5, R4, RZ, 0x3c, !PT ;  /* 0x0000000405050212 */ /* 0x001fc600078e3cff */
[----:B------:R0:W-:Y:S02]  /*1b8e0*/  STL [R1+0x1108], R4 ;  /* 0x0011080401007387 */ /* 0x0001e40000100800 */
[----:B0-----:R-:W-:-:S04]  /*1b8f0*/  @P0 LOP3.LUT R4, R5, R4, RZ, 0x3c, !PT ;  /* 0x0000000405040212 */ /* 0x001fc800078e3cff */
[----:B------:R-:W-:-:S05]  /*1b900*/  @P0 LOP3.LUT R5, R5, R4, RZ, 0x3c, !PT ;  /* 0x0000000405050212 */ /* 0x000fca00078e3cff */
[----:B------:R0:W2:Y:S02]  /*1b910*/  @P0 LDG.E.U8 R72, desc[UR20][R4.64] ;  /* 0x0000001404480981 */ /* 0x0000a4000c1e1100 */
[----:B0-----:R-:W-:-:S04]  /*1b920*/  IADD3 R4, P6, PT, R6, R13, RZ ;  /* 0x0000000d06047210 */ /* 0x001fc80007fde0ff */
[----:B------:R-:W-:-:S05]  /*1b930*/  LEA.HI.X.SX32 R5, R6, R12, 0x1, P6 ;  /* 0x0000000c06057211 */ /* 0x000fca00030f0eff */
[----:B------:R0:W3:Y:S01]  /*1b940*/  @P0 LDG.E.U8 R7, desc[UR20][R4.64] ;  /* 0x0000001404070981 */ /* 0x0000e2000c1e1100 */
[----:B------:R-:W-:Y:S02]  /*1b950*/  @!P4 IMAD.IADD R71, R71, 0x1, -R15 ;  /* 0x000000014747c824 */ /* 0x000fe400078e0a0f */
[----:B------:R-:W-:Y:S02]  /*1b960*/  IMAD.MOV.U32 R3, RZ, RZ, R92 ;  /* 0x000000ffff037224 */ /* 0x000fe400078e005c */
[----:B------:R-:W3:Y:S01]  /*1b970*/  LDL R92, [R1+0x2178] ;  /* 0x00217800015c7983 */ /* 0x000ee20000100800 */
[----:B------:R-:W-:Y:S01]  /*1b980*/  ISETP.GT.U32.AND P4, PT, R15, R71, PT ;  /* 0x000000470f00720c */ /* 0x000fe20003f84070 */
[----:B------:R-:W-:-:S05]  /*1b990*/  @!P3 IMAD.MOV R3, RZ, RZ, -R3 ;  /* 0x000000ffff03b224 */ /* 0x000fca00078e0a03 */
[----:B------:R-:W-:-:S05]  /*1b9a0*/  SEL R3, R14, R3, !P1 ;  /* 0x000000030e037207 */ /* 0x000fca0004800000 */
[----:B------:R-:W-:Y:S02]  /*1b9b0*/  IMAD R3, R3, UR6, RZ ;  /* 0x0000000603037c24 */ /* 0x000fe4000f8e02ff */
[----:B------:R-:W-:Y:S01]  /*1b9c0*/  @!P4 IMAD.IADD R71, R71, 0x1, -R15 ;  /* 0x000000014747c824 */ /* 0x000fe200078e0a0f */
[----:B------:R-:W-:Y:S01]  /*1b9d0*/  STL [R1+0x1114], R4 ;  /* 0x0011140401007387 */ /* 0x000fe20000100800 */
[----:B----4-:R-:W-:Y:S01]  /*1b9e0*/  ISETP.GE.AND P6, PT, R75, RZ, PT ;  /* 0x000000ff4b00720c */ /* 0x010fe20003fc6270 */
[----:B------:R-:W4:Y:S01]  /*1b9f0*/  LDCU UR6, c[0x0][0x3b0] ;  /* 0x00007600ff0677ac */ /* 0x000f220008000800 */
[C---:B------:R-:W-:Y:S01]  /*1ba00*/  IADD3 R6, P4, PT, R3.reuse, R13, RZ ;  /* 0x0000000d03067210 */ /* 0x040fe20007f9e0ff */
[----:B------:R0:W-:Y:S03]  /*1ba10*/  STL [R1+0x1110], R5 ;  /* 0x0011100501007387 */ /* 0x0001e60000100800 */
[----:B------:R-:W-:-:S02]  /*1ba20*/  LEA.HI.X.SX32 R3, R3, R12, 0x1, P4 ;  /* 0x0000000c03037211 */ /* 0x000fc400020f0eff */
[----:B0-----:R-:W-:Y:S01]  /*1ba30*/  PRMT R5, RZ, 0x7610, R5 ;  /* 0x00007610ff057816 */ /* 0x001fe20000000005 */
[----:B--2---:R0:W-:Y:S04]  /*1ba40*/  STL [R1+0x1bbc], R72 ;  /* 0x001bbc4801007387 */ /* 0x0041e80000100800 */
[----:B0-----:R-:W2:Y:S04]  /*1ba50*/  LDL R72, [R1+0x2190] ;  /* 0x0021900001487983 */ /* 0x001ea80000100800 */
[----:B------:R-:W2:Y:S04]  /*1ba60*/  LDL.LU R75, [R1+0x128] ;  /* 0x00012800014b7983 */ /* 0x000ea80000300800 */
[----:B------:R-:W-:Y:S04]  /*1ba70*/  STL [R1+0x111c], R6 ;  /* 0x00111c0601007387 */ /* 0x000fe80000100800 */
[----:B------:R-:W-:Y:S04]  /*1ba80*/  STL [R1+0x1118], R3 ;  /* 0x0011180301007387 */ /* 0x000fe80000100800 */
[----:B---3--:R0:W-:Y:S02]  /*1ba90*/  STL [R1+0x1bf4], R7 ;  /* 0x001bf40701007387 */ /* 0x0081e40000100800 */
[----:B0-----:R-:W-:-:S05]  /*1baa0*/  @P0 IMAD.MOV.U32 R7, RZ, RZ, R3 ;  /* 0x000000ffff070224 */ /* 0x001fca00078e0003 */
[----:B------:R-:W3:Y:S01]  /*1bab0*/  @P0 LDG.E.U8 R5, desc[UR20][R6.64] ;  /* 0x0000001406050981 */ /* 0x000ee2000c1e1100 */
        /* <DEDUP_REMOVED lines=17> */
[----:B----4-:R-:W-:Y:S01]  /*1bbd0*/  IMAD R3, R3, UR6, RZ ;  /* 0x0000000603037c24 */ /* 0x010fe2000f8e02ff */
[----:B------:R-:W-:Y:S01]  /*1bbe0*/  PRMT R2, RZ, 0x7610, R2 ;  /* 0x00007610ff027816 */ /* 0x000fe20000000002 */
[----:B------:R-:W-:Y:S01]  /*1bbf0*/  @!P6 IMAD.IADD R16, R16, 0x1, -R15 ;  /* 0x000000011010e824 */ /* 0x000fe200078e0a0f */
[----:B------:R-:W-:Y:S01]  /*1bc00*/  ISETP.GT.U32.AND P5, PT, R15, R74, PT ;  /* 0x0000004a0f00720c */ /* 0x000fe20003fa4070 */
[----:B------:R-:W0:Y:S01]  /*1bc10*/  LDCU UR6, c[0x0][0x3b0] ;  /* 0x00007600ff0677ac */ /* 0x000e220008000800 */
[----:B---3--:R3:W-:Y:S02]  /*1bc20*/  STL [R1+0x1bf0], R5 ;  /* 0x001bf00501007387 */ /* 0x0087e40000100800 */
[----:B---3--:R-:W-:Y:S01]  /*1bc30*/  IMAD R5, R4, UR5, RZ ;  /* 0x0000000504057c24 */ /* 0x008fe2000f8e02ff */
[----:B--2---:R-:W-:Y:S01]  /*1bc40*/  ISETP.GE.AND P4, PT, R72, RZ, PT ;  /* 0x000000ff4800720c */ /* 0x004fe20003f86270 */
[----:B------:R-:W-:Y:S01]  /*1bc50*/  IMAD.MOV.U32 R4, RZ, RZ, R93 ;  /* 0x000000ffff047224 */ /* 0x000fe200078e005d */
[----:B------:R-:W2:Y:S02]  /*1bc60*/  LDCU UR5, c[0x0][0x3b0] ;  /* 0x00007600ff0577ac */ /* 0x000ea40008000800 */
[-C--:B------:R-:W-:Y:S01]  /*1bc70*/  IADD3 R6, P6, PT, R5, R13.reuse, RZ ;  /* 0x0000000d05067210 */ /* 0x080fe20007fde0ff */
[----:B------:R-:W-:Y:S01]  /*1bc80*/  @!P3 IMAD.MOV R4, RZ, RZ, -R4 ;  /* 0x000000ffff04b224 */ /* 0x000fe200078e0a04 */
[----:B------:R-:W-:-:S02]  /*1bc90*/  IADD3 R70, P3, PT, R3, R13, RZ ;  /* 0x0000000d03467210 */ /* 0x000fc40007f7e0ff */
[-C--:B------:R-:W-:Y:S02]  /*1bca0*/  LEA.HI.X.SX32 R7, R5, R12.reuse, 0x1, P6 ;  /* 0x0000000c05077211 */ /* 0x080fe400030f0eff */
[----:B------:R-:W-:Y:S01]  /*1bcb0*/  LEA.HI.X.SX32 R71, R3, R12, 0x1, P3 ;  /* 0x0000000c03477211 */ /* 0x000fe200018f0eff */
[----:B------:R3:W-:Y:S01]  /*1bcc0*/  STL [R1+0x1124], R6 ;  /* 0x0011240601007387 */ /* 0x0007e20000100800 */
[----:B------:R-:W-:-:S03]  /*1bcd0*/  PRMT R5, RZ, 0x7610, R5 ;  /* 0x00007610ff057816 */ /* 0x000fc60000000005 */
[----:B------:R3:W4:Y:S04]  /*1bce0*/  @P0 LDG.E.U8 R2, desc[UR20][R6.64] ;  /* 0x0000001406020981 */ /* 0x000728000c1e1100 */
[----:B------:R0:W-:Y:S01]  /*1bcf0*/  STL [R1+0x1120], R7 ;  /* 0x0011200701007387 */ /* 0x0001e20000100800 */
[----:B---3--:R-:W-:Y:S02]  /*1bd00*/  @P0 IMAD.MOV.U32 R6, RZ, RZ, R70 ;  /* 0x000000ffff060224 */ /* 0x008fe400078e0046 */
[----:B0-----:R-:W-:-:S05]  /*1bd10*/  @P0 IMAD.MOV.U32 R7, RZ, RZ, R71 ;  /* 0x000000ffff070224 */ /* 0x001fca00078e0047 */
[----:B------:R-:W3:Y:S01]  /*1bd20*/  @P0 LDG.E.U8 R5, desc[UR20][R6.64] ;  /* 0x0000001406050981 */ /* 0x000ee2000c1e1100 */
        /* <DEDUP_REMOVED lines=11> */
[----:B----4-:R0:W-:Y:S04]  /*1bde0*/  STL [R1+0x1bec], R2 ;  /* 0x001bec0201007387 */ /* 0x0101e80000100800 */
[----:B0-----:R-:W4:Y:S04]  /*1bdf0*/  LDL R2, [R1+0x215c] ;  /* 0x00215c0001027983 */ /* 0x001f280000100800 */
[----:B------:R0:W-:Y:S04]  /*1be00*/  STL [R1+0x112c], R70 ;  /* 0x00112c4601007387 */ /* 0x0001e80000100800 */
[----:B------:R-:W4:Y:S04]  /*1be10*/  LDL.LU R93, [R1+0x134] ;  /* 0x00013400015d7983 */ /* 0x000f280000300800 */
[----:B------:R1:W-:Y:S04]  /*1be20*/  STL [R1+0x1128], R71 ;  /* 0x0011284701007387 */ /* 0x0003e80000100800 */
[----:B------:R-:W4:Y:S04]  /*1be30*/  LDL R92, [R1+0x2174] ;  /* 0x00217400015c7983 */ /* 0x000f280000100800 */
[----:B0-----:R-:W4:Y:S04]  /*1be40*/  LDL.LU R70, [R1+0x140] ;  /* 0x0001400001467983 */ /* 0x001f280000300800 */
[----:B---3--:R0:W-:Y:S01]  /*1be50*/  STL [R1+0x1be8], R5 ;  /* 0x001be80501007387 */ /* 0x0081e20000100800 */
[----:B------:R-:W-:-:S03]  /*1be60*/  ISETP.GT.U32.AND P4, PT, R15, R75, PT ;  /* 0x0000004b0f00720c */ /* 0x000fc60003f84070 */
[----:B-1----:R-:W3:Y:S01]  /*1be70*/  LDL.LU R71, [R1+0x144] ;  /* 0x0001440001477983 */ /* 0x002ee20000300800 */
[C---:B0-----:R-:W-:Y:S02]  /*1be80*/  SEL R5, R14.reuse, R4, !P1 ;  /* 0x000000040e057207 */ /* 0x041fe40004800000 */
[----:B------:R-:W-:Y:S01]  /*1be90*/  SEL R4, R14, R3, !P1 ;  /* 0x000000030e047207 */ /* 0x000fe20004800000 */
[----:B------:R-:W-:Y:S02]  /*1bea0*/  IMAD.MOV.U32 R3, RZ, RZ, R16 ;  /* 0x000000ffff037224 */ /* 0x000fe400078e0010 */
[----:B------:R-:W-:Y:S01]  /*1beb0*/  IMAD R5, R5, UR13, RZ ;  /* 0x0000000d05057c24 */ /* 0x000fe2000f8e02ff */
[----:B------:R-:W-:Y:S01]  /*1bec0*/  PRMT R0, RZ, 0x7610, R0 ;  /* 0x00007610ff007816 */ /* 0x000fe20000000000 */
[----:B--2---:R-:W-:Y:S01]  /*1bed0*/  IMAD R4, R4, UR5, RZ ;  /* 0x0000000504047c24 */ /* 0x004fe2000f8e02ff */
        /* <DEDUP_REMOVED lines=11> */
[----:B------:R2:W3:Y:S04]  /*1bf90*/  @P0 LDG.E.U8 R73, desc[UR20][R4.64] ;  /* 0x0000001404490981 */ /* 0x0004e8000c1e1100 */
[----:B------:R0:W-:Y:S04]  /*1bfa0*/  STL [R1+0x1134], R72 ;  /* 0x0011344801007387 */ /* 0x0001e80000100800 */
[----:B------:R-:W-:Y:S01]  /*1bfb0*/  STL [R1+0x113c], R16 ;  /* 0x00113c1001007387 */ /* 0x000fe20000100800 */
[----:B--2---:R-:W-:Y:S01]  /*1bfc0*/  @P0 IMAD.MOV.U32 R4, RZ, RZ, R16 ;  /* 0x000000ffff040224 */ /* 0x004fe200078e0010 */
[----:B----4-:R-:W-:-:S02]  /*1bfd0*/  ISETP.GE.AND P4, PT, R2, RZ, PT ;  /* 0x000000ff0200720c */ /* 0x010fc40003f86270 */
[----:B------:R-:W2:Y:S04]  /*1bfe0*/  LDL R2, [R1+0x218c] ;  /* 0x00218c0001027983 */ /* 0x000ea80000100800 */
[----:B------:R4:W-:Y:S04]  /*1bff0*/  STL [R1+0x1130], R5 ;  /* 0x0011300501007387 */ /* 0x0009e80000100800 */
[----:B0-----:R-:W2:Y:S01]  /*1c000*/  LDL.LU R72, [R1+0x2a40] ;  /* 0x002a400001487983 */ /* 0x001ea20000300800 */
[----:B----4-:R-:W-:-:S03]  /*1c010*/  @P0 IMAD.MOV.U32 R5, RZ, RZ, R74 ;  /* 0x000000ffff050224 */ /* 0x010fc600078e004a */
[----:B------:R-:W-:Y:S04]  /*1c020*/  STL [R1+0x1138], R74 ;  /* 0x0011384a01007387 */ /* 0x000fe80000100800 */
[----:B------:R0:W4:Y:S04]  /*1c030*/  @P0 LDG.E.U8 R0, desc[UR20][R4.64] ;  /* 0x0000001404000981 */ /* 0x000128000c1e1100 */
[----:B---3--:R3:W-:Y:S04]  /*1c040*/  STL [R1+0x1be4], R73 ;  /* 0x001be44901007387 */ /* 0x0087e80000100800 */
[----:B---3--:R-:W3:Y:S04]  /*1c050*/  LDL.LU R73, [R1+0x2a3c] ;  /* 0x002a3c0001497983 */ /* 0x008ee80000300800 */
[----:B------:R-:W2:Y:S01]  /*1c060*/  LDL.LU R74, [R1+0x2a38] ;  /* 0x002a3800014a7983 */ /* 0x000ea20000300800 */
[----:B------:R-:W-:Y:S01]  /*1c070*/  SEL R6, R14, R3, !P1 ;  /* 0x000000030e067207 */ /* 0x000fe20004800000 */
[----:B------:R-:W-:-:S02]  /*1c080*/  IMAD.MOV.U32 R3, RZ, RZ, R75 ;  /* 0x000000ffff037224 */ /* 0x000fc400078e004b */
[----:B------:R-:W3:Y:S02]  /*1c090*/  LDL.LU R16, [R1+0x2a34] ;  /* 0x002a340001107983 */ /* 0x000ee40000300800 */
        /* <DEDUP_REMOVED lines=9> */
[----:B----4-:R4:W-:Y:S01]  /*1c130*/  STL [R1+0x1be0], R0 ;  /* 0x001be00001007387 */ /* 0x0109e20000100800 */
[----:B------:R-:W-:Y:S01]  /*1c140*/  @P0 IMAD.MOV.U32 R4, RZ, RZ, R5 ;  /* 0x000000ffff040224 */ /* 0x000fe200078e0005 */
[----:B--2---:R-:W-:Y:S02]  /*1c150*/  PRMT R74, RZ, 0x7610, R74 ;  /* 0x00007610ff4a7816 */ /* 0x004fe4000000004a */
[----:B----4-:R-:W2:Y:S01]  /*1c160*/  LDL.LU R0, [R1+0x2a30] ;  /* 0x002a300001007983 */ /* 0x010ea20000300800 */
[----:B------:R-:W-:Y:S01]  /*1c170*/  ISETP.GT.U32.AND P3, PT, R15, R77, PT ;  /* 0x0000004d0f00720c */ /* 0x000fe20003f64070 */
[----:B------:R-:W4:Y:S02]  /*1c180*/  LDCU UR15, c[0x0][0x3b0] ;  /* 0x00007600ff0f77ac */ /* 0x000f240008000800 */
[----:B------:R-:W2:Y:S04]  /*1c190*/  LDL.LU R92, [R1+0x138] ;  /* 0x00013800015c7983 */ /* 0x000ea80000300800 */
[----:B------:R0:W-:Y:S02]  /*1c1a0*/  STL [R1+0x1144], R5 ;  /* 0x0011440501007387 */ /* 0x0001e40000100800 */
[----:B0-----:R-:W-:-:S05]  /*1c1b0*/  @P0 IMAD.MOV.U32 R5, RZ, RZ, R75 ;  /* 0x000000ffff050224 */ /* 0x001fca00078e004b */
[----:B------:R0:W2:Y:S01]  /*1c1c0*/  @P0 LDG.E.U8 R74, desc[UR20][R4.64] ;  /* 0x00000014044a0981 */ /* 0x0000a2000c1e1100 */
[----:B------:R-:W-:Y:S01]  /*1c1d0*/  ISETP.GT.U32.AND P6, PT, R15, R93, PT ;  /* 0x0000005d0f00720c */ /* 0x000fe20003fc4070 */
[----:B------:R-:W-:Y:S01]  /*1c1e0*/  @!P3 IMAD.IADD R77, R77, 0x1, -R15 ;  /* 0x000000014d4db824 */ /* 0x000fe200078e0a0f */
[----:B------:R-:W-:-:S03]  /*1c1f0*/  ISETP.GT.U32.AND P3, PT, R15, R70, PT ;  /* 0x000000460f00720c */ /* 0x000fc60003f64070 */
[----:B------:R-:W-:Y:S01]  /*1c200*/  IMAD.MOV.U32 R3, RZ, RZ, R77 ;  /* 0x000000ffff037224 */ /* 0x000fe200078e004d */
[----:B------:R1:W-:Y:S03]  /*1c210*/  STL [R1+0x1140], R75 ;  /* 0x0011404b01007387 */ /* 0x0003e60000100800 */
[----:B------:R-:W-:Y:S01]  /*1c220*/  @!P5 IMAD.MOV R3, RZ, RZ, -R3 ;  /* 0x000000ffff03d224 */ /* 0x000fe200078e0a03 */
[----:B0-----:R-:W-:-:S03]  /*1c230*/  IADD3 R5, P5, PT, R6, R13, RZ ;  /* 0x0000000d06057210 */ /* 0x001fc60007fbe0ff */
[--C-:B------:R-:W-:Y:S01]  /*1c240*/  @!P6 IMAD.IADD R93, R93, 0x1, -R15.reuse ;  /* 0x000000015d5de824 */ /* 0x100fe200078e0a0f */
[----:B------:R-:W-:Y:S01]  /*1c250*/  LEA.HI.X.SX32 R4, R6, R12, 0x1, P5 ;  /* 0x0000000c06047211 */ /* 0x000fe200028f0eff */
[----:B-1----:R-:W3:Y:S01]  /*1c260*/  LDL R75, [R1+0x21a4] ;  /* 0x0021a400014b7983 */ /* 0x002ee20000100800 */
        /* <DEDUP_REMOVED lines=9> */
[----:B------:R-:W1:Y:S01]  /*1c300*/  LDCU UR5, c[0x0][0x3b0] ;  /* 0x00007600ff0577ac */ /* 0x000e620008000800 */
        /* <DEDUP_REMOVED lines=32> */
[----:B----4-:R0:W-:Y:S02]  /*1c510*/  STL [R1+0x1bd4], R7 ;  /* 0x001bd40701007387 */ /* 0x0101e40000100800 */
[----:B0-----:R-:W-:-:S05]  /*1c520*/  @P0 IMAD.MOV.U32 R7, RZ, RZ, R3 ;  /* 0x000000ffff070224 */ /* 0x001fca00078e0003 */
        /* <DEDUP_REMOVED lines=14> */
[----:B------:R-:W-:Y:S01]  /*1c610*/  SEL R4, R14, R4, !P1 ;  /* 0x000000040e047207 */ /* 0x000fe20004800000 */
[--C-:B------:R-:W-:Y:S01]  /*1c620*/  @!P4 IMAD.IADD R92, R92, 0x1, -R15.reuse ;  /* 0x000000015c5cc824 */ /* 0x100fe200078e0a0f */
[----:B------:R-:W-:Y:S01]  /*1c630*/  SEL R3, R14, R3, !P1 ;  /* 0x000000030e037207 */ /* 0x000fe20004800000 */
[----:B------:R-:W2:Y:S04]  /*1c640*/  LDL R93, [R1+0x21a0] ;  /* 0x0021a000015d7983 */ /* 0x000ea80000100800 */
[----:B---3--:R-:W-:Y:S01]  /*1c650*/  IMAD R3, R3, UR6, RZ ;  /* 0x0000000603037c24 */ /* 0x008fe2000f8e02ff */
[----:B------:R-:W-:Y:S01]  /*1c660*/  PRMT R16, RZ, 0x7610, R16 ;  /* 0x00007610ff107816 */ /* 0x000fe20000000010 */
[----:B------:R-:W-:Y:S01]  /*1c670*/  @!P6 IMAD.IADD R2, R2, 0x1, -R15 ;  /* 0x000000010202e824 */ /* 0x000fe200078e0a0f */
[----:B------:R-:W-:Y:S01]  /*1c680*/  ISETP.GT.U32.AND P5, PT, R15, R74, PT ;  /* 0x0000004a0f00720c */ /* 0x000fe20003fa4070 */
[----:B------:R-:W0:Y:S01]  /*1c690*/  LDCU UR6, c[0x0][0x3b0] ;  /* 0x00007600ff0677ac */ /* 0x000e220008000800 */
[----:B----4-:R1:W-:Y:S02]  /*1c6a0*/  STL [R1+0x1bd0], R5 ;  /* 0x001bd00501007387 */ /* 0x0103e40000100800 */
[----:B-1----:R-:W-:Y:S01]  /*1c6b0*/  IMAD R5, R4, UR5, RZ ;  /* 0x0000000504057c24 */ /* 0x002fe2000f8e02ff */
[----:B--2---:R-:W-:Y:S01]  /*1c6c0*/  ISETP.GE.AND P4, PT, R72, RZ, PT ;  /* 0x000000ff4800720c */ /* 0x004fe20003f86270 */
[----:B------:R-:W-:Y:S01]  /*1c6d0*/  IMAD.MOV.U32 R4, RZ, RZ, R92 ;  /* 0x000000ffff047224 */ /* 0x000fe200078e005c */
[----:B------:R-:W1:Y:S02]  /*1c6e0*/  LDCU UR5, c[0x0][0x3b0] ;  /* 0x00007600ff0577ac */ /* 0x000e640008000800 */
[-C--:B------:R-:W-:Y:S01]  /*1c6f0*/  IADD3 R6, P6, PT, R5, R13.reuse, RZ ;  /* 0x0000000d05067210 */ /* 0x080fe20007fde0ff */
[----:B------:R-:W-:Y:S01]  /*1c700*/  @!P3 IMAD.MOV R4, RZ, RZ, -R4 ;  /* 0x000000ffff04b224 */ /* 0x000fe200078e0a04 */
[----:B------:R-:W-:-:S02]  /*1c710*/  IADD3 R70, P3, PT, R3, R13, RZ ;  /* 0x0000000d03467210 */ /* 0x000fc40007f7e0ff */
[-C--:B------:R-:W-:Y:S02]  /*1c720*/  LEA.HI.X.SX32 R7, R5, R12.reuse, 0x1, P6 ;  /* 0x0000000c05077211 */ /* 0x080fe400030f0eff */
[----:B------:R-:W-:Y:S01]  /*1c730*/  LEA.HI.X.SX32 R71, R3, R12, 0x1, P3 ;  /* 0x0000000c03477211 */ /* 0x000fe200018f0eff */
[----:B------:R2:W-:Y:S01]  /*1c740*/  STL [R1+0x1164], R6 ;  /* 0x0011640601007387 */ /* 0x0005e20000100800 */
[----:B------:R-:W-:-:S03]  /*1c750*/  PRMT R5, RZ, 0x7610, R5 ;  /* 0x00007610ff057816 */ /* 0x000fc60000000005 */
[----:B------:R3:W-:Y:S04]  /*1c760*/  STL [R1+0x1160], R7 ;  /* 0x0011600701007387 */ /* 0x0007e80000100800 */
[----:B------:R2:W4:Y:S01]  /*1c770*/  @P0 LDG.E.U8 R16, desc[UR20][R6.64] ;  /* 0x0000001406100981 */ /* 0x000522000c1e1100 */
[----:B------:R-:W-:Y:S01]  /*1c780*/  @!P5 IMAD.IADD R74, R74, 0x1, -R15 ;  /* 0x000000014a4ad824 */ /* 0x000fe200078e0a0f */
[----:B------:R-:W-:Y:S02]  /*1c790*/  ISETP.GT.U32.AND P6, PT, R15, R2, PT ;  /* 0x000000020f00720c */ /* 0x000fe40003fc4070 */
[----:B------:R-:W4:Y:S01]  /*1c7a0*/  LDL R92, [R1+0x21b8] ;  /* 0x0021b800015c7983 */ /* 0x000f220000100800 */
[----:B--2---:R-:W-:Y:S02]  /*1c7b0*/  @P0 IMAD.MOV.U32 R6, RZ, RZ, R70 ;  /* 0x000000ffff060224 */ /* 0x004fe400078e0046 */
[----:B---3--:R-:W-:-:S05]  /*1c7c0*/  @P0 IMAD.MOV.U32 R7, RZ, RZ, R71 ;  /* 0x000000ffff070224 */ /* 0x008fca00078e0047 */
[----:B------:R-:W2:Y:S01]  /*1c7d0*/  @P0 LDG.E.U8 R5, desc[UR20][R6.64] ;  /* 0x0000001406050981 */ /* 0x000ea2000c1e1100 */
[----:B------:R-:W-:-:S13]  /*1c7e0*/  ISETP.GT.U32.AND P5, PT, R15, R74, PT ;  /* 0x0000004a0f00720c */ /* 0x000fda0003fa4070 */
[----:B------:R-:W-:Y:S01]  /*1c7f0*/  @!P5 IMAD.IADD R74, R74, 0x1, -R15 ;  /* 0x000000014a4ad824 */ /* 0x000fe200078e0a0f */
[----:B------:R-:W-:Y:S01]  /*1c800*/  ISETP.GT.U32.AND P5, PT, R15, R75, PT ;  /* 0x0000004b0f00720c */ /* 0x000fe20003fa4070 */
[----:B------:R-:W-:Y:S02]  /*1c810*/  STL [R1+0x116c], R70 ;  /* 0x00116c4601007387 */ /* 0x000fe40000100800 */
[----:B------:R-:W-:-:S04]  /*1c820*/  IMAD.MOV.U32 R3, RZ, RZ, R74 ;  /* 0x000000ffff037224 */ /* 0x000fc800078e004a */
[----:B------:R-:W-:-:S06]  /*1c830*/  @!P4 IMAD.MOV R3, RZ, RZ, -R3 ;  /* 0x000000ffff03c224 */ /* 0x000fcc00078e0a03 */
[--C-:B------:R-:W-:Y:S01]  /*1c840*/  @!P5 IMAD.IADD R75, R75, 0x1, -R15.reuse ;  /* 0x000000014b4bd824 */ /* 0x100fe200078e0a0f */
[----:B------:R-:W-:Y:S01]  /*1c850*/  ISETP.GE.AND P5, PT, R93, RZ, PT ;  /* 0x000000ff5d00720c */ /* 0x000fe20003fa6270 */
[----:B------:R-:W-:Y:S01]  /*1c860*/  @!P6 IMAD.IADD R2, R2, 0x1, -R15 ;  /* 0x000000010202e824 */ /* 0x000fe200078e0a0f */
[----:B------:R-:W-:Y:S01]  /*1c870*/  PRMT R73, RZ, 0x7610, R73 ;  /* 0x00007610ff497816 */ /* 0x000fe20000000049 */
[----:B----4-:R3:W-:Y:S04]  /*1c880*/  STL [R1+0x1bcc], R16 ;  /* 0x001bcc1001007387 */ /* 0x0107e80000100800 */
[----:B---3--:R-:W3:Y:S04]  /*1c890*/  LDL.LU R16, [R1+0x150] ;  /* 0x0001500001107983 */ /* 0x008ee80000300800 */
[----:B------:R-:W-:Y:S04]  /*1c8a0*/  STL [R1+0x1168], R71 ;  /* 0x0011684701007387 */ /* 0x000fe80000100800 */
[----:B------:R-:W4:Y:S04]  /*1c8b0*/  LDL R93, [R1+0x21d0] ;  /* 0x0021d000015d7983 */ /* 0x000f280000100800 */
[----:B------:R-:W3:Y:S04]  /*1c8c0*/  LDL.LU R70, [R1+0x158] ;  /* 0x0001580001467983 */ /* 0x000ee80000300800 */
[----:B--2---:R2:W-:Y:S01]  /*1c8d0*/  STL [R1+0x1bc8], R5 ;  /* 0x001bc80501007387 */ /* 0x0045e20000100800 */
[----:B------:R-:W-:-:S03]  /*1c8e0*/  ISETP.GT.U32.AND P4, PT, R15, R75, PT ;  /* 0x0000004b0f00720c */ /* 0x000fc60003f84070 */
[----:B------:R-:W3:Y:S01]  /*1c8f0*/  LDL.LU R72, [R1+0x15c] ;  /* 0x00015c0001487983 */ /* 0x000ee20000300800 */
[C---:B--2---:R-:W-:Y:S02]  /*1c900*/  SEL R5, R14.reuse, R4, !P1 ;  /* 0x000000040e057207 */ /* 0x044fe40004800000 */
[----:B------:R-:W-:Y:S01]  /*1c910*/  SEL R4, R14, R3, !P1 ;  /* 0x000000030e047207 */ /* 0x000fe20004800000 */
[----:B------:R-:W-:Y:S02]  /*1c920*/  IMAD.MOV.U32 R3, RZ, RZ, R2 ;  /* 0x000000ffff037224 */ /* 0x000fe400078e0002 */
[----:B------:R-:W-:Y:S01]  /*1c930*/  IMAD R5, R5, UR13, RZ ;  /* 0x0000000d05057c24 */ /* 0x000fe2000f8e02ff */
[----:B------:R-:W-:Y:S01]  /*1c940*/  PRMT R0, RZ, 0x7610, R0 ;  /* 0x00007610ff007816 */ /* 0x000fe20000000000 */
[----:B-1----:R-:W-:Y:S01]  /*1c950*/  IMAD R4, R4, UR5, RZ ;  /* 0x0000000504047c24 */ /* 0x002fe2000f8e02ff */
[----:B------:R-:W-:Y:S01]  /*1c960*/  ISETP.GT.U32.AND P3, PT, R15, R77, PT ;  /* 0x0000004d0f00720c */ /* 0x000fe20003f64070 */
[----:B------:R-:W-:Y:S01]  /*1c970*/  @!P5 IMAD.MOV R3, RZ, RZ, -R3 ;  /* 0x000000ffff03d224 */ /* 0x000fe200078e0a03 */
[-C--:B------:R-:W-:Y:S01]  /*1c980*/  IADD3 R71, P6, PT, R5, R13.reuse, RZ ;  /* 0x0000000d05477210 */ /* 0x080fe20007fde0ff */
[----:B------:R-:W-:Y:S01]  /*1c990*/  @!P4 IMAD.IADD R75, R75, 0x1, -R15 ;  /* 0x000000014b4bc824 */ /* 0x000fe200078e0a0f */
[----:B------:R-:W-:Y:S01]  /*1c9a0*/  IADD3 R2, P5, PT, R4, R13, RZ ;  /* 0x0000000d04027210 */ /* 0x000fe20007fbe0ff */
[----:B------:R-:W1:Y:S01]  /*1c9b0*/  LDCU UR5, c[0x0][0x3b0] ;  /* 0x00007600ff0577ac */ /* 0x000e620008000800 */
[----:B------:R-:W-:-:S02]  /*1c9c0*/  LEA.HI.X.SX32 R5, R5, R12, 0x1, P6 ;  /* 0x0000000c05057211 */ /* 0x000fc400030f0eff */
[----:B------:R-:W-:Y:S01]  /*1c9d0*/  LEA.HI.X.SX32 R74, R4, R12, 0x1, P5 ;  /* 0x0000000c044a7211 */ /* 0x000fe200028f0eff */
[----:B------:R-:W-:Y:S01]  /*1c9e0*/  @P0 IMAD.MOV.U32 R4, RZ, RZ, R71 ;  /* 0x000000ffff040224 */ /* 0x000fe200078e0047 */
[----:B------:R-:W-:Y:S01]  /*1c9f0*/  PRMT R7, RZ, 0x7610, R7 ;  /* 0x00007610ff077816 */ /* 0x000fe20000000007 */
[----:B------:R-:W2:Y:S03]  /*1ca00*/  LDCU UR13, c[0x0][0x3b0] ;  /* 0x00007600ff0d77ac */ /* 0x000ea60008000800 */
[----:B------:R0:W2:Y:S01]  /*1ca10*/  @P0 LDG.E.U8 R73, desc[UR20][R4.64] ;  /* 0x0000001404490981 */ /* 0x0000a2000c1e1100 */
[----:B------:R-:W-:-:S03]  /*1ca20*/  ISETP.GE.AND P4, PT, R92, RZ, PT ;  /* 0x000000ff5c00720c */ /* 0x000fc60003f86270 */
[----:B------:R1:W-:Y:S04]  /*1ca30*/  STL [R1+0x1174], R71 ;  /* 0x0011744701007387 */ /* 0x0003e80000100800 */
[----:B------:R-:W-:Y:S01]  /*1ca40*/  STL [R1+0x117c], R2 ;  /* 0x00117c0201007387 */ /* 0x000fe20000100800 */
[----:B0-----:R-:W-:-:S03]  /*1ca50*/  @P0 IMAD.MOV.U32 R4, RZ, RZ, R2 ;  /* 0x000000ffff040224 */ /* 0x001fc600078e0002 */
        /* <DEDUP_REMOVED lines=11> */
[----:B------:R-:W2:Y:S02]  /*1cb10*/  LDL.LU R2, [R1+0x2a20] ;  /* 0x002a200001027983 */ /* 0x000ea40000300800 */
[----:B------:R-:W-:Y:S01]  /*1cb20*/  IMAD R6, R6, UR6, RZ ;  /* 0x0000000606067c24 */ /* 0x000fe2000f8e02ff */
[----:B----4-:R-:W-:Y:S01]  /*1cb30*/  ISETP.GE.AND P5, PT, R93, RZ, PT ;  /* 0x000000ff5d00720c */ /* 0x010fe20003fa6270 */
[----:B------:R-:W-:Y:S02]  /*1cb40*/  @!P4 IMAD.MOV R3, RZ, RZ, -R3 ;  /* 0x000000ffff03c224 */ /* 0x000fe400078e0a03 */
[----:B------:R-:W-:Y:S01]  /*1cb50*/  @!P3 IMAD.IADD R77, R77, 0x1, -R15 ;  /* 0x000000014d4db824 */ /* 0x000fe200078e0a0f */
[----:B0-----:R-:W-:Y:S01]  /*1cb60*/  IADD3 R5, P4, PT, R6, R13, RZ ;  /* 0x0000000d06057210 */ /* 0x001fe20007f9e0ff */
[----:B------:R-:W0:Y:S01]  /*1cb70*/  LDCU UR6, c[0x0][0x3b0] ;  /* 0x00007600ff0677ac */ /* 0x000e220008000800 */
[----:B------:R-:W-:Y:S02]  /*1cb80*/  SEL R4, R14, R3, !P1 ;  /* 0x000000030e047207 */ /* 0x000fe40004800000 */
[----:B------:R-:W-:Y:S01]  /*1cb90*/  LEA.HI.X.SX32 R75, R6, R12, 0x1, P4 ;  /* 0x0000000c064b7211 */ /* 0x000fe200020f0eff */
[----:B---3--:R1:W-:Y:S02]  /*1cba0*/  STL [R1+0x1bc0], R0 ;  /* 0x001bc00001007387 */ /* 0x0083e40000100800 */
[----:B------:R-:W-:Y:S01]  /*1cbb0*/  IMAD R6, R4, UR15, RZ ;  /* 0x0000000f04067c24 */ /* 0x000fe2000f8e02ff */
[C---:B------:R-:W-:Y:S01]  /*1cbc0*/  ISETP.GT.U32.AND P3, PT, R15.reuse, R77, PT ;  /* 0x0000004d0f00720c */ /* 0x040fe20003f64070 */
[----:B------:R-:W-:Y:S01]  /*1cbd0*/  @P0 IMAD.MOV.U32 R4, RZ, RZ, R5 ;  /* 0x000000ffff040224 */ /* 0x000fe200078e0005 */
[----:B--2---:R-:W-:Y:S01]  /*1cbe0*/  PRMT R74, RZ, 0x7610, R74 ;  /* 0x00007610ff4a7816 */ /* 0x004fe2000000004a */
[----:B-1----:R-:W2:Y:S01]  /*1cbf0*/  LDL.LU R0, [R1+0x2a1c] ;  /* 0x002a1c0001007983 */ /* 0x002ea20000300800 */
[----:B------:R-:W-:Y:S01]  /*1cc00*/  ISETP.GT.U32.AND P6, PT, R15, R16, PT ;  /* 0x000000100f00720c */ /* 0x000fe20003fc4070 */
[----:B------:R-:W1:Y:S02]  /*1cc10*/  LDCU UR15, c[0x0][0x3b0] ;  /* 0x00007600ff0f77ac */ /* 0x000e640008000800 */
[----:B------:R-:W3:Y:S04]  /*1cc20*/  LDL.LU R93, [R1+0x164] ;  /* 0x00016400015d7983 */ /* 0x000ee80000300800 */
[----:B------:R4:W-:Y:S02]  /*1cc30*/  STL [R1+0x1184], R5 ;  /* 0x0011840501007387 */ /* 0x0009e40000100800 */
[----:B----4-:R-:W-:-:S05]  /*1cc40*/  @P0 IMAD.MOV.U32 R5, RZ, RZ, R75 ;  /* 0x000000ffff050224 */ /* 0x010fca00078e004b */
[----:B------:R4:W2:Y:S01]  /*1cc50*/  @P0 LDG.E.U8 R74, desc[UR20][R4.64] ;  /* 0x00000014044a0981 */ /* 0x0008a2000c1e1100 */
[----:B------:R-:W-:Y:S01]  /*1cc60*/  @!P3 IMAD.IADD R77, R77, 0x1, -R15 ;  /* 0x000000014d4db824 */ /* 0x000fe200078e0a0f */
[----:B------:R-:W-:-:S03]  /*1cc70*/  ISETP.GT.U32.AND P3, PT, R15, R70, PT ;  /* 0x000000460f00720c */ /* 0x000fc60003f64070 */
[----:B------:R-:W-:Y:S01]  /*1cc80*/  IMAD.MOV.U32 R3, RZ, RZ, R77 ;  /* 0x000000ffff037224 */ /* 0x000fe200078e004d */
[----:B------:R-:W-:Y:S03]  /*1cc90*/  STL [R1+0x1180], R75 ;  /* 0x0011804b01007387 */ /* 0x000fe60000100800 */
[----:B------:R-:W-:Y:S01]  /*1cca0*/  @!P5 IMAD.MOV R3, RZ, RZ, -R3 ;  /* 0x000000ffff03d224 */ /* 0x000fe200078e0a03 */
[----:B----4-:R-:W-:Y:S01]  /*1ccb0*/  IADD3 R5, P5, PT, R6, R13, RZ ;  /* 0x0000000d06057210 */ /* 0x010fe20007fbe0ff */
[----:B------:R-:W-:-:S03]  /*1ccc0*/  @!P6 IMAD.IADD R16, R16, 0x1, -R15 ;  /* 0x000000011010e824 */ /* 0x000fc600078e0a0f */
[----:B------:R-:W-:Y:S01]  /*1ccd0*/  LEA.HI.X.SX32 R4, R6, R12, 0x1, P5 ;  /* 0x0000000c06047211 */ /* 0x000fe200028f0eff */
[----:B------:R-:W-:Y:S01]  /*1cce0*/  @!P3 IMAD.IADD R70, R70, 0x1, -R15 ;  /* 0x000000014646b824 */ /* 0x000fe200078e0a0f */
[----:B------:R-:W-:Y:S02]  /*1ccf0*/  ISETP.GE.AND P3, PT, R92, RZ, PT ;  /* 0x000000ff5c00720c */ /* 0x000fe40003f66270 */
[----:B------:R-:W-:Y:S02]  /*1cd00*/  ISETP.GT.U32.AND P6, PT, R15, R16, PT ;  /* 0x000000100f00720c */ /* 0x000fe40003fc4070 */
[----:B------:R-:W-:Y:S02]  /*1cd10*/  SEL R3, R14, R3, !P1 ;  /* 0x000000030e037207 */ /* 0x000fe40004800000 */
[----:B------:R-:W-:-:S03]  /*1cd20*/  PRMT R73, RZ, 0x7610, R73 ;  /* 0x00007610ff497816 */ /* 0x000fc60000000049 */
[----:B------:R-:W-:Y:S01]  /*1cd30*/  IMAD R6, R3, UR5, RZ ;  /* 0x0000000503067c24 */ /* 0x000fe2000f8e02ff */
[----:B--2---:R2:W-:Y:S05]  /*1cd40*/  STL [R1+0x1bb8], R74 ;  /* 0x001bb84a01007387 */ /* 0x0045ea0000100800 */
[----:B------:R-:W-:Y:S01]  /*1cd50*/  @!P6 IMAD.IADD R16, R16, 0x1, -R15 ;  /* 0x000000011010e824 */ /* 0x000fe200078e0a0f */
[----:B------:R-:W-:Y:S01]  /*1cd60*/  ISETP.GT.U32.AND P4, PT, R15, R72, PT ;  /* 0x000000480f00720c */ /* 0x000fe20003f84070 */
[----:B------:R-:W4:Y:S01]  /*1cd70*/  LDCU UR5, c[0x0][0x3b0] ;  /* 0x00007600ff0577ac */ /* 0x000f220008000800 */
[----:B--2---:R-:W2:Y:S04]  /*1cd80*/  LDL R74, [R1+0x219c] ;  /* 0x00219c00014a7983 */ /* 0x004ea80000100800 */
[----:B------:R-:W3:Y:S04]  /*1cd90*/  LDL.LU R75, [R1+0x168] ;  /* 0x00016800014b7983 */ /* 0x000ee80000300800 */
[----:B------:R-:W3:Y:S04]  /*1cda0*/  LDL R92, [R1+0x21b4] ;  /* 0x0021b400015c7983 */ /* 0x000ee80000100800 */
[----:B------:R0:W-:Y:S04]  /*1cdb0*/  STL [R1+0x118c], R5 ;  /* 0x00118c0501007387 */ /* 0x0001e80000100800 */
[----:B------:R-:W3:Y:S01]  /*1cdc0*/  LDL.LU R77, [R1+0x160] ;  /* 0x00016000014d7983 */ /* 0x000ee20000300800 */
[----:B0-----:R-:W-:-:S03]  /*1cdd0*/  @P0 LOP3.LUT R5, R5, R4, RZ, 0x3c, !PT ;  /* 0x0000000405050212 */ /* 0x001fc600078e3cff */
[----:B------:R0:W-:Y:S02]  /*1cde0*/  STL [R1+0x1188], R4 ;  /* 0x0011880401007387 */ /* 0x0001e40000100800 */
[----:B0-----:R-:W-:-:S04]  /*1cdf0*/  @P0 LOP3.LUT R4, R5, R4, RZ, 0x3c, !PT ;  /* 0x0000000405040212 */ /* 0x001fc800078e3cff */
[----:B------:R-:W-:-:S05]  /*1ce00*/  @P0 LOP3.LUT R5, R5, R4, RZ, 0x3c, !PT ;  /* 0x0000000405050212 */ /* 0x000fca00078e3cff */
[----:B------:R0:W3:Y:S02]  /*1ce10*/  @P0 LDG.E.U8 R73, desc[UR20][R4.64] ;  /* 0x0000001404490981 */ /* 0x0000e4000c1e1100 */
        /* <DEDUP_REMOVED lines=12> */
[----:B--2---:R-:W-:Y:S01]  /*1cee0*/  ISETP.GE.AND P6, PT, R74, RZ, PT ;  /* 0x000000ff4a00720c */ /* 0x004fe20003fc6270 */
[----:B------:R-:W2:Y:S01]  /*1cef0*/  LDCU UR6, c[0x0][0x3b0] ;  /* 0x00007600ff0677ac */ /* 0x000ea20008000800 */
[C---:B------:R-:W-:Y:S01]  /*1cf00*/  IADD3 R6, P4, PT, R3.reuse, R13, RZ ;  /* 0x0000000d03067210 */ /* 0x040fe20007f9e0ff */
[----:B------:R0:W-:Y:S03]  /*1cf10*/  STL [R1+0x1190], R5 ;  /* 0x0011900501007387 */ /* 0x0001e60000100800 */
[----:B------:R-:W-:-:S02]  /*1cf20*/  LEA.HI.X.SX32 R3, R3, R12, 0x1, P4 ;  /* 0x0000000c03037211 */ /* 0x000fc400020f0eff */
[----:B0-----:R-:W-:Y:S01]  /*1cf30*/  PRMT R5, RZ, 0x7610, R5 ;  /* 0x00007610ff057816 */ /* 0x001fe20000000005 */
[----:B---3--:R0:W-:Y:S04]  /*1cf40*/  STL [R1+0x1b7c], R73 ;  /* 0x001b7c4901007387 */ /* 0x0081e80000100800 */
[----:B0-----:R-:W3:Y:S04]  /*1cf50*/  LDL R73, [R1+0x21e4] ;  /* 0x0021e40001497983 */ /* 0x001ee80000100800 */
[----:B------:R-:W3:Y:S04]  /*1cf60*/  LDL.LU R74, [R1+0x16c] ;  /* 0x00016c00014a7983 */ /* 0x000ee80000300800 */
        /* <DEDUP_REMOVED lines=11> */
[----:B------:R-:W3:Y:S02]  /*1d020*/  LDL.LU R92, [R1+0x170] ;  /* 0x00017000015c7983 */ /* 0x000ee40000300800 */
[----:B------:R-:W-:Y:S01]  /*1d030*/  ISETP.GT.U32.AND P4, PT, R15, R93, PT ;  /* 0x0000005d0f00720c */ /* 0x000fe20003f84070 */
[----:B------:R-:W-:-:S04]  /*1d040*/  IMAD.MOV.U32 R4, RZ, RZ, R70 ;  /* 0x000000ffff047224 */ /* 0x000fc800078e0046 */
[----:B------:R-:W-:Y:S01]  /*1d050*/  @!P6 IMAD.MOV R4, RZ, RZ, -R4 ;  /* 0x000000ffff04e224 */ /* 0x000fe200078e0a04 */
[----:B------:R-:W-:-:S03]  /*1d060*/  ISETP.GT.U32.AND P6, PT, R15, R77, PT ;  /* 0x0000004d0f00720c */ /* 0x000fc60003fc4070 */
[----:B------:R-:W-:Y:S01]  /*1d070*/  @!P3 IMAD.MOV R3, RZ, RZ, -R3 ;  /* 0x000000ffff03b224 */ /* 0x000fe200078e0a03 */
[----:B------:R-:W-:Y:S02]  /*1d080*/  ISETP.GE.AND P3, PT, R16, RZ, PT ;  /* 0x000000ff1000720c */ /* 0x000fe40003f66270 */
[C---:B------:R-:W-:Y:S01]  /*1d090*/  SEL R4, R14.reuse, R4, !P1 ;  /* 0x000000040e047207 */ /* 0x040fe20004800000 */
[--C-:B------:R-:W-:Y:S01]  /*1d0a0*/  @!P4 IMAD.IADD R93, R93, 0x1, -R15.reuse ;  /* 0x000000015d5dc824 */ /* 0x100fe200078e0a0f */
[----:B------:R-:W-:Y:S01]  /*1d0b0*/  SEL R3, R14, R3, !P1 ;  /* 0x000000030e037207 */ /* 0x000fe20004800000 */
[----:B------:R-:W3:Y:S04]  /*1d0c0*/  LDL R16, [R1+0x2198] ;  /* 0x0021980001107983 */ /* 0x000ee80000100800 */
[----:B--2---:R-:W-:Y:S01]  /*1d0d0*/  IMAD R3, R3, UR6, RZ ;  /* 0x0000000603037c24 */ /* 0x004fe2000f8e02ff */
[----:B------:R-:W-:Y:S01]  /*1d0e0*/  PRMT R0, RZ, 0x7610, R0 ;  /* 0x00007610ff007816 */ /* 0x000fe20000000000 */
[----:B------:R-:W-:Y:S01]  /*1d0f0*/  @!P6 IMAD.IADD R77, R77, 0x1, -R15 ;  /* 0x000000014d4de824 */ /* 0x000fe200078e0a0f */
[----:B------:R-:W-:Y:S01]  /*1d100*/  ISETP.GT.U32.AND P5, PT, R15, R75, PT ;  /* 0x0000004b0f00720c */ /* 0x000fe20003fa4070 */
[----:B------:R-:W0:Y:S01]  /*1d110*/  LDCU UR6, c[0x0][0x3b0] ;  /* 0x00007600ff0677ac */ /* 0x000e220008000800 */
[----:B----4-:R2:W-:Y:S02]  /*1d120*/  STL [R1+0x1bb0], R5 ;  /* 0x001bb00501007387 */ /* 0x0105e40000100800 */
[----:B--2---:R-:W-:Y:S01]  /*1d130*/  IMAD R5, R4, UR5, RZ ;  /* 0x0000000504057c24 */ /* 0x004fe2000f8e02ff */
[----:B---3--:R-:W-:Y:S01]  /*1d140*/  ISETP.GE.AND P4, PT, R73, RZ, PT ;  /* 0x000000ff4900720c */ /* 0x008fe20003f86270 */
        /* <DEDUP_REMOVED lines=10> */
[----:B------:R3:W2:Y:S01]  /*1d1f0*/  @P0 LDG.E.U8 R0, desc[UR20][R6.64] ;  /* 0x0000001406000981 */ /* 0x0006a2000c1e1100 */
[----:B------:R-:W-:Y:S01]  /*1d200*/  @!P5 IMAD.IADD R75, R75, 0x1, -R15 ;  /* 0x000000014b4bd824 */ /* 0x000fe200078e0a0f */
[----:B------:R-:W-:Y:S02]  /*1d210*/  ISETP.GT.U32.AND P6, PT, R15, R77, PT ;  /* 0x0000004d0f00720c */ /* 0x000fe40003fc4070 */
[----:B------:R-:W2:Y:S01]  /*1d220*/  LDL R93, [R1+0x21b0] ;  /* 0x0021b000015d7983 */ /* 0x000ea20000100800 */
[----:B---3--:R-:W-:Y:S02]  /*1d230*/  @P0 IMAD.MOV.U32 R6, RZ, RZ, R70 ;  /* 0x000000ffff060224 */ /* 0x008fe400078e0046 */
[----:B----4-:R-:W-:-:S05]  /*1d240*/  @P0 IMAD.MOV.U32 R7, RZ, RZ, R72 ;  /* 0x000000ffff070224 */ /* 0x010fca00078e0048 */
[----:B------:R-:W3:Y:S01]  /*1d250*/  @P0 LDG.E.U8 R5, desc[UR20][R6.64] ;  /* 0x0000001406050981 */ /* 0x000ee2000c1e1100 */
        /* <DEDUP_REMOVED lines=10> */
[----:B--2---:R2:W-:Y:S04]  /*1d300*/  STL [R1+0x1bac], R0 ;  /* 0x001bac0001007387 */ /* 0x0045e80000100800 */
[----:B--2---:R-:W2:Y:S04]  /*1d310*/  LDL.LU R0, [R1+0x178] ;  /* 0x0001780001007983 */ /* 0x004ea80000300800 */
[----:B------:R4:W-:Y:S04]  /*1d320*/  STL [R1+0x11a8], R72 ;  /* 0x0011a84801007387 */ /* 0x0009e80000100800 */
[----:B------:R-:W2:Y:S04]  /*1d330*/  LDL R16, [R1+0x21c8] ;  /* 0x0021c80001107983 */ /* 0x000ea80000100800 */
[----:B----4-:R-:W4:Y:S04]  /*1d340*/  LDL.LU R72, [R1+0x184] ;  /* 0x0001840001487983 */ /* 0x010f280000300800 */
[----:B---3--:R3:W-:Y:S01]  /*1d350*/  STL [R1+0x1ba8], R5 ;  /* 0x001ba80501007387 */ /* 0x0087e20000100800 */
[----:B------:R-:W-:-:S03]  /*1d360*/  ISETP.GT.U32.AND P4, PT, R15, R74, PT ;  /* 0x0000004a0f00720c */ /* 0x000fc60003f84070 */
[----:B------:R-:W2:Y:S01]  /*1d370*/  LDL.LU R75, [R1+0x174] ;  /* 0x00017400014b7983 */ /* 0x000ea20000300800 */
[C---:B---3--:R-:W-:Y:S02]  /*1d380*/  SEL R5, R14.reuse, R4, !P1 ;  /* 0x000000040e057207 */ /* 0x048fe40004800000 */
[----:B------:R-:W-:Y:S01]  /*1d390*/  SEL R4, R14, R3, !P1 ;  /* 0x000000030e047207 */ /* 0x000fe20004800000 */
[----:B------:R-:W-:Y:S02]  /*1d3a0*/  IMAD.MOV.U32 R3, RZ, RZ, R77 ;  /* 0x000000ffff037224 */ /* 0x000fe400078e004d */
[----:B------:R-:W-:Y:S01]  /*1d3b0*/  IMAD R5, R5, UR13, RZ ;  /* 0x0000000d05057c24 */ /* 0x000fe2000f8e02ff */
[----:B------:R-:W-:Y:S01]  /*1d3c0*/  PRMT R2, RZ, 0x7610, R2 ;  /* 0x00007610ff027816 */ /* 0x000fe20000000002 */
[----:B------:R-:W-:Y:S01]  /*1d3d0*/  IMAD R4, R4, UR5, RZ ;  /* 0x0000000504047c24 */ /* 0x000fe2000f8e02ff */
[----:B------:R-:W-:Y:S01]  /*1d3e0*/  ISETP.GT.U32.AND P3, PT, R15, R92, PT ;  /* 0x0000005c0f00720c */ /* 0x000fe20003f64070 */
[----:B------:R-:W-:Y:S01]  /*1d3f0*/  @!P5 IMAD.MOV R3, RZ, RZ, -R3 ;  /* 0x000000ffff03d224 */ /* 0x000fe200078e0a03 */
[CC--:B------:R-:W-:Y:S01]  /*1d400*/  IADD3 R70, P6, PT, R5.reuse, R13.reuse, RZ ;  /* 0x0000000d05467210 */ /* 0x0c0fe20007fde0ff */
[----:B------:R-:W-:Y:S01]  /*1d410*/  @!P4 IMAD.IADD R74, R74, 0x1, -R15 ;  /* 0x000000014a4ac824 */ /* 0x000fe200078e0a0f */
[----:B------:R-:W-:Y:S01]  /*1d420*/  IADD3 R77, P5, PT, R4, R13, RZ ;  /* 0x0000000d044d7210 */ /* 0x000fe20007fbe0ff */
[----:B------:R-:W3:Y:S01]  /*1d430*/  LDCU UR5, c[0x0][0x3b0] ;  /* 0x00007600ff0577ac */ /* 0x000ee20008000800 */
[----:B------:R-:W-:-:S02]  /*1d440*/  LEA.HI.X.SX32 R5, R5, R12, 0x1, P6 ;  /* 0x0000000c05057211 */ /* 0x000fc400030f0eff */
[----:B------:R-:W-:Y:S01]  /*1d450*/  LEA.HI.X.SX32 R73, R4, R12, 0x1, P5 ;  /* 0x0000000c04497211 */ /* 0x000fe200028f0eff */
[----:B------:R-:W-:Y:S01]  /*1d460*/  @P0 IMAD.MOV.U32 R4, RZ, RZ, R70 ;  /* 0x000000ffff040224 */ /* 0x000fe200078e0046 */
[----:B------:R-:W-:Y:S01]  /*1d470*/  PRMT R7, RZ, 0x7610, R7 ;  /* 0x00007610ff077816 */ /* 0x000fe20000000007 */
[----:B------:R-:W0:Y:S03]  /*1d480*/  LDCU UR13, c[0x0][0x3b0] ;  /* 0x00007600ff0d77ac */ /* 0x000e260008000800 */
[----:B------:R1:W2:Y:S01]  /*1d490*/  @P0 LDG.E.U8 R71, desc[UR20][R4.64] ;  /* 0x0000001404470981 */ /* 0x0002a2000c1e1100 */
[----:B------:R-:W-:-:S03]  /*1d4a0*/  ISETP.GE.AND P4, PT, R93, RZ, PT ;  /* 0x000000ff5d00720c */ /* 0x000fc60003f86270 */
[----:B------:R0:W-:Y:S04]  /*1d4b0*/  STL [R1+0x11b4], R70 ;  /* 0x0011b44601007387 */ /* 0x0001e80000100800 */
[----:B------:R-:W-:Y:S01]  /*1d4c0*/  STL [R1+0x11bc], R77 ;  /* 0x0011bc4d01007387 */ /* 0x000fe20000100800 */
[----:B-1----:R-:W-:-:S03]  /*1d4d0*/  @P0 IMAD.MOV.U32 R4, RZ, RZ, R77 ;  /* 0x000000ffff040224 */ /* 0x002fc600078e004d */
[----:B------:R-:W3:Y:S04]  /*1d4e0*/  LDL R93, [R1+0x21e0] ;  /* 0x0021e000015d7983 */ /* 0x000ee80000100800 */
[----:B------:R1:W-:Y:S04]  /*1d4f0*/  STL [R1+0x11b0], R5 ;  /* 0x0011b00501007387 */ /* 0x0003e80000100800 */
[----:B0-----:R-:W3:Y:S01]  /*1d500*/  LDL.LU R70, [R1+0x2a18] ;  /* 0x002a180001467983 */ /* 0x001ee20000300800 */
[----:B-1----:R-:W-:-:S03]  /*1d510*/  @P0 IMAD.MOV.U32 R5, RZ, RZ, R73 ;  /* 0x000000ffff050224 */ /* 0x002fc600078e0049 */
        /* <DEDUP_REMOVED lines=26> */
[----:B0-----:R-:W-:-:S05]  /*1d6c0*/  @P0 IMAD.MOV.U32 R5, RZ, RZ, R74 ;  /* 0x000000ffff050224 */ /* 0x001fca00078e004a */
[----:B------:R0:W3:Y:S01]  /*1d6d0*/  @P0 LDG.E.U8 R73, desc[UR20][R4.64] ;  /* 0x0000001404490981 */ /* 0x0000e2000c1e1100 */
[----:B------:R-:W-:Y:S01]  /*1d6e0*/  @!P3 IMAD.IADD R92, R92, 0x1, -R15 ;  /* 0x000000015c5cb824 */ /* 0x000fe200078e0a0f */
[----:B----4-:R-:W-:-:S03]  /*1d6f0*/  ISETP.GT.U32.AND P3, PT, R15, R72, PT ;  /* 0x000000480f00720c */ /* 0x010fc60003f64070 */
[----:B------:R-:W-:Y:S01]  /*1d700*/  IMAD.MOV.U32 R3, RZ, RZ, R92 ;  /* 0x000000ffff037224 */ /* 0x000fe200078e005c */
[----:B------:R4:W-:Y:S03]  /*1d710*/  STL [R1+0x11c0], R74 ;  /* 0x0011c04a01007387 */ /* 0x0009e60000100800 */
[----:B------:R-:W-:Y:S01]  /*1d720*/  @!P5 IMAD.MOV R3, RZ, RZ, -R3 ;  /* 0x000000ffff03d224 */ /* 0x000fe200078e0a03 */
[----:B0-----:R-:W-:Y:S01]  /*1d730*/  IADD3 R5, P5, PT, R6, R13, RZ ;  /* 0x0000000d06057210 */ /* 0x001fe20007fbe0ff */
[--C-:B------:R-:W-:Y:S01]  /*1d740*/  @!P6 IMAD.IADD R0, R0, 0x1, -R15.reuse ;  /* 0x000000010000e824 */ /* 0x100fe200078e0a0f */
[----:B------:R-:W3:Y:S02]  /*1d750*/  LDL R92, [R1+0x21f8] ;  /* 0x0021f800015c7983 */ /* 0x000ee40000100800 */
[----:B------:R-:W-:Y:S02]  /*1d760*/  LEA.HI.X.SX32 R4, R6, R12, 0x1, P5 ;  /* 0x0000000c06047211 */ /* 0x000fe400028f0eff */
[----:B----4-:R-:W4:Y:S01]  /*1d770*/  LDL.LU R74, [R1+0x180] ;  /* 0x00018000014a7983 */ /* 0x010f220000300800 */
[----:B------:R-:W-:Y:S01]  /*1d780*/  ISETP.GT.U32.AND P6, PT, R15, R0, PT ;  /* 0x000000000f00720c */ /* 0x000fe20003fc4070 */
[----:B------:R-:W-:Y:S01]  /*1d790*/  @!P3 IMAD.IADD R72, R72, 0x1, -R15 ;  /* 0x000000014848b824 */ /* 0x000fe200078e0a0f */
[----:B------:R-:W-:-:S02]  /*1d7a0*/  ISETP.GE.AND P3, PT, R93, RZ, PT ;  /* 0x000000ff5d00720c */ /* 0x000fc40003f66270 */
[----:B------:R-:W-:-:S05]  /*1d7b0*/  SEL R3, R14, R3, !P1 ;  /* 0x000000030e037207 */ /* 0x000fca0004800000 */
[----:B------:R-:W-:-:S04]  /*1d7c0*/  IMAD R6, R3, UR5, RZ ;  /* 0x0000000503067c24 */ /* 0x000fc8000f8e02ff */
[----:B------:R-:W-:Y:S01]  /*1d7d0*/  @!P6 IMAD.IADD R0, R0, 0x1, -R15 ;  /* 0x000000010000e824 */ /* 0x000fe200078e0a0f */
[----:B--2---:R-:W-:Y:S01]  /*1d7e0*/  PRMT R2, RZ, 0x7610, R2 ;  /* 0x00007610ff027816 */ /* 0x004fe20000000002 */
[----:B---3--:R0:W-:Y:S01]  /*1d7f0*/  STL [R1+0x1b98], R73 ;  /* 0x001b984901007387 */ /* 0x0081e20000100800 */
[----:B------:R-:W-:Y:S01]  /*1d800*/  ISETP.GT.U32.AND P4, PT, R15, R75, PT ;  /* 0x0000004b0f00720c */ /* 0x000fe20003f84070 */
[----:B------:R-:W2:Y:S02]  /*1d810*/  LDCU UR5, c[0x0][0x3b0] ;  /* 0x00007600ff0577ac */ /* 0x000ea40008000800 */
[----:B0-----:R-:W3:Y:S04]  /*1d820*/  LDL R73, [R1+0x21ac] ;  /* 0x0021ac0001497983 */ /* 0x001ee80000100800 */
        /* <DEDUP_REMOVED lines=9> */
[----:B------:R0:W2:Y:S01]  /*1d8c0*/  @P0 LDG.E.U8 R2, desc[UR20][R4.64] ;  /* 0x0000001404020981 */ /* 0x0000a2000c1e1100 */
        /* <DEDUP_REMOVED lines=9> */
[----:B------:R-:W-:Y:S01]  /*1d960*/  ISETP.GE.AND P6, PT, R92, RZ, PT ;  /* 0x000000ff5c00720c */ /* 0x000fe20003fc6270 */
[----:B------:R-:W1:Y:S01]  /*1d970*/  LDCU UR6, c[0x0][0x3b0] ;  /* 0x00007600ff0677ac */ /* 0x000e620008000800 */
[C---:B------:R-:W-:Y:S01]  /*1d980*/  IADD3 R6, P4, PT, R3.reuse, R13, RZ ;  /* 0x0000000d03067210 */ /* 0x040fe20007f9e0ff */
[----:B------:R0:W-:Y:S03]  /*1d990*/  STL [R1+0x11d0], R5 ;  /* 0x0011d00501007387 */ /* 0x0001e60000100800 */
[----:B------:R-:W-:Y:S01]  /*1d9a0*/  LEA.HI.X.SX32 R3, R3, R12, 0x1, P4 ;  /* 0x0000000c03037211 */ /* 0x000fe200020f0eff */
[----:B------:R-:W3:Y:S01]  /*1d9b0*/  LDL R92, [R1+0x21dc] ;  /* 0x0021dc00015c7983 */ /* 0x000ee20000100800 */
[----:B0-----:R-:W-:-:S03]  /*1d9c0*/  PRMT R5, RZ, 0x7610, R5 ;  /* 0x00007610ff057816 */ /* 0x001fc60000000005 */
[----:B--2---:R0:W-:Y:S04]  /*1d9d0*/  STL [R1+0x1b94], R2 ;  /* 0x001b940201007387 */ /* 0x0041e80000100800 */
[----:B0-----:R-:W2:Y:S04]  /*1d9e0*/  LDL.LU R2, [R1+0x190] ;  /* 0x0001900001027983 */ /* 0x001ea80000300800 */
[----:B------:R-:W-:Y:S04]  /*1d9f0*/  STL [R1+0x11dc], R6 ;  /* 0x0011dc0601007387 */ /* 0x000fe80000100800 */
[----:B------:R0:W-:Y:S02]  /*1da00*/  STL [R1+0x1b60], R7 ;  /* 0x001b600701007387 */ /* 0x0001e40000100800 */
[----:B0-----:R-:W-:-:S05]  /*1da10*/  @P0 IMAD.MOV.U32 R7, RZ, RZ, R3 ;  /* 0x000000ffff070224 */ /* 0x001fca00078e0003 */
[----:B------:R-:W2:Y:S01]  /*1da20*/  @P0 LDG.E.U8 R5, desc[UR20][R6.64] ;  /* 0x0000001406050981 */ /* 0x000ea2000c1e1100 */
[C---:B------:R-:W-:Y:S02]  /*1da30*/  ISETP.GT.U32.AND P5, PT, R15.reuse, R72, PT ;  /* 0x000000480f00720c */ /* 0x040fe40003fa4070 */
[----:B------:R-:W-:Y:S01]  /*1da40*/  ISETP.GT.U32.AND P3, PT, R15, R16, PT ;  /* 0x000000100f00720c */ /* 0x000fe20003f64070 */
[----:B------:R0:W-:Y:S10]  /*1da50*/  STL [R1+0x11d8], R3 ;  /* 0x0011d80301007387 */ /* 0x0001f40000100800 */
[----:B------:R-:W-:-:S02]  /*1da60*/  @!P5 IMAD.IADD R72, R72, 0x1, -R15 ;  /* 0x000000014848d824 */ /* 0x000fc400078e0a0f */
[----:B------:R-:W-:Y:S01]  /*1da70*/  @!P3 IMAD.IADD R16, R16, 0x1, -R15 ;  /* 0x000000011010b824 */ /* 0x000fe200078e0a0f */
[----:B---3--:R-:W-:Y:S01]  /*1da80*/  ISETP.GE.AND P3, PT, R73, RZ, PT ;  /* 0x000000ff4900720c */ /* 0x008fe20003f66270 */
[----:B------:R-:W-:Y:S01]  /*1da90*/  IMAD.MOV.U32 R4, RZ, RZ, R72 ;  /* 0x000000ffff047224 */ /* 0x000fe200078e0048 */
[----:B------:R-:W3:Y:S01]  /*1daa0*/  LDL.LU R73, [R1+0x18c] ;  /* 0x00018c0001497983 */ /* 0x000ee20000300800 */
[----:B0-----:R-:W-:Y:S02]  /*1dab0*/  IMAD.MOV.U32 R3, RZ, RZ, R75 ;  /* 0x000000ffff037224 */ /* 0x001fe400078e004b */
[----:B------:R-:W-:Y:S01]  /*1dac0*/  @!P6 IMAD.MOV R4, RZ, RZ, -R4 ;  /* 0x000000ffff04e224 */ /* 0x000fe200078e0a04 */
[----:B------:R-:W-:-:S04]  /*1dad0*/  ISETP.GT.U32.AND P6, PT, R15, R93, PT ;  /* 0x0000005d0f00720c */ /* 0x000fc80003fc4070 */
[----:B------:R-:W-:-:S03]  /*1dae0*/  SEL R4, R14, R4, !P1 ;  /* 0x000000040e047207 */ /* 0x000fc60004800000 */
[----:B------:R-:W-:Y:S01]  /*1daf0*/  @!P3 IMAD.MOV R3, RZ, RZ, -R3 ;  /* 0x000000ffff03b224 */ /* 0x000fe200078e0a03 */
[----:B------:R-:W-:Y:S02]  /*1db00*/  ISETP.GE.AND P3, PT, R0, RZ, PT ;  /* 0x000000ff0000720c */ /* 0x000fe40003f66270 */
[----:B------:R-:W3:Y:S03]  /*1db10*/  LDL R0, [R1+0x21f4] ;  /* 0x0021f40001007983 */ /* 0x000ee60000100800 */
[----:B------:R-:W-:Y:S01]  /*1db20*/  @!P6 IMAD.IADD R93, R93, 0x1, -R15 ;  /* 0x000000015d5de824 */ /* 0x000fe200078e0a0f */
[----:B------:R-:W-:Y:S01]  /*1db30*/  PRMT R70, RZ, 0x7610, R70 ;  /* 0x00007610ff467816 */ /* 0x000fe20000000046 */
[----:B--2---:R0:W-:Y:S02]  /*1db40*/  STL [R1+0x1b90], R5 ;  /* 0x001b900501007387 */ /* 0x0041e40000100800 */
[----:B0-----:R-:W-:Y:S01]  /*1db50*/  IMAD R5, R4, UR5, RZ ;  /* 0x0000000504057c24 */ /* 0x001fe2000f8e02ff */
[----:B------:R-:W-:Y:S01]  /*1db60*/  ISETP.GT.U32.AND P4, PT, R15, R16, PT ;  /* 0x000000100f00720c */ /* 0x000fe20003f84070 */
[----:B------:R-:W0:Y:S03]  /*1db70*/  LDCU UR5, c[0x0][0x3b0] ;  /* 0x00007600ff0577ac */ /* 0x000e260008000800 */
[----:B------:R-:W-:-:S04]  /*1db80*/  IADD3 R6, P6, PT, R5, R13, RZ ;  /* 0x0000000d05067210 */ /* 0x000fc80007fde0ff */
[----:B------:R-:W-:-:S05]  /*1db90*/  LEA.HI.X.SX32 R7, R5, R12, 0x1, P6 ;  /* 0x0000000c05077211 */ /* 0x000fca00030f0eff */
[----:B------:R2:W3:Y:S01]  /*1dba0*/  @P0 LDG.E.U8 R70, desc[UR20][R6.64] ;  /* 0x0000001406460981 */ /* 0x0004e2000c1e1100 */
[----:B------:R-:W-:Y:S01]  /*1dbb0*/  SEL R3, R14, R3, !P1 ;  /* 0x000000030e037207 */ /* 0x000fe20004800000 */
[----:B------:R-:W-:-:S04]  /*1dbc0*/  @!P4 IMAD.IADD R16, R16, 0x1, -R15 ;  /* 0x000000011010c824 */ /* 0x000fc800078e0a0f */
[----:B------:R-:W-:Y:S02]  /*1dbd0*/  IMAD.MOV.U32 R4, RZ, RZ, R16 ;  /* 0x000000ffff047224 */ /* 0x000fe400078e0010 */
[----:B-1----:R-:W-:Y:S01]  /*1dbe0*/  IMAD R3, R3, UR6, RZ ;  /* 0x0000000603037c24 */ /* 0x002fe2000f8e02ff */
[----:B------:R2:W-:Y:S01]  /*1dbf0*/  STL [R1+0x11e4], R6 ;  /* 0x0011e40601007387 */ /* 0x0005e20000100800 */
[----:B------:R-:W-:Y:S01]  /*1dc00*/  @!P3 IMAD.MOV R4, RZ, RZ, -R4 ;  /* 0x000000ffff04b224 */ /* 0x000fe200078e0a04 */
[----:B------:R-:W-:Y:S01]  /*1dc10*/  ISETP.GE.AND P4, PT, R92, RZ, PT ;  /* 0x000000ff5c00720c */ /* 0x000fe20003f86270 */
[----:B------:R-:W1:Y:S01]  /*1dc20*/  LDCU UR6, c[0x0][0x3b0] ;  /* 0x00007600ff0677ac */ /* 0x000e620008000800 */
[----:B------:R-:W-:Y:S01]  /*1dc30*/  IADD3 R16, P3, PT, R3, R13, RZ ;  /* 0x0000000d03107210 */ /* 0x000fe20007f7e0ff */
[----:B------:R-:W-:Y:S04]  /*1dc40*/  STL [R1+0x11e0], R7 ;  /* 0x0011e00701007387 */ /* 0x000fe80000100800 */
[----:B------:R-:W3:Y:S04]  /*1dc50*/  LDL R75, [R1+0x220c] ;  /* 0x00220c00014b7983 */ /* 0x000ee80000100800 */
[----:B------:R-:W-:Y:S04]  /*1dc60*/  STL [R1+0x11ec], R16 ;  /* 0x0011ec1001007387 */ /* 0x000fe80000100800 */
[----:B------:R-:W3:Y:S01]  /*1dc70*/  LDL.LU R92, [R1+0x194] ;  /* 0x00019400015c7983 */ /* 0x000ee20000300800 */
[----:B------:R-:W-:Y:S01]  /*1dc80*/  PRMT R5, RZ, 0x7610, R5 ;  /* 0x00007610ff057816 */ /* 0x000fe20000000005 */
[----:B--2---:R-:W-:Y:S01]  /*1dc90*/  @P0 IMAD.MOV.U32 R6, RZ, RZ, R16 ;  /* 0x000000ffff060224 */ /* 0x004fe200078e0010 */
[----:B----4-:R-:W-:Y:S01]  /*1dca0*/  ISETP.GT.U32.AND P5, PT, R15, R74, PT ;  /* 0x0000004a0f00720c */ /* 0x010fe20003fa4070 */
[----:B---3--:R2:W-:Y:S02]  /*1dcb0*/  STL [R1+0x1b8c], R70 ;  /* 0x001b8c4601007387 */ /* 0x0085e40000100800 */
[----:B--2---:R-:W-:-:S05]  /*1dcc0*/  LEA.HI.X.SX32 R70, R3, R12, 0x1, P3 ;  /* 0x0000000c03467211 */ /* 0x004fca00018f0eff */
[----:B------:R-:W-:-:S05]  /*1dcd0*/  @P0 IMAD.MOV.U32 R7, RZ, RZ, R70 ;  /* 0x000000ffff070224 */ /* 0x000fca00078e0046 */
[----:B------:R-:W2:Y:S01]  /*1dce0*/  @P0 LDG.E.U8 R5, desc[UR20][R6.64] ;  /* 0x0000001406050981 */ /* 0x000ea2000c1e1100 */
[----:B------:R-:W-:-:S05]  /*1dcf0*/  @!P5 IMAD.IADD R74, R74, 0x1, -R15 ;  /* 0x000000014a4ad824 */ /* 0x000fca00078e0a0f */
[C---:B------:R-:W-:Y:S02]  /*1dd00*/  ISETP.GT.U32.AND P5, PT, R15.reuse, R74, PT ;  /* 0x0000004a0f00720c */ /* 0x040fe40003fa4070 */
[----:B------:R-:W-:-:S11]  /*1dd10*/  ISETP.GT.U32.AND P6, PT, R15, R93, PT ;  /* 0x0000005d0f00720c */ /* 0x000fd60003fc4070 */
[----:B------:R-:W-:Y:S01]  /*1dd20*/  @!P5 IMAD.IADD R74, R74, 0x1, -R15 ;  /* 0x000000014a4ad824 */ /* 0x000fe200078e0a0f */
[----:B------:R-:W-:-:S03]  /*1dd30*/  ISETP.GT.U32.AND P5, PT, R15, R2, PT ;  /* 0x000000020f00720c */ /* 0x000fc60003fa4070 */
[----:B------:R-:W-:Y:S01]  /*1dd40*/  IMAD.MOV.U32 R3, RZ, RZ, R74 ;  /* 0x000000ffff037224 */ /* 0x000fe200078e004a */
[----:B------:R-:W-:Y:S03]  /*1dd50*/  STL [R1+0x11e8], R70 ;  /* 0x0011e84601007387 */ /* 0x000fe60000100800 */
[----:B------:R-:W-:-:S06]  /*1dd60*/  @!P4 IMAD.MOV R3, RZ, RZ, -R3 ;  /* 0x000000ffff03c224 */ /* 0x000fcc00078e0a03 */
[--C-:B------:R-:W-:Y:S01]  /*1dd70*/  @!P5 IMAD.IADD R2, R2, 0x1, -R15.reuse ;  /* 0x000000010202d824 */ /* 0x100fe200078e0a0f */
[----:B------:R-:W-:Y:S02]  /*1dd80*/  ISETP.GE.AND P5, PT, R0, RZ, PT ;  /* 0x000000ff0000720c */ /* 0x000fe40003fa6270 */
[----:B------:R-:W3:Y:S04]  /*1dd90*/  LDL R0, [R1+0x21c0] ;  /* 0x0021c00001007983 */ /* 0x000ee80000100800 */
[----:B------:R-:W4:Y:S01]  /*1dda0*/  LDL.LU R74, [R1+0x198] ;  /* 0x00019800014a7983 */ /* 0x000f220000300800 */
[----:B------:R-:W-:Y:S01]  /*1ddb0*/  @!P6 IMAD.IADD R93, R93, 0x1, -R15 ;  /* 0x000000015d5de824 */ /* 0x000fe200078e0a0f */
[----:B------:R-:W-:Y:S02]  /*1ddc0*/  PRMT R71, RZ, 0x7610, R71 ;  /* 0x00007610ff477816 */ /* 0x000fe40000000047 */
        /* <DEDUP_REMOVED lines=8> */
[----:B0-----:R-:W-:Y:S01]  /*1de50*/  IMAD R4, R4, UR5, RZ ;  /* 0x0000000504047c24 */ /* 0x001fe2000f8e02ff */
[----:B------:R-:W-:Y:S01]  /*1de60*/  ISETP.GT.U32.AND P3, PT, R15, R73, PT ;  /* 0x000000490f00720c */ /* 0x000fe20003f64070 */
[----:B------:R-:W-:Y:S01]  /*1de70*/  @!P5 IMAD.MOV R3, RZ, RZ, -R3 ;  /* 0x000000ffff03d224 */ /* 0x000fe200078e0a03 */
[CC--:B------:R-:W-:Y:S01]  /*1de80*/  IADD3 R70, P6, PT, R5.reuse, R13.reuse, RZ ;  /* 0x0000000d05467210 */ /* 0x0c0fe20007fde0ff */
        /* <DEDUP_REMOVED lines=18> */
[----:B------:R0:W4:Y:S04]  /*1dfb0*/  @P0 LDG.E.U8 R77, desc[UR20][R4.64] ;  /* 0x00000014044d0981 */ /* 0x000128000c1e1100 */
[----:B--2---:R1:W-:Y:S04]  /*1dfc0*/  STL [R1+0x1b84], R71 ;  /* 0x001b844701007387 */ /* 0x0043e80000100800 */
[----:B-1----:R-:W2:Y:S04]  /*1dfd0*/  LDL.LU R71, [R1+0x2a00] ;  /* 0x002a000001477983 */ /* 0x002ea80000300800 */
[----:B------:R-:W2:Y:S04]  /*1dfe0*/  LDL.LU R72, [R1+0x29fc] ;  /* 0x0029fc0001487983 */ /* 0x000ea80000300800 */
[----:B------:R-:W2:Y:S01]  /*1dff0*/  LDL.LU R93, [R1+0x29f8] ;  /* 0x0029f800015d7983 */ /* 0x000ea20000300800 */
[----:B------:R-:W-:Y:S01]  /*1e000*/  SEL R6, R14, R3, !P1 ;  /* 0x000000030e067207 */ /* 0x000fe20004800000 */
[----:B------:R-:W-:-:S02]  /*1e010*/  IMAD.MOV.U32 R3, RZ, RZ, R2 ;  /* 0x000000ffff037224 */ /* 0x000fc400078e0002 */
[----:B------:R-:W-:Y:S01]  /*1e020*/  @!P3 IMAD.IADD R73, R73, 0x1, -R15 ;  /* 0x000000014949b824 */ /* 0x000fe200078e0a0f */
[----:B---3--:R-:W-:Y:S01]  /*1e030*/  ISETP.GE.AND P5, PT, R0, RZ, PT ;  /* 0x000000ff0000720c */ /* 0x008fe20003fa6270 */
[----:B------:R-:W-:Y:S01]  /*1e040*/  IMAD R6, R6, UR6, RZ ;  /* 0x0000000606067c24 */ /* 0x000fe2000f8e02ff */
[----:B------:R-:W3:Y:S01]  /*1e050*/  LDL R2, [R1+0x21f0] ;  /* 0x0021f00001027983 */ /* 0x000ee20000100800 */
[----:B------:R-:W-:Y:S01]  /*1e060*/  @!P4 IMAD.MOV R3, RZ, RZ, -R3 ;  /* 0x000000ffff03c224 */ /* 0x000fe200078e0a03 */
[----:B------:R-:W-:Y:S01]  /*1e070*/  ISETP.GT.U32.AND P3, PT, R15, R73, PT ;  /* 0x000000490f00720c */ /* 0x000fe20003f64070 */
[----:B------:R-:W1:Y:S01]  /*1e080*/  LDCU UR6, c[0x0][0x3b0] ;  /* 0x00007600ff0677ac */ /* 0x000e620008000800 */
[----:B0-----:R-:W-:Y:S02]  /*1e090*/  IADD3 R5, P4, PT, R6, R13, RZ ;  /* 0x0000000d06057210 */ /* 0x001fe40007f9e0ff */
[----:B------:R-:W-:Y:S02]  /*1e0a0*/  SEL R4, R14, R3, !P1 ;  /* 0x000000030e047207 */ /* 0x000fe40004800000 */
[----:B------:R-:W-:Y:S01]  /*1e0b0*/  LEA.HI.X.SX32 R0, R6, R12, 0x1, P4 ;  /* 0x0000000c06007211 */ /* 0x000fe200020f0eff */
[----:B----4-:R0:W-:Y:S02]  /*1e0c0*/  STL [R1+0x1b80], R77 ;  /* 0x001b804d01007387 */ /* 0x0101e40000100800 */
[----:B------:R-:W-:-:S04]  /*1e0d0*/  IMAD R6, R4, UR15, RZ ;  /* 0x0000000f04067c24 */ /* 0x000fc8000f8e02ff */
[----:B------:R-:W-:Y:S01]  /*1e0e0*/  @!P3 IMAD.IADD R73, R73, 0x1, -R15 ;  /* 0x000000014949b824 */ /* 0x000fe200078e0a0f */
[----:B--2---:R-:W-:Y:S01]  /*1e0f0*/  PRMT R93, RZ, 0x7610, R93 ;  /* 0x00007610ff5d7816 */ /* 0x004fe2000000005d */
[----:B0-----:R-:W2:Y:S01]  /*1e100*/  LDL.LU R77, [R1+0x1a8] ;  /* 0x0001a800014d7983 */ /* 0x001ea20000300800 */
[----:B------:R-:W-:Y:S01]  /*1e110*/  @P0 IMAD.MOV.U32 R4, RZ, RZ, R5 ;  /* 0x000000ffff040224 */ /* 0x000fe200078e0005 */
[----:B------:R-:W-:Y:S01]  /*1e120*/  ISETP.GT.U32.AND P6, PT, R15, R92, PT ;  /* 0x0000005c0f00720c */ /* 0x000fe20003fc4070 */
[----:B------:R-:W0:Y:S01]  /*1e130*/  LDCU UR15, c[0x0][0x3b0] ;  /* 0x00007600ff0f77ac */ /* 0x000e220008000800 */
[----:B------:R4:W-:Y:S02]  /*1e140*/  STL [R1+0x1204], R5 ;  /* 0x0012040501007387 */ /* 0x0009e40000100800 */
[----:B----4-:R-:W-:-:S05]  /*1e150*/  @P0 IMAD.MOV.U32 R5, RZ, RZ, R0 ;  /* 0x000000ffff050224 */ /* 0x010fca00078e0000 */
[----:B------:R4:W2:Y:S01]  /*1e160*/  @P0 LDG.E.U8 R93, desc[UR20][R4.64] ;  /* 0x00000014045d0981 */ /* 0x0008a2000c1e1100 */
[----:B------:R-:W-:-:S03]  /*1e170*/  IMAD.MOV.U32 R3, RZ, RZ, R73 ;  /* 0x000000ffff037224 */ /* 0x000fc600078e0049 */
[----:B------:R-:W3:Y:S01]  /*1e180*/  LDL.LU R73, [R1+0x29f4] ;  /* 0x0029f40001497983 */ /* 0x000ee20000300800 */
[----:B------:R-:W-:Y:S01]  /*1e190*/  ISETP.GT.U32.AND P3, PT, R15, R74, PT ;  /* 0x0000004a0f00720c */ /* 0x000fe20003f64070 */
[----:B------:R-:W-:Y:S02]  /*1e1a0*/  @!P5 IMAD.MOV R3, RZ, RZ, -R3 ;  /* 0x000000ffff03d224 */ /* 0x000fe400078e0a03 */
[----:B------:R0:W-:Y:S01]  /*1e1b0*/  STL [R1+0x1200], R0 ;  /* 0x0012000001007387 */ /* 0x0001e20000100800 */
[----:B----4-:R-:W-:-:S04]  /*1e1c0*/  IADD3 R5, P5, PT, R6, R13, RZ ;  /* 0x0000000d06057210 */ /* 0x010fc80007fbe0ff */
[----:B------:R-:W-:Y:S01]  /*1e1d0*/  LEA.HI.X.SX32 R4, R6, R12, 0x1, P5 ;  /* 0x0000000c06047211 */ /* 0x000fe200028f0eff */
[----:B0-----:R-:W4:Y:S04]  /*1e1e0*/  LDL.LU R0, [R1+0x29f0] ;  /* 0x0029f00001007983 */ /* 0x001f280000300800 */
[----:B------:R-:W-:Y:S01]  /*1e1f0*/  @!P3 IMAD.IADD R74, R74, 0x1, -R15 ;  /* 0x000000014a4ab824 */ /* 0x000fe200078e0a0f */
[----:B------:R-:W-:Y:S01]  /*1e200*/  ISETP.GE.AND P3, PT, R75, RZ, PT ;  /* 0x000000ff4b00720c */ /* 0x000fe20003f66270 */
[----:B--2---:R0:W-:Y:S04]  /*1e210*/  STL [R1+0x1b78], R93 ;  /* 0x001b785d01007387 */ /* 0x0041e80000100800 */
[----:B0-----:R-:W2:Y:S04]  /*1e220*/  LDL R93, [R1+0x2208] ;  /* 0x00220800015d7983 */ /* 0x001ea80000100800 */
[----:B------:R-:W2:Y:S04]  /*1e230*/  LDL.LU R75, [R1+0x1a0] ;  /* 0x0001a000014b7983 */ /* 0x000ea80000300800 */
[----:B------:R0:W-:Y:S04]  /*1e240*/  STL [R1+0x120c], R5 ;  /* 0x00120c0501007387 */ /* 0x0001e80000100800 */
[----:B------:R1:W-:Y:S01]  /*1e250*/  STL [R1+0x1208], R4 ;  /* 0x0012080401007387 */ /* 0x0003e20000100800 */
[----:B0-----:R-:W-:-:S04]  /*1e260*/  @P0 LOP3.LUT R5, R5, R4, RZ, 0x3c, !PT ;  /* 0x0000000405050212 */ /* 0x001fc800078e3cff */
[C---:B-1----:R-:W-:Y:S02]  /*1e270*/  @P0 LOP3.LUT R4, R5.reuse, R4, RZ, 0x3c, !PT ;  /* 0x0000000405040212 */ /* 0x042fe400078e3cff */
[----:B---3--:R-:W-:Y:S02]  /*1e280*/  PRMT R73, RZ, 0x7610, R73 ;  /* 0x00007610ff497816 */ /* 0x008fe40000000049 */
[----:B------:R-:W-:-:S05]  /*1e290*/  @P0 LOP3.LUT R5, R5, R4, RZ, 0x3c, !PT ;  /* 0x0000000405050212 */ /* 0x000fca00078e3cff */
[----:B------:R0:W3:Y:S01]  /*1e2a0*/  @P0 LDG.E.U8 R73, desc[UR20][R4.64] ;  /* 0x0000001404490981 */ /* 0x0000e2000c1e1100 */
[----:B------:R-:W-:Y:S01]  /*1e2b0*/  @!P6 IMAD.IADD R92, R92, 0x1, -R15 ;  /* 0x000000015c5ce824 */ /* 0x000fe200078e0a0f */
[----:B------:R-:W-:-:S04]  /*1e2c0*/  SEL R3, R14, R3, !P1 ;  /* 0x000000030e037207 */ /* 0x000fc80004800000 */
[----:B------:R-:W-:Y:S01]  /*1e2d0*/  ISETP.GT.U32.AND P6, PT, R15, R92, PT ;  /* 0x0000005c0f00720c */ /* 0x000fe20003fc4070 */
[----:B------:R-:W-:Y:S01]  /*1e2e0*/  IMAD R6, R3, UR5, RZ ;  /* 0x0000000503067c24 */ /* 0x000fe2000f8e02ff */
[----:B----4-:R-:W-:Y:S01]  /*1e2f0*/  PRMT R0, RZ, 0x7610, R0 ;  /* 0x00007610ff007816 */ /* 0x010fe20000000000 */
[----:B------:R-:W1:Y:S03]  /*1e300*/  LDCU UR5, c[0x0][0x3b0] ;  /* 0x00007600ff0577ac */ /* 0x000e660008000800 */
[----:B0-----:R-:W-:-:S07]  /*1e310*/  SHF.R.S32.HI R4, RZ, 0x1f, R6 ;  /* 0x0000001fff047819 */ /* 0x001fce0000011406 */
[----:B------:R-:W-:Y:S01]  /*1e320*/  @!P6 IMAD.IADD R92, R92, 0x1, -R15 ;  /* 0x000000015c5ce824 */ /* 0x000fe200078e0a0f */
[----:B------:R-:W-:-:S03]  /*1e330*/  IADD3 R5, P6, PT, R6, R13, RZ ;  /* 0x0000000d06057210 */ /* 0x000fc60007fde0ff */
[----:B------:R-:W-:Y:S02]  /*1e340*/  IMAD.MOV.U32 R3, RZ, RZ, R92 ;  /* 0x000000ffff037224 */ /* 0x000fe400078e005c */
[----:B------:R-:W-:Y:S02]  /*1e350*/  IMAD.X R4, R4, 0x1, R12, P6 ;  /* 0x0000000104047824 */ /* 0x000fe400030e060c */
[----:B------:R-:W-:Y:S01]  /*1e360*/  @!P3 IMAD.MOV R3, RZ, RZ, -R3 ;  /* 0x000000ffff03b224 */ /* 0x000fe200078e0a03 */
[----:B------:R-:W-:Y:S01]  /*1e370*/  ISETP.GE.AND P3, PT, R2, RZ, PT ;  /* 0x000000ff0200720c */ /* 0x000fe20003f66270 */
[----:B---3--:R0:W-:Y:S04]  /*1e380*/  STL [R1+0x1b40], R73 ;  /* 0x001b404901007387 */ /* 0x0081e80000100800 */
[----:B0-----:R-:W3:Y:S04]  /*1e390*/  LDL.LU R73, [R1+0x29ec] ;  /* 0x0029ec0001497983 */ /* 0x001ee80000300800 */
[----:B------:R-:W4:Y:S04]  /*1e3a0*/  LDL.LU R92, [R1+0x1a4] ;  /* 0x0001a400015c7983 */ /* 0x000f280000300800 */
[----:B------:R0:W-:Y:S04]  /*1e3b0*/  STL [R1+0x1214], R5 ;  /* 0x0012140501007387 */ /* 0x0001e80000100800 */
[----:B------:R-:W2:Y:S01]  /*1e3c0*/  LDL R2, [R1+0x221c] ;  /* 0x00221c0001027983 */ /* 0x000ea20000100800 */
[----:B0-----:R-:W-:-:S03]  /*1e3d0*/  @P0 LOP3.LUT R5, R5, R4, RZ, 0x3c, !PT ;  /* 0x0000000405050212 */ /* 0x001fc600078e3cff */
[----:B------:R0:W-:Y:S02]  /*1e3e0*/  STL [R1+0x1210], R4 ;  /* 0x0012100401007387 */ /* 0x0001e40000100800 */
[----:B0-----:R-:W-:-:S04]  /*1e3f0*/  @P0 LOP3.LUT R4, R5, R4, RZ, 0x3c, !PT ;  /* 0x0000000405040212 */ /* 0x001fc800078e3cff */
[----:B------:R-:W-:-:S05]  /*1e400*/  @P0 LOP3.LUT R5, R5, R4, RZ, 0x3c, !PT ;  /* 0x0000000405050212 */ /* 0x000fca00078e3cff */
[----:B------:R-:W2:Y:S01]  /*1e410*/  @P0 LDG.E.U8 R0, desc[UR20][R4.64] ;  /* 0x0000001404000981 */ /* 0x000ea2000c1e1100 */
[C---:B------:R-:W-:Y:S02]  /*1e420*/  ISETP.GT.U32.AND P4, PT, R15.reuse, R16, PT ;  /* 0x000000100f00720c */ /* 0x040fe40003f84070 */
[----:B------:R-:W-:Y:S02]  /*1e430*/  ISETP.GT.U32.AND P5, PT, R15, R74, PT ;  /* 0x0000004a0f00720c */ /* 0x000fe40003fa4070 */
[----:B------:R-:W-:-:S09]  /*1e440*/  SEL R6, R14, R3, !P1 ;  /* 0x000000030e067207 */ /* 0x000fd20004800000 */
[--C-:B------:R-:W-:Y:S02]  /*1e450*/  @!P4 IMAD.IADD R16, R16, 0x1, -R15.reuse ;  /* 0x000000011010c824 */ /* 0x100fe400078e0a0f */
[----:B------:R-:W-:Y:S01]  /*1e460*/  @!P5 IMAD.IADD R74, R74, 0x1, -R15 ;  /* 0x000000014a4ad824 */ /* 0x000fe200078e0a0f */
[----:B--2---:R0:W-:Y:S04]  /*1e470*/  STL [R1+0x1b74], R0 ;  /* 0x001b740001007387 */ /* 0x0041e80000100800 */
[----:B0-----:R-:W2:Y:S01]  /*1e480*/  LDL.LU R0, [R1+0x29e8] ;  /* 0x0029e80001007983 */ /* 0x001ea20000300800 */
[----:B------:R-:W-:Y:S01]  /*1e490*/  ISETP.GT.U32.AND P4, PT, R15, R16, PT ;  /* 0x000000100f00720c */ /* 0x000fe20003f84070 */
[----:B------:R-:W-:Y:S02]  /*1e4a0*/  IMAD.MOV.U32 R3, RZ, RZ, R74 ;  /* 0x000000ffff037224 */ /* 0x000fe400078e004a */
[----:B------:R-:W-:Y:S01]  /*1e4b0*/  IMAD R6, R6, UR6, RZ ;  /* 0x0000000606067c24 */ /* 0x000fe2000f8e02ff */
[----:B------:R-:W-:Y:S01]  /*1e4c0*/  ISETP.GE.AND P5, PT, R93, RZ, PT ;  /* 0x000000ff5d00720c */ /* 0x000fe20003fa6270 */
[----:B------:R-:W-:Y:S01]  /*1e4d0*/  @!P3 IMAD.MOV R3, RZ, RZ, -R3 ;  /* 0x000000ffff03b224 */ /* 0x000fe200078e0a03 */
[----:B------:R-:W4:Y:S01]  /*1e4e0*/  LDL R74, [R1+0x21d4] ;  /* 0x0021d400014a7983 */ /* 0x000f220000100800 */
[----:B---3--:R-:W-:Y:S01]  /*1e4f0*/  PRMT R73, RZ, 0x7610, R73 ;  /* 0x00007610ff497816 */ /* 0x008fe20000000049 */
[----:B------:R-:W0:Y:S01]  /*1e500*/  LDCU UR6, c[0x0][0x3b0] ;  /* 0x00007600ff0677ac */ /* 0x000e220008000800 */
[----:B------:R-:W-:-:S02]  /*1e510*/  SHF.R.S32.HI R5, RZ, 0x1f, R6 ;  /* 0x0000001fff057819 */ /* 0x000fc40000011406 */
[----:B------:R-:W-:Y:S02]  /*1e520*/  SEL R4, R14, R3, !P1 ;  /* 0x000000030e047207 */ /* 0x000fe40004800000 */
[----:B------:R-:W-:Y:S01]  /*1e530*/  @!P4 IMAD.IADD R16, R16, 0x1, -R15 ;  /* 0x000000011010c824 */ /* 0x000fe200078e0a0f */
[----:B------:R-:W-:Y:S02]  /*1e540*/  IADD3 R93, P4, PT, R6, R13, RZ ;  /* 0x0000000d065d7210 */ /* 0x000fe40007f9e0ff */
[----:B-1----:R-:W-:Y:S01]  /*1e550*/  IMAD R6, R4, UR5, RZ ;  /* 0x0000000504067c24 */ /* 0x002fe2000f8e02ff */
[----:B--2---:R-:W-:Y:S02]  /*1e560*/  PRMT R0, RZ, 0x7610, R0 ;  /* 0x00007610ff007816 */ /* 0x004fe40000000000 */
[----:B------:R-:W-:Y:S02]  /*1e570*/  IMAD.X R5, R5, 0x1, R12, P4 ;  /* 0x0000000105057824 */ /* 0x000fe400020e060c */
[----:B------:R-:W-:Y:S01]  /*1e580*/  @P0 IMAD.MOV.U32 R4, RZ, RZ, R93 ;  /* 0x000000ffff040224 */ /* 0x000fe200078e005d */
[C---:B------:R-:W-:Y:S01]  /*1e590*/  ISETP.GT.U32.AND P3, PT, R15.reuse, R75, PT ;  /* 0x0000004b0f00720c */ /* 0x040fe20003f64070 */
[----:B------:R-:W-:Y:S01]  /*1e5a0*/  IMAD.MOV.U32 R3, RZ, RZ, R16 ;  /* 0x000000ffff037224 */ /* 0x000fe200078e0010 */
[----:B------:R1:W-:Y:S01]  /*1e5b0*/  STL [R1+0x121c], R93 ;  /* 0x00121c5d01007387 */ /* 0x0003e20000100800 */
[----:B------:R-:W-:Y:S01]  /*1e5c0*/  ISETP.GT.U32.AND P6, PT, R15, R77, PT ;  /* 0x0000004d0f00720c */ /* 0x000fe20003fc4070 */
[----:B------:R-:W2:Y:S02]  /*1e5d0*/  LDCU UR5, c[0x0][0x3b0] ;  /* 0x00007600ff0577ac */ /* 0x000ea40008000800 */
[----:B------:R3:W2:Y:S01]  /*1e5e0*/  @P0 LDG.E.U8 R0, desc[UR20][R4.64] ;  /* 0x0000001404000981 */ /* 0x0006a2000c1e1100 */
[----:B------:R-:W-:-:S03]  /*1e5f0*/  @!P5 IMAD.MOV R3, RZ, RZ, -R3 ;  /* 0x000000ffff03d224 */ /* 0x000fc600078e0a03 */
[----:B------:R0:W-:Y:S04]  /*1e600*/  STL [R1+0x1218], R5 ;  /* 0x0012180501007387 */ /* 0x0001e80000100800 */
[----:B------:R-:W4:Y:S01]  /*1e610*/  LDL.LU R16, [R1+0x1ac] ;  /* 0x0001ac0001107983 */ /* 0x000f220000300800 */
[----:B---3--:R-:W-:Y:S01]  /*1e620*/  SHF.R.S32.HI R4, RZ, 0x1f, R6 ;  /* 0x0000001fff047819 */ /* 0x008fe20000011406 */
[----:B------:R-:W-:Y:S02]  /*1e630*/  @!P3 IMAD.IADD R75, R75, 0x1, -R15 ;  /* 0x000000014b4bb824 */ /* 0x000fe400078e0a0f */
[----:B-1----:R-:W3:Y:S01]  /*1e640*/  LDL.LU R93, [R1+0x29e4] ;  /* 0x0029e400015d7983 */ /* 0x002ee20000300800 */
[----:B0-----:R-:W-:Y:S02]  /*1e650*/  IADD3 R5, P5, PT, R6, R13, RZ ;  /* 0x0000000d06057210 */ /* 0x001fe40007fbe0ff */
[----:B------:R-:W-:-:S03]  /*1e660*/  ISETP.GE.AND P3, PT, R2, RZ, PT ;  /* 0x000000ff0200720c */ /* 0x000fc60003f66270 */
[----:B------:R-:W-:Y:S01]  /*1e670*/  IMAD.X R4, R4, 0x1, R12, P5 ;  /* 0x0000000104047824 */ /* 0x000fe200028e060c */
[----:B--2---:R0:W-:Y:S04]  /*1e680*/  STL [R1+0x1b70], R0 ;  /* 0x001b700001007387 */ /* 0x0041e80000100800 */
[----:B0-----:R-:W2:Y:S04]  /*1e690*/  LDL R0, [R1+0x21ec] ;  /* 0x0021ec0001007983 */ /* 0x001ea80000100800 */
[----:B------:R-:W2:Y:S04]  /*1e6a0*/  LDL.LU R2, [R1+0x1b0] ;  /* 0x0001b00001027983 */ /* 0x000ea80000300800 */
[----:B------:R0:W-:Y:S04]  /*1e6b0*/  STL [R1+0x1224], R5 ;  /* 0x0012240501007387 */ /* 0x0001e80000100800 */
[----:B------:R1:W-:Y:S01]  /*1e6c0*/  STL [R1+0x1220], R4 ;  /* 0x0012200401007387 */ /* 0x0003e20000100800 */
[----:B0-----:R-:W-:-:S04]  /*1e6d0*/  @P0 LOP3.LUT R5, R5, R4, RZ, 0x3c, !PT ;  /* 0x0000000405050212 */ /* 0x001fc800078e3cff */
[----:B-1----:R-:W-:-:S04]  /*1e6e0*/  @P0 LOP3.LUT R4, R5, R4, RZ, 0x3c, !PT ;  /* 0x0000000405040212 */ /* 0x002fc800078e3cff */
[----:B------:R-:W-:-:S05]  /*1e6f0*/  @P0 LOP3.LUT R5, R5, R4, RZ, 0x3c, !PT ;  /* 0x0000000405050212 */ /* 0x000fca00078e3cff */
[----:B------:R0:W2:Y:S01]  /*1e700*/  @P0 LDG.E.U8 R73, desc[UR20][R4.64] ;  /* 0x0000001404490981 */ /* 0x0000a2000c1e1100 */
[----:B------:R-:W-:Y:S01]  /*1e710*/  @!P6 IMAD.IADD R77, R77, 0x1, -R15 ;  /* 0x000000014d4de824 */ /* 0x000fe200078e0a0f */
[----:B------:R-:W-:-:S04]  /*1e720*/  SEL R3, R14, R3, !P1 ;  /* 0x000000030e037207 */ /* 0x000fc80004800000 */
[----:B------:R-:W-:Y:S01]  /*1e730*/  ISETP.GT.U32.AND P6, PT, R15, R77, PT ;  /* 0x0000004d0f00720c */ /* 0x000fe20003fc4070 */
[----:B------:R-:W-:Y:S01]  /*1e740*/  IMAD R6, R3, UR6, RZ ;  /* 0x0000000603067c24 */ /* 0x000fe2000f8e02ff */
[----:B---3--:R-:W-:Y:S01]  /*1e750*/  PRMT R93, RZ, 0x7610, R93 ;  /* 0x00007610ff5d7816 */ /* 0x008fe2000000005d */
[----:B------:R-:W1:Y:S03]  /*1e760*/  LDCU UR6, c[0x0][0x3b0] ;  /* 0x00007600ff0677ac */ /* 0x000e660008000800 */
[----:B0-----:R-:W-:-:S07]  /*1e770*/  SHF.R.S32.HI R4, RZ, 0x1f, R6 ;  /* 0x0000001fff047819 */ /* 0x001fce0000011406 */
[----:B------:R-:W-:Y:S01]  /*1e780*/  @!P6 IMAD.IADD R77, R77, 0x1, -R15 ;  /* 0x000000014d4de824 */ /* 0x000fe200078e0a0f */
[----:B------:R-:W-:-:S03]  /*1e790*/  IADD3 R5, P6, PT, R6, R13, RZ ;  /* 0x0000000d06057210 */ /* 0x000fc60007fde0ff */
[----:B------:R-:W-:Y:S02]  /*1e7a0*/  IMAD.MOV.U32 R3, RZ, RZ, R77 ;  /* 0x000000ffff037224 */ /* 0x000fe400078e004d */
[----:B------:R-:W-:Y:S02]  /*1e7b0*/  IMAD.X R4, R4, 0x1, R12, P6 ;  /* 0x0000000104047824 */ /* 0x000fe400030e060c */
[----:B------:R-:W-:Y:S01]  /*1e7c0*/  @!P3 IMAD.MOV R3, RZ, RZ, -R3 ;  /* 0x000000ffff03b224 */ /* 0x000fe200078e0a03 */
[----:B----4-:R-:W-:Y:S01]  /*1e7d0*/  ISETP.GE.AND P3, PT, R74, RZ, PT ;  /* 0x000000ff4a00720c */ /* 0x010fe20003f66270 */
[----:B--2---:R0:W-:Y:S04]  /*1e7e0*/  STL [R1+0x1b6c], R73 ;  /* 0x001b6c4901007387 */ /* 0x0041e80000100800 */
[----:B0-----:R-:W2:Y:S04]  /*1e7f0*/  LDL.LU R73, [R1+0x29e0] ;  /* 0x0029e00001497983 */ /* 0x001ea80000300800 */
[----:B------:R-:W3:Y:S04]  /*1e800*/  LDL.LU R77, [R1+0x1b8] ;  /* 0x0001b800014d7983 */ /* 0x000ee80000300800 */
[----:B------:R0:W-:Y:S04]  /*1e810*/  STL [R1+0x122c], R5 ;  /* 0x00122c0501007387 */ /* 0x0001e80000100800 */
[----:B------:R-:W4:Y:S01]  /*1e820*/  LDL R74, [R1+0x2204] ;  /* 0x00220400014a7983 */ /* 0x000f220000100800 */
        /* <DEDUP_REMOVED lines=17> */
[----:B------:R-:W3:Y:S01]  /*1e940*/  LDL R75, [R1+0x2218] ;  /* 0x00221800014b7983 */ /* 0x000ee20000100800 */
[----:B------:R-:W-:Y:S01]  /*1e950*/  PRMT R73, RZ, 0x7610, R73 ;  /* 0x00007610ff497816 */ /* 0x000fe20000000049 */
        /* <DEDUP_REMOVED lines=17> */
[----:B------:R-:W2:Y:S01]  /*1ea70*/  LDL.LU R92, [R1+0x1b4] ;  /* 0x0001b400015c7983 */ /* 0x000ea20000300800 */
[----:B0-----:R-:W-:Y:S01]  /*1ea80*/  SHF.R.S32.HI R4, RZ, 0x1f, R6 ;  /* 0x0000001fff047819 */ /* 0x001fe20000011406 */
[----:B------:R-:W-:Y:S02]  /*1ea90*/  @!P3 IMAD.IADD R2, R2, 0x1, -R15 ;  /* 0x000000010202b824 */ /* 0x000fe400078e0a0f */
[----:B-1----:R-:W2:Y:S01]  /*1eaa0*/  LDL.LU R0, [R1+0x29d8] ;  /* 0x0029d80001007983 */ /* 0x002ea20000300800 */
[----:B---3--:R-:W-:Y:S02]  /*1eab0*/  IADD3 R5, P5, PT, R6, R13, RZ ;  /* 0x0000000d06057210 */ /* 0x008fe40007fbe0ff */
[----:B----4-:R-:W-:-:S03]  /*1eac0*/  ISETP.GE.AND P3, PT, R74, RZ, PT ;  /* 0x000000ff4a00720c */ /* 0x010fc60003f66270 */
[----:B------:R-:W-:Y:S01]  /*1ead0*/  IMAD.X R4, R4, 0x1, R12, P5 ;  /* 0x0000000104047824 */ /* 0x000fe200028e060c */
[----:B--2---:R0:W-:Y:S04]  /*1eae0*/  STL [R1+0x1b64], R93 ;  /* 0x001b645d01007387 */ /* 0x0041e80000100800 */
[----:B0-----:R-:W2:Y:S04]  /*1eaf0*/  LDL R93, [R1+0x2230] ;  /* 0x00223000015d7983 */ /* 0x001ea80000100800 */
[----:B------:R-:W3:Y:S04]  /*1eb00*/  LDL.LU R74, [R1+0x1bc] ;  /* 0x0001bc00014a7983 */ /* 0x000ee80000300800 */
[----:B------:R0:W-:Y:S04]  /*1eb10*/  STL [R1+0x123c], R5 ;  /* 0x00123c0501007387 */ /* 0x0001e80000100800 */
[----:B------:R1:W-:Y:S01]  /*1eb20*/  STL [R1+0x1238], R4 ;  /* 0x0012380401007387 */ /* 0x0003e20000100800 */
[----:B0-----:R-:W-:-:S04]  /*1eb30*/  @P0 LOP3.LUT R5, R5, R4, RZ, 0x3c, !PT ;  /* 0x0000000405050212 */ /* 0x001fc800078e3cff */
[----:B-1----:R-:W-:-:S04]  /*1eb40*/  @P0 LOP3.LUT R4, R5, R4, RZ, 0x3c, !PT ;  /* 0x0000000405040212 */ /* 0x002fc800078e3cff */
[----:B------:R-:W-:-:S05]  /*1eb50*/  @P0 LOP3.LUT R5, R5, R4, RZ, 0x3c, !PT ;  /* 0x0000000405050212 */ /* 0x000fca00078e3cff */
[----:B------:R0:W4:Y:S01]  /*1eb60*/  @P0 LDG.E.U8 R73, desc[UR20][R4.64] ;  /* 0x0000001404490981 */ /* 0x000122000c1e1100 */
[----:B------:R-:W-:Y:S01]  /*1eb70*/  @!P6 IMAD.IADD R16, R16, 0x1, -R15 ;  /* 0x000000011010e824 */ /* 0x000fe200078e0a0f */
[----:B------:R-:W-:-:S04]  /*1eb80*/  SEL R3, R14, R3, !P1 ;  /* 0x000000030e037207 */ /* 0x000fc80004800000 */
[----:B------:R-:W-:Y:S01]  /*1eb90*/  ISETP.GT.U32.AND P6, PT, R15, R16, PT ;  /* 0x000000100f00720c */ /* 0x000fe20003fc4070 */
[----:B------:R-:W-:Y:S01]  /*1eba0*/  IMAD R6, R3, UR5, RZ ;  /* 0x0000000503067c24 */ /* 0x000fe2000f8e02ff */
[----:B------:R-:W-:Y:S01]  /*1ebb0*/  PRMT R0, RZ, 0x7610, R0 ;  /* 0x00007610ff007816 */ /* 0x000fe20000000000 */
        /* <DEDUP_REMOVED lines=8> */
[----:B----4-:R0:W-:Y:S04]  /*1ec40*/  STL [R1+0x1b5c], R73 ;  /* 0x001b5c4901007387 */ /* 0x0101e80000100800 */
[----:B0-----:R-:W4:Y:S04]  /*1ec50*/  LDL.LU R73, [R1+0x29d4] ;  /* 0x0029d40001497983 */ /* 0x001f280000300800 */
[----:B------:R-:W2:Y:S04]  /*1ec60*/  LDL.LU R16, [R1+0x1c0] ;  /* 0x0001c00001107983 */ /* 0x000ea80000300800 */
        /* <DEDUP_REMOVED lines=20> */
[----:B----4-:R-:W-:Y:S01]  /*1edb0*/  PRMT R73, RZ, 0x7610, R73 ;  /* 0x00007610ff497816 */ /* 0x010fe20000000049 */
        /* <DEDUP_REMOVED lines=9> */
[C---:B---3--:R-:W-:Y:S01]  /*1ee50*/  ISETP.GT.U32.AND P3, PT, R15.reuse, R74, PT ;  /* 0x0000004a0f00720c */ /* 0x048fe20003f64070 */
[----:B------:R-:W-:Y:S01]  /*1ee60*/  IMAD.MOV.U32 R3, RZ, RZ, R77 ;  /* 0x000000ffff037224 */ /* 0x000fe200078e004d */
[----:B------:R1:W-:Y:S01]  /*1ee70*/  STL [R1+0x124c], R93 ;  /* 0x00124c5d01007387 */ /* 0x0003e20000100800 */
[----:B------:R-:W-:Y:S01]  /*1ee80*/  ISETP.GT.U32.AND P6, PT, R15, R92, PT ;  /* 0x0000005c0f00720c */ /* 0x000fe20003fc4070 */
[----:B------:R-:W2:Y:S02]  /*1ee90*/  LDCU UR5, c[0x0][0x3b0] ;  /* 0x00007600ff0577ac */ /* 0x000ea40008000800 */
[----:B------:R3:W4:Y:S01]  /*1eea0*/  @P0 LDG.E.U8 R0, desc[UR20][R4.64] ;  /* 0x0000001404000981 */ /* 0x000722000c1e1100 */
[----:B------:R-:W-:-:S03]  /*1eeb0*/  @!P5 IMAD.MOV R3, RZ, RZ, -R3 ;  /* 0x000000ffff03d224 */ /* 0x000fc600078e0a03 */
[----:B------:R0:W-:Y:S04]  /*1eec0*/  STL [R1+0x1248], R5 ;  /* 0x0012480501007387 */ /* 0x0001e80000100800 */
[----:B------:R-:W2:Y:S01]  /*1eed0*/  LDL.LU R77, [R1+0x1c8] ;  /* 0x0001c800014d7983 */ /* 0x000ea20000300800 */
[----:B---3--:R-:W-:Y:S01]  /*1eee0*/  SHF.R.S32.HI R4, RZ, 0x1f, R6 ;  /* 0x0000001fff047819 */ /* 0x008fe20000011406 */
[----:B------:R-:W-:Y:S02]  /*1eef0*/  @!P3 IMAD.IADD R74, R74, 0x1, -R15 ;  /* 0x000000014a4ab824 */ /* 0x000fe400078e0a0f */
[----:B-1----:R-:W3:Y:S01]  /*1ef00*/  LDL.LU R93, [R1+0x29cc] ;  /* 0x0029cc00015d7983 */ /* 0x002ee20000300800 */
[----:B0-----:R-:W-:Y:S02]  /*1ef10*/  IADD3 R5, P5, PT, R6, R13, RZ ;  /* 0x0000000d06057210 */ /* 0x001fe40007fbe0ff */
[----:B------:R-:W-:-:S03]  /*1ef20*/  ISETP.GE.AND P3, PT, R75, RZ, PT ;  /* 0x000000ff4b00720c */ /* 0x000fc60003f66270 */
[----:B------:R-:W-:Y:S01]  /*1ef30*/  IMAD.X R4, R4, 0x1, R12, P5 ;  /* 0x0000000104047824 */ /* 0x000fe200028e060c */
[----:B----4-:R0:W-:Y:S04]  /*1ef40*/  STL [R1+0x19a4], R0 ;  /* 0x0019a40001007387 */ /* 0x0101e80000100800 */
[----:B0-----:R-:W4:Y:S04]  /*1ef50*/  LDL R0, [R1+0x2224] ;  /* 0x0022240001007983 */ /* 0x001f280000100800 */
        /* <DEDUP_REMOVED lines=20> */
[----:B--2---:R0:W-:Y:S04]  /*1f0a0*/  STL [R1+0x1b54], R73 ;  /* 0x001b544901007387 */ /* 0x0041e80000100800 */
[----:B0-----:R-:W2:Y:S04]  /*1f0b0*/  LDL.LU R73, [R1+0x29c8] ;  /* 0x0029c80001497983 */ /* 0x001ea80000300800 */
[----:B------:R-:W3:Y:S04]  /*1f0c0*/  LDL.LU R92, [R1+0x1c4] ;  /* 0x0001c400015c7983 */ /* 0x000ee80000300800 */
        /* <DEDUP_REMOVED lines=17> */
[----:B----4-:R-:W-:Y:S01]  /*1f1e0*/  ISETP.GE.AND P5, PT, R0, RZ, PT ;  /* 0x000000ff0000720c */ /* 0x010fe20003fa6270 */
[----:B------:R-:W-:Y:S01]  /*1f1f0*/  @!P3 IMAD.MOV R3, RZ, RZ, -R3 ;  /* 0x000000ffff03b224 */ /* 0x000fe200078e0a03 */
[----:B------:R-:W4:Y:S01]  /*1f200*/  LDL R74, [R1+0x2250] ;  /* 0x00225000014a7983 */ /* 0x000f220000100800 */
        /* <DEDUP_REMOVED lines=19> */
[----:B0-----:R-:W-:Y:S01]  /*1f340*/  SHF.R.S32.HI R4, RZ, 0x1f, R6 ;  /* 0x0000001fff047819 */ /* 0x001fe20000011406 */
[----:B------:R-:W-:Y:S02]  /*1f350*/  @!P3 IMAD.IADD R75, R75, 0x1, -R15 ;  /* 0x000000014b4bb824 */ /* 0x000fe400078e0a0f */
[----:B-1----:R-:W4:Y:S01]  /*1f360*/  LDL.LU R0, [R1+0x29c0] ;  /* 0x0029c00001007983 */ /* 0x002f220000300800 */
[----:B---3--:R-:W-:Y:S02]  /*1f370*/  IADD3 R5, P5, PT, R6, R13, RZ ;  /* 0x0000000d06057210 */ /* 0x008fe40007fbe0ff */
[----:B------:R-:W-:-:S03]  /*1f380*/  ISETP.GE.AND P3, PT, R2, RZ, PT ;  /* 0x000000ff0200720c */ /* 0x000fc60003f66270 */
        /* <DEDUP_REMOVED lines=1922> */
[----:B------:R0:W2:Y:S01]  /*26bb0*/  @P0 LDG.E.U8 R74, desc[UR20][R4.64] ;  /* 0x00000014044a0981 */ /* 0x0000a2000c1e1100 */
[C---:B------:R-:W-:Y:S02]  /*26bc0*/  ISETP.GT.U32.AND P4, PT, R15.reuse, R92, PT ;  /* 0x0000005c0f00720c */ /* 0x040fe40003f84070 */
[----:B------:R-:W-:Y:S02]  /*26bd0*/  ISETP.GT.U32.AND P5, PT, R15, R75, PT ;  /* 0x0000004b0f00720c */ /* 0x000fe40003fa4070 */
[----:B------:R-:W-:-:S09]  /*26be0*/  SEL R6, R14, R3, !P1 ;  /* 0x000000030e067207 */ /* 0x000fd20004800000 */
[----:B------:R-:W-:-:S05]  /*26bf0*/  @!P4 IMAD.IADD R92, R92, 0x1, -R15 ;  /* 0x000000015c5cc824 */ /* 0x000fca00078e0a0f */
[----:B------:R-:W-:Y:S01]  /*26c00*/  ISETP.GT.U32.AND P4, PT, R15, R92, PT ;  /* 0x0000005c0f00720c */ /* 0x000fe20003f84070 */
[----:B------:R-:W-:Y:S02]  /*26c10*/  @!P5 IMAD.IADD R75, R75, 0x1, -R15 ;  /* 0x000000014b4bd824 */ /* 0x000fe400078e0a0f */
[----:B------:R-:W-:Y:S01]  /*26c20*/  IMAD R6, R6, UR5, RZ ;  /* 0x0000000506067c24 */ /* 0x000fe2000f8e02ff */
[----:B----4-:R-:W-:Y:S01]  /*26c30*/  ISETP.GE.AND P5, PT, R2, RZ, PT ;  /* 0x000000ff0200720c */ /* 0x010fe20003fa6270 */
[----:B------:R-:W-:Y:S01]  /*26c40*/  IMAD.MOV.U32 R3, RZ, RZ, R75 ;  /* 0x000000ffff037224 */ /* 0x000fe200078e004b */
[----:B------:R-:W4:Y:S01]  /*26c50*/  LDL.LU R2, [R1+0x314] ;  /* 0x0003140001027983 */ /* 0x000f220000300800 */
[----:B------:R-:W-:Y:S01]  /*26c60*/  PRMT R72, RZ, 0x7610, R72 ;  /* 0x00007610ff487816 */ /* 0x000fe20000000048 */
[----:B------:R-:W1:Y:S01]  /*26c70*/  LDCU UR5, c[0x0][0x3b0] ;  /* 0x00007600ff0577ac */ /* 0x000e620008000800 */
[----:B------:R-:W-:Y:S01]  /*26c80*/  @!P3 IMAD.MOV R3, RZ, RZ, -R3 ;  /* 0x000000ffff03b224 */ /* 0x000fe200078e0a03 */
[----:B0-----:R-:W-:-:S03]  /*26c90*/  SHF.R.S32.HI R5, RZ, 0x1f, R6 ;  /* 0x0000001fff057819 */ /* 0x001fc60000011406 */
[----:B------:R-:W-:Y:S01]  /*26ca0*/  @!P4 IMAD.IADD R92, R92, 0x1, -R15 ;  /* 0x000000015c5cc824 */ /* 0x000fe200078e0a0f */
[----:B------:R-:W-:Y:S01]  /*26cb0*/  SEL R4, R14, R3, !P1 ;  /* 0x000000030e047207 */ /* 0x000fe20004800000 */
[----:B--2---:R0:W-:Y:S02]  /*26cc0*/  STL [R1+0x1a24], R74 ;  /* 0x001a244a01007387 */ /* 0x0041e40000100800 */
[----:B0-----:R-:W-:Y:S02]  /*26cd0*/  IADD3 R74, P4, PT, R6, R13, RZ ;  /* 0x0000000d064a7210 */ /* 0x001fe40007f9e0ff */
[----:B-1----:R-:W-:Y:S01]  /*26ce0*/  IMAD R6, R4, UR6, RZ ;  /* 0x0000000604067c24 */ /* 0x002fe2000f8e02ff */
[----:B------:R-:W-:Y:S01]  /*26cf0*/  ISETP.GT.U32.AND P3, PT, R15, R0, PT ;  /* 0x000000000f00720c */ /* 0x000fe20003f64070 */
[----:B------:R-:W-:Y:S01]  /*26d00*/  IMAD.MOV.U32 R3, RZ, RZ, R92 ;  /* 0x000000ffff037224 */ /* 0x000fe200078e005c */
[----:B------:R-:W-:Y:S01]  /*26d10*/  PRMT R70, RZ, 0x7610, R70 ;  /* 0x00007610ff467816 */ /* 0x000fe20000000046 */
[----:B------:R-:W-:Y:S01]  /*26d20*/  IMAD.X R75, R5, 0x1, R12, P4 ;  /* 0x00000001054b7824 */ /* 0x000fe200020e060c */
[----:B------:R0:W-:Y:S01]  /*26d30*/  STL [R1+0x1504], R74 ;  /* 0x0015044a01007387 */ /* 0x0001e20000100800 */
[----:B------:R-:W-:Y:S01]  /*26d40*/  @P0 IMAD.MOV.U32 R4, RZ, RZ, R74 ;  /* 0x000000ffff040224 */ /* 0x000fe200078e004a */
[----:B------:R-:W-:Y:S01]  /*26d50*/  ISETP.GT.U32.AND P6, PT, R15, R16, PT ;  /* 0x000000100f00720c */ /* 0x000fe20003fc4070 */
[----:B------:R-:W-:Y:S01]  /*26d60*/  @P0 IMAD.MOV.U32 R5, RZ, RZ, R75 ;  /* 0x000000ffff050224 */ /* 0x000fe200078e004b */
[----:B------:R-:W1:Y:S04]  /*26d70*/  LDCU UR6, c[0x0][0x3b0] ;  /* 0x00007600ff0677ac */ /* 0x000e680008000800 */
[----:B------:R2:W3:Y:S01]  /*26d80*/  @P0 LDG.E.U8 R72, desc[UR20][R4.64] ;  /* 0x0000001404480981 */ /* 0x0004e2000c1e1100 */
[----:B------:R-:W-:-:S03]  /*26d90*/  @!P5 IMAD.MOV R3, RZ, RZ, -R3 ;  /* 0x000000ffff03d224 */ /* 0x000fc600078e0a03 */
[----:B------:R1:W-:Y:S04]  /*26da0*/  STL [R1+0x1500], R75 ;  /* 0x0015004b01007387 */ /* 0x0003e80000100800 */
[----:B0-----:R-:W4:Y:S01]  /*26db0*/  LDL R74, [R1+0x2394] ;  /* 0x00239400014a7983 */ /* 0x001f220000100800 */
[----:B--2---:R-:W-:-:S03]  /*26dc0*/  SHF.R.S32.HI R4, RZ, 0x1f, R6 ;  /* 0x0000001fff047819 */ /* 0x004fc60000011406 */
[----:B-1----:R-:W2:Y:S01]  /*26dd0*/  LDL.LU R75, [R1+0x324] ;  /* 0x00032400014b7983 */ /* 0x002ea20000300800 */
[--C-:B------:R-:W-:Y:S01]  /*26de0*/  @!P3 IMAD.IADD R0, R0, 0x1, -R15.reuse ;  /* 0x000000010000b824 */ /* 0x100fe200078e0a0f */
[----:B------:R-:W-:Y:S02]  /*26df0*/  ISETP.GE.AND P3, PT, R93, RZ, PT ;  /* 0x000000ff5d00720c */ /* 0x000fe40003f66270 */
[----:B------:R-:W-:Y:S01]  /*26e00*/  SEL R3, R14, R3, !P1 ;  /* 0x000000030e037207 */ /* 0x000fe20004800000 */
[----:B------:R-:W-:Y:S01]  /*26e10*/  @!P6 IMAD.IADD R16, R16, 0x1, -R15 ;  /* 0x000000011010e824 */ /* 0x000fe200078e0a0f */
[----:B---3--:R0:W-:Y:S04]  /*26e20*/  STL [R1+0x1a20], R72 ;  /* 0x001a204801007387 */ /* 0x0081e80000100800 */
[----:B------:R-:W3:Y:S01]  /*26e30*/  LDL R93, [R1+0x239c] ;  /* 0x00239c00015d7983 */ /* 0x000ee20000100800 */
[----:B0-----:R-:W-:-:S05]  /*26e40*/  IADD3 R72, P5, PT, R6, R13, RZ ;  /* 0x0000000d06487210 */ /* 0x001fca0007fbe0ff */
[----:B------:R-:W-:Y:S01]  /*26e50*/  IMAD.X R4, R4, 0x1, R12, P5 ;  /* 0x0000000104047824 */ /* 0x000fe200028e060c */
[----:B------:R-:W-:Y:S01]  /*26e60*/  STL [R1+0x150c], R72 ;  /* 0x00150c4801007387 */ /* 0x000fe20000100800 */
[----:B------:R-:W-:Y:S01]  /*26e70*/  IMAD R6, R3, UR5, RZ ;  /* 0x0000000503067c24 */ /* 0x000fe2000f8e02ff */
[C---:B------:R-:W-:Y:S01]  /*26e80*/  ISETP.GT.U32.AND P6, PT, R15.reuse, R16, PT ;  /* 0x000000100f00720c */ /* 0x040fe20003fc4070 */
[----:B------:R-:W-:Y:S01]  /*26e90*/  @P0 IMAD.MOV.U32 R5, RZ, RZ, R4 ;  /* 0x000000ffff050224 */ /* 0x000fe200078e0004 */
[----:B------:R0:W-:Y:S01]  /*26ea0*/  STL [R1+0x1508], R4 ;  /* 0x0015080401007387 */ /* 0x0001e20000100800 */
[----:B------:R-:W-:Y:S01]  /*26eb0*/  ISETP.GT.U32.AND P4, PT, R15, R77, PT ;  /* 0x0000004d0f00720c */ /* 0x000fe20003f84070 */
[----:B------:R-:W1:Y:S02]  /*26ec0*/  LDCU UR5, c[0x0][0x3b0] ;  /* 0x00007600ff0577ac */ /* 0x000e640008000800 */
[----:B------:R-:W2:Y:S01]  /*26ed0*/  LDL.LU R92, [R1+0x328] ;  /* 0x00032800015c7983 */ /* 0x000ea20000300800 */
[----:B0-----:R-:W-:-:S05]  /*26ee0*/  @P0 IMAD.MOV.U32 R4, RZ, RZ, R72 ;  /* 0x000000ffff040224 */ /* 0x001fca00078e0048 */
[----:B------:R0:W2:Y:S02]  /*26ef0*/  @P0 LDG.E.U8 R70, desc[UR20][R4.64] ;  /* 0x0000001404460981 */ /* 0x0000a4000c1e1100 */
[----:B0-----:R-:W-:-:S04]  /*26f00*/  IADD3 R4, P5, PT, R6, R13, RZ ;  /* 0x0000000d06047210 */ /* 0x001fc80007fbe0ff */
[----:B------:R-:W-:-:S05]  /*26f10*/  LEA.HI.X.SX32 R5, R6, R12, 0x1, P5 ;  /* 0x0000000c06057211 */ /* 0x000fca00028f0eff */
[----:B------:R0:W2:Y:S01]  /*26f20*/  @P0 LDG.E.U8 R7, desc[UR20][R4.64] ;  /* 0x0000001404070981 */ /* 0x0000a2000c1e1100 */
[--C-:B------:R-:W-:Y:S02]  /*26f30*/  @!P6 IMAD.IADD R16, R16, 0x1, -R15.reuse ;  /* 0x000000011010e824 */ /* 0x100fe400078e0a0f */
[----:B------:R-:W-:Y:S02]  /*26f40*/  @!P4 IMAD.IADD R77, R77, 0x1, -R15 ;  /* 0x000000014d4dc824 */ /* 0x000fe400078e0a0f */
[----:B------:R-:W-:Y:S01]  /*26f50*/  IMAD.MOV.U32 R3, RZ, RZ, R16 ;  /* 0x000000ffff037224 */ /* 0x000fe200078e0010 */
[C---:B------:R-:W-:Y:S01]  /*26f60*/  ISETP.GT.U32.AND P4, PT, R15.reuse, R0, PT ;  /* 0x000000000f00720c */ /* 0x040fe20003f84070 */
[----:B------:R-:W2:Y:S01]  /*26f70*/  LDL R16, [R1+0x2350] ;  /* 0x0023500001107983 */ /* 0x000ea20000100800 */
[C---:B------:R-:W-:Y:S01]  /*26f80*/  ISETP.GT.U32.AND P6, PT, R15.reuse, R77, PT ;  /* 0x0000004d0f00720c */ /* 0x040fe20003fc4070 */
[----:B------:R-:W-:Y:S01]  /*26f90*/  @!P3 IMAD.MOV R3, RZ, RZ, -R3 ;  /* 0x000000ffff03b224 */ /* 0x000fe200078e0a03 */
[----:B----4-:R-:W-:-:S04]  /*26fa0*/  ISETP.GT.U32.AND P3, PT, R15, R2, PT ;  /* 0x000000020f00720c */ /* 0x010fc80003f64070 */
[----:B------:R-:W-:-:S05]  /*26fb0*/  SEL R3, R14, R3, !P1 ;  /* 0x000000030e037207 */ /* 0x000fca0004800000 */
[----:B------:R-:W-:Y:S02]  /*26fc0*/  IMAD R3, R3, UR6, RZ ;  /* 0x0000000603037c24 */ /* 0x000fe4000f8e02ff */
[--C-:B------:R-:W-:Y:S02]  /*26fd0*/  @!P4 IMAD.IADD R0, R0, 0x1, -R15.reuse ;  /* 0x000000010000c824 */ /* 0x100fe400078e0a0f */
[--C-:B------:R-:W-:Y:S01]  /*26fe0*/  @!P6 IMAD.IADD R77, R77, 0x1, -R15.reuse ;  /* 0x000000014d4de824 */ /* 0x100fe200078e0a0f */
[C---:B------:R-:W-:Y:S01]  /*26ff0*/  IADD3 R6, P6, PT, R3.reuse, R13, RZ ;  /* 0x0000000d03067210 */ /* 0x040fe20007fde0ff */
[----:B------:R0:W-:Y:S01]  /*27000*/  STL [R1+0xad0], R4 ;  /* 0x000ad00401007387 */ /* 0x0001e20000100800 */
[----:B------:R-:W-:Y:S01]  /*27010*/  @!P3 IMAD.IADD R2, R2, 0x1, -R15 ;  /* 0x000000010202b824 */ /* 0x000fe200078e0a0f */
[----:B------:R-:W-:Y:S01]  /*27020*/  ISETP.GE.AND P5, PT, R74, RZ, PT ;  /* 0x000000ff4a00720c */ /* 0x000fe20003fa6270 */
[----:B------:R-:W4:Y:S01]  /*27030*/  LDCU UR6, c[0x0][0x3b0] ;  /* 0x00007600ff0677ac */ /* 0x000f220008000800 */
[----:B------:R1:W-:Y:S01]  /*27040*/  STL [R1+0xacc], R5 ;  /* 0x000acc0501007387 */ /* 0x0003e20000100800 */
[----:B------:R-:W-:Y:S01]  /*27050*/  LEA.HI.X.SX32 R3, R3, R12, 0x1, P6 ;  /* 0x0000000c03037211 */ /* 0x000fe200030f0eff */
[----:B0-----:R-:W-:Y:S01]  /*27060*/  IMAD.MOV.U32 R4, RZ, RZ, R0 ;  /* 0x000000ffff047224 */ /* 0x001fe200078e0000 */
[----:B-1----:R-:W-:-:S02]  /*27070*/  PRMT R5, RZ, 0x7610, R5 ;  /* 0x00007610ff057816 */ /* 0x002fc40000000005 */
[----:B---3--:R-:W-:Y:S02]  /*27080*/  ISETP.GE.AND P3, PT, R93, RZ, PT ;  /* 0x000000ff5d00720c */ /* 0x008fe40003f66270 */
[----:B------:R-:W3:Y:S04]  /*27090*/  LDL R93, [R1+0x2358] ;  /* 0x00235800015d7983 */ /* 0x000ee80000100800 */
[----:B------:R-:W-:Y:S04]  /*270a0*/  STL [R1+0xac8], R6 ;  /* 0x000ac80601007387 */ /* 0x000fe80000100800 */
[----:B------:R-:W3:Y:S04]  /*270b0*/  LDL.LU R0, [R1+0x334] ;  /* 0x0003340001007983 */ /* 0x000ee80000300800 */
[----:B--2---:R-:W-:Y:S04]  /*270c0*/  STL [R1+0x6e4], R70 ;  /* 0x0006e44601007387 */ /* 0x004fe80000100800 */
[----:B------:R-:W-:Y:S04]  /*270d0*/  STL [R1+0xac4], R3 ;  /* 0x000ac40301007387 */ /* 0x000fe80000100800 */
[----:B------:R0:W-:Y:S02]  /*270e0*/  STL [R1+0x1a1c], R7 ;  /* 0x001a1c0701007387 */ /* 0x0001e40000100800 */
[----:B0-----:R-:W-:-:S05]  /*270f0*/  @P0 IMAD.MOV.U32 R7, RZ, RZ, R3 ;  /* 0x000000ffff070224 */ /* 0x001fca00078e0003 */
[----:B------:R-:W2:Y:S01]  /*27100*/  @P0 LDG.E.U8 R5, desc[UR20][R6.64] ;  /* 0x0000001406050981 */ /* 0x000ea2000c1e1100 */
[C---:B------:R-:W-:Y:S02]  /*27110*/  ISETP.GT.U32.AND P4, PT, R15.reuse, R75, PT ;  /* 0x0000004b0f00720c */ /* 0x040fe40003f84070 */
[----:B------:R-:W-:Y:S01]  /*27120*/  ISETP.GT.U32.AND P6, PT, R15, R2, PT ;  /* 0x000000020f00720c */ /* 0x000fe20003fc4070 */
[----:B------:R-:W-:Y:S02]  /*27130*/  @!P5 IMAD.MOV R4, RZ, RZ, -R4 ;  /* 0x000000ffff04d224 */ /* 0x000fe400078e0a04 */
[----:B------:R-:W-:Y:S02]  /*27140*/  IMAD.MOV.U32 R3, RZ, RZ, R77 ;  /* 0x000000ffff037224 */ /* 0x000fe400078e004d */
[----:B------:R-:W3:Y:S02]  /*27150*/  LDL R77, [R1+0x238c] ;  /* 0x00238c00014d7983 */ /* 0x000ee40000100800 */
[----:B------:R-:W-:-:S04]  /*27160*/  @!P3 IMAD.MOV R3, RZ, RZ, -R3 ;  /* 0x000000ffff03b224 */ /* 0x000fc800078e0a03 */
[--C-:B------:R-:W-:Y:S01]  /*27170*/  @!P4 IMAD.IADD R75, R75, 0x1, -R15.reuse ;  /* 0x000000014b4bc824 */ /* 0x100fe200078e0a0f */
[----:B------:R-:W-:Y:S02]  /*27180*/  ISETP.GE.AND P4, PT, R16, RZ, PT ;  /* 0x000000ff1000720c */ /* 0x000fe40003f86270 */
[----:B------:R-:W3:Y:S01]  /*27190*/  LDL.LU R16, [R1+0x338] ;  /* 0x0003380001107983 */ /* 0x000ee20000300800 */
[----:B------:R-:W-:Y:S01]  /*271a0*/  @!P6 IMAD.IADD R2, R2, 0x1, -R15 ;  /* 0x000000010202e824 */ /* 0x000fe200078e0a0f */
[----:B------:R-:W-:Y:S02]  /*271b0*/  PRMT R71, RZ, 0x7610, R71 ;  /* 0x00007610ff477816 */ /* 0x000fe40000000047 */
[----:B--2---:R0:W-:Y:S02]  /*271c0*/  STL [R1+0x1a18], R5 ;  /* 0x001a180501007387 */ /* 0x0041e40000100800 */
[C---:B0-----:R-:W-:Y:S02]  /*271d0*/  SEL R5, R14.reuse, R4, !P1 ;  /* 0x000000040e057207 */ /* 0x041fe40004800000 */
[----:B------:R-:W-:-:S03]  /*271e0*/  SEL R4, R14, R3, !P1 ;  /* 0x000000030e047207 */ /* 0x000fc60004800000 */
[----:B------:R-:W-:Y:S01]  /*271f0*/  IMAD R5, R5, UR13, RZ ;  /* 0x0000000d05057c24 */ /* 0x000fe2000f8e02ff */
[----:B------:R-:W-:Y:S01]  /*27200*/  ISETP.GT.U32.AND P3, PT, R15, R75, PT ;  /* 0x0000004b0f00720c */ /* 0x000fe20003f64070 */
[----:B------:R-:W-:Y:S01]  /*27210*/  IMAD.MOV.U32 R3, RZ, RZ, R2 ;  /* 0x000000ffff037224 */ /* 0x000fe200078e0002 */
[----:B------:R-:W-:Y:S01]  /*27220*/  PRMT R73, RZ, 0x7610, R73 ;  /* 0x00007610ff497816 */ /* 0x000fe20000000049 */
[----:B----4-:R-:W-:Y:S01]  /*27230*/  IMAD R4, R4, UR6, RZ ;  /* 0x0000000604047c24 */ /* 0x010fe2000f8e02ff */
[----:B------:R-:W-:Y:S01]  /*27240*/  SHF.R.S32.HI R6, RZ, 0x1f, R5 ;  /* 0x0000001fff067819 */ /* 0x000fe20000011405 */
[----:B------:R-:W-:Y:S01]  /*27250*/  @!P4 IMAD.MOV R3, RZ, RZ, -R3 ;  /* 0x000000ffff03c224 */ /* 0x000fe200078e0a03 */
[-C--:B------:R-:W-:Y:S01]  /*27260*/  IADD3 R5, P6, PT, R5, R13.reuse, RZ ;  /* 0x0000000d05057210 */ /* 0x080fe20007fde0ff */
[----:B------:R-:W2:Y:S01]  /*27270*/  LDL.LU R2, [R1+0x32c] ;  /* 0x00032c0001027983 */ /* 0x000ea20000300800 */
[----:B------:R-:W-:Y:S01]  /*27280*/  IADD3 R74, P4, PT, R4, R13, RZ ;  /* 0x0000000d044a7210 */ /* 0x000fe20007f9e0ff */
[----:B------:R-:W0:Y:S02]  /*27290*/  LDCU UR6, c[0x0][0x3b0] ;  /* 0x00007600ff0677ac */ /* 0x000e240008000800 */
[----:B------:R-:W-:Y:S01]  /*272a0*/  IMAD.X R70, R6, 0x1, R12, P6 ;  /* 0x0000000106467824 */ /* 0x000fe200030e060c */
[----:B------:R-:W-:Y:S01]  /*272b0*/  LEA.HI.X.SX32 R72, R4, R12, 0x1, P4 ;  /* 0x0000000c04487211 */ /* 0x000fe200020f0eff */
[----:B------:R1:W-:Y:S01]  /*272c0*/  STL [R1+0x1514], R5 ;  /* 0x0015140501007387 */ /* 0x0003e20000100800 */
[----:B------:R-:W-:Y:S01]  /*272d0*/  @P0 IMAD.MOV.U32 R4, RZ, RZ, R5 ;  /* 0x000000ffff040224 */ /* 0x000fe200078e0005 */
[----:B------:R-:W-:Y:S01]  /*272e0*/  ISETP.GT.U32.AND P5, PT, R15, R92, PT ;  /* 0x0000005c0f00720c */ /* 0x000fe20003fa4070 */
[----:B------:R-:W4:Y:S01]  /*272f0*/  LDCU UR13, c[0x0][0x3b0] ;  /* 0x00007600ff0d77ac */ /* 0x000f220008000800 */
[----:B-1----:R-:W-:-:S05]  /*27300*/  @P0 IMAD.MOV.U32 R5, RZ, RZ, R70 ;  /* 0x000000ffff050224 */ /* 0x002fca00078e0046 */
[----:B------:R1:W2:Y:S01]  /*27310*/  @P0 LDG.E.U8 R71, desc[UR20][R4.64] ;  /* 0x0000001404470981 */ /* 0x0002a2000c1e1100 */
[--C-:B------:R-:W-:Y:S01]  /*27320*/  @!P3 IMAD.IADD R75, R75, 0x1, -R15.reuse ;  /* 0x000000014b4bb824 */ /* 0x100fe200078e0a0f */
[----:B---3--:R-:W-:Y:S02]  /*27330*/  ISETP.GE.AND P3, PT, R93, RZ, PT ;  /* 0x000000ff5d00720c */ /* 0x008fe40003f66270 */
[----:B------:R-:W-:Y:S04]  /*27340*/  STL [R1+0xac0], R74 ;  /* 0x000ac04a01007387 */ /* 0x000fe80000100800 */
[----:B------:R-:W3:Y:S01]  /*27350*/  LDL R93, [R1+0x2398] ;  /* 0x00239800015d7983 */ /* 0x000ee20000100800 */
[----:B-1----:R-:W-:Y:S02]  /*27360*/  @P0 IMAD.MOV.U32 R4, RZ, RZ, R74 ;  /* 0x000000ffff040224 */ /* 0x002fe400078e004a */
[----:B------:R-:W-:Y:S01]  /*27370*/  @P0 IMAD.MOV.U32 R5, RZ, RZ, R72 ;  /* 0x000000ffff050224 */ /* 0x000fe200078e0048 */
[----:B------:R1:W-:Y:S04]  /*27380*/  STL [R1+0x1510], R70 ;  /* 0x0015104601007387 */ /* 0x0003e80000100800 */
[----:B------:R0:W3:Y:S04]  /*27390*/  @P0 LDG.E.U8 R73, desc[UR20][R4.64] ;  /* 0x0000001404490981 */ /* 0x0000e8000c1e1100 */
[----:B-1----:R-:W3:Y:S04]  /*273a0*/  LDL.LU R70, [R1+0x2874] ;  /* 0x0028740001467983 */ /* 0x002ee80000300800 */
[----:B------:R-:W-:Y:S01]  /*273b0*/  STL [R1+0xabc], R72 ;  /* 0x000abc4801007387 */ /* 0x000fe20000100800 */
[----:B------:R-:W-:-:S03]  /*273c0*/  @!P5 IMAD.IADD R92, R92, 0x1, -R15 ;  /* 0x000000015c5cd824 */ /* 0x000fc600078e0a0f */
[----:B--2---:R1:W-:Y:S04]  /*273d0*/  STL [R1+0x1a14], R71 ;  /* 0x001a144701007387 */ /* 0x0043e80000100800 */
[----:B-1----:R-:W2:Y:S04]  /*273e0*/  LDL.LU R71, [R1+0x2870] ;  /* 0x0028700001477983 */ /* 0x002ea80000300800 */
[----:B------:R-:W2:Y:S01]  /*273f0*/  LDL.LU R72, [R1+0x286c] ;  /* 0x00286c0001487983 */ /* 0x000ea20000300800 */
[----:B------:R-:W-:Y:S02]  /*27400*/  ISETP.GT.U32.AND P5, PT, R15, R92, PT ;  /* 0x0000005c0f00720c */ /* 0x000fe40003fa4070 */
[----:B------:R-:W-:Y:S01]  /*27410*/  SEL R6, R14, R3, !P1 ;  /* 0x000000030e067207 */ /* 0x000fe20004800000 */
[----:B------:R-:W-:Y:S01]  /*27420*/  IMAD.MOV.U32 R3, RZ, RZ, R75 ;  /* 0x000000ffff037224 */ /* 0x000fe200078e004b */
[----:B------:R-:W4:Y:S03]  /*27430*/  LDL.LU R74, [R1+0x2868] ;  /* 0x00286800014a7983 */ /* 0x000f260000300800 */
[----:B------:R-:W-:Y:S01]  /*27440*/  IMAD R6, R6, UR5, RZ ;  /* 0x0000000506067c24 */ /* 0x000fe2000f8e02ff */
[----:B------:R-:W-:Y:S01]  /*27450*/  ISETP.GE.AND P4, PT, R77, RZ, PT ;  /* 0x000000ff4d00720c */ /* 0x000fe20003f86270 */
[----:B------:R-:W-:Y:S01]  /*27460*/  @!P3 IMAD.MOV R3, RZ, RZ, -R3 ;  /* 0x000000ffff03b224 */ /* 0x000fe200078e0a03 */
[----:B------:R-:W4:Y:S01]  /*27470*/  LDL.LU R77, [R1+0x330] ;  /* 0x00033000014d7983 */ /* 0x000f220000300800 */
[----:B------:R-:W1:Y:S02]  /*27480*/  LDCU UR5, c[0x0][0x3b0] ;  /* 0x00007600ff0577ac */ /* 0x000e640008000800 */
[----:B------:R-:W-:Y:S01]  /*27490*/  @!P5 IMAD.IADD R92, R92, 0x1, -R15 ;  /* 0x000000015c5cd824 */ /* 0x000fe200078e0a0f */
[----:B0-----:R-:W-:-:S02]  /*274a0*/  IADD3 R5, P5, PT, R6, R13, RZ ;  /* 0x0000000d06057210 */ /* 0x001fc40007fbe0ff */
[----:B------:R-:W-:-:S03]  /*274b0*/  SEL R4, R14, R3, !P1 ;  /* 0x000000030e047207 */ /* 0x000fc60004800000 */
[----:B------:R-:W-:Y:S04]  /*274c0*/  STL [R1+0xab8], R5 ;  /* 0x000ab80501007387 */ /* 0x000fe80000100800 */
[----:B---3--:R0:W-:Y:S02]  /*274d0*/  STL [R1+0x1a10], R73 ;  /* 0x001a104901007387 */ /* 0x0081e40000100800 */
[----:B0-----:R-:W-:Y:S01]  /*274e0*/  LEA.HI.X.SX32 R73, R6, R12, 0x1, P5 ;  /* 0x0000000c06497211 */ /* 0x001fe200028f0eff */
[----:B------:R-:W-:Y:S01]  /*274f0*/  IMAD R6, R4, UR15, RZ ;  /* 0x0000000f04067c24 */ /* 0x000fe2000f8e02ff */
[----:B--2---:R-:W-:Y:S01]  /*27500*/  PRMT R72, RZ, 0x7610, R72 ;  /* 0x00007610ff487816 */ /* 0x004fe20000000048 */
[----:B------:R-:W-:Y:S01]  /*27510*/  @P0 IMAD.MOV.U32 R4, RZ, RZ, R5 ;  /* 0x000000ffff040224 */ /* 0x000fe200078e0005 */
[C---:B------:R-:W-:Y:S01]  /*27520*/  ISETP.GT.U32.AND P3, PT, R15.reuse, R16, PT ;  /* 0x000000100f00720c */ /* 0x040fe20003f64070 */
[----:B------:R-:W-:Y:S01]  /*27530*/  @P0 IMAD.MOV.U32 R5, RZ, RZ, R73 ;  /* 0x000000ffff050224 */ /* 0x000fe200078e0049 */
[----:B------:R0:W-:Y:S01]  /*27540*/  STL [R1+0xab4], R73 ;  /* 0x000ab44901007387 */ /* 0x0001e20000100800 */
[----:B------:R-:W-:Y:S01]  /*27550*/  IMAD.MOV.U32 R3, RZ, RZ, R92 ;  /* 0x000000ffff037224 */ /* 0x000fe200078e005c */
[----:B------:R-:W-:Y:S01]  /*27560*/  ISETP.GT.U32.AND P5, PT, R15, R2, PT ;  /* 0x000000020f00720c */ /* 0x000fe20003fa4070 */
[----:B------:R-:W2:Y:S01]  /*27570*/  LDCU UR15, c[0x0][0x3b0] ;  /* 0x00007600ff0f77ac */ /* 0x000ea20008000800 */
[----:B------:R3:W2:Y:S01]  /*27580*/  @P0 LDG.E.U8 R72, desc[UR20][R4.64] ;  /* 0x0000001404480981 */ /* 0x0006a2000c1e1100 */
[----:B------:R-:W-:-:S03]  /*27590*/  @!P4 IMAD.MOV R3, RZ, RZ, -R3 ;  /* 0x000000ffff03c224 */ /* 0x000fc600078e0a03 */
[----:B0-----:R-:W4:Y:S04]  /*275a0*/  LDL R73, [R1+0x23a8] ;  /* 0x0023a80001497983 */ /* 0x001f280000100800 */
[----:B------:R-:W4:Y:S01]  /*275b0*/  LDL.LU R75, [R1+0x33c] ;  /* 0x00033c00014b7983 */ /* 0x000f220000300800 */
[----:B---3--:R-:W-:Y:S01]  /*275c0*/  SHF.R.S32.HI R4, RZ, 0x1f, R6 ;  /* 0x0000001fff047819 */ /* 0x008fe20000011406 */
[--C-:B------:R-:W-:Y:S01]  /*275d0*/  @!P3 IMAD.IADD R16, R16, 0x1, -R15.reuse ;  /* 0x000000011010b824 */ /* 0x100fe200078e0a0f */
[----:B------:R-:W-:Y:S02]  /*275e0*/  ISETP.GE.AND P3, PT, R93, RZ, PT ;  /* 0x000000ff5d00720c */ /* 0x000fe40003f66270 */
[----:B------:R-:W-:Y:S02]  /*275f0*/  SEL R3, R14, R3, !P1 ;  /* 0x000000030e037207 */ /* 0x000fe40004800000 */
[----:B------:R-:W-:Y:S01]  /*27600*/  PRMT R70, RZ, 0x7610, R70 ;  /* 0x00007610ff467816 */ /* 0x000fe20000000046 */
[----:B------:R-:W-:Y:S01]  /*27610*/  @!P5 IMAD.IADD R2, R2, 0x1, -R15 ;  /* 0x000000010202d824 */ /* 0x000fe200078e0a0f */
[----:B------:R-:W-:-:S02]  /*27620*/  PRMT R7, RZ, 0x7610, R7 ;  /* 0x00007610ff077816 */ /* 0x000fc40000000007 */
[----:B------:R-:W-:Y:S01]  /*27630*/  ISETP.GT.U32.AND P6, PT, R15, R0, PT ;  /* 0x000000000f00720c */ /* 0x000fe20003fc4070 */
[----:B--2---:R0:W-:Y:S04]  /*27640*/  STL [R1+0x1a0c], R72 ;  /* 0x001a0c4801007387 */ /* 0x0041e80000100800 */
[----:B------:R-:W2:Y:S01]  /*27650*/  LDL R93, [R1+0x2370] ;  /* 0x00237000015d7983 */ /* 0x000ea20000100800 */
[----:B0-----:R-:W-:-:S05]  /*27660*/  IADD3 R72, P4, PT, R6, R13, RZ ;  /* 0x0000000d06487210 */ /* 0x001fca0007f9e0ff */
[----:B------:R-:W-:Y:S01]  /*27670*/  IMAD.X R4, R4, 0x1, R12, P4 ;  /* 0x0000000104047824 */ /* 0x000fe200020e060c */
[----:B------:R-:W-:Y:S01]  /*27680*/  STL [R1+0x151c], R72 ;  /* 0x00151c4801007387 */ /* 0x000fe20000100800 */
[----:B-1----:R-:W-:Y:S02]  /*27690*/  IMAD R6, R3, UR5, RZ ;  /* 0x0000000503067c24 */ /* 0x002fe4000f8e02ff */
[----:B------:R-:W-:Y:S01]  /*276a0*/  @!P6 IMAD.IADD R0, R0, 0x1, -R15 ;  /* 0x000000010000e824 */ /* 0x000fe200078e0a0f */
[----:B------:R0:W-:Y:S01]  /*276b0*/  STL [R1+0x1518], R4 ;  /* 0x0015180401007387 */ /* 0x0001e20000100800 */
[----:B------:R-:W-:Y:S01]  /*276c0*/  @P0 IMAD.MOV.U32 R5, RZ, RZ, R4 ;  /* 0x000000ffff050224 */ /* 0x000fe200078e0004 */
[C---:B------:R-:W-:Y:S01]  /*276d0*/  ISETP.GT.U32.AND P4, PT, R15.reuse, R16, PT ;  /* 0x000000100f00720c */ /* 0x040fe20003f84070 */
[----:B------:R-:W1:Y:S01]  /*276e0*/  LDCU UR5, c[0x0][0x3b0] ;  /* 0x00007600ff0577ac */ /* 0x000e620008000800 */
[----:B------:R-:W-:Y:S01]  /*276f0*/  ISETP.GT.U32.AND P6, PT, R15, R0, PT ;  /* 0x000000000f00720c */ /* 0x000fe20003fc4070 */
[----:B------:R-:W3:Y:S01]  /*27700*/  LDL.LU R92, [R1+0x340] ;  /* 0x00034000015c7983 */ /* 0x000ee20000300800 */
[----:B0-----:R-:W-:-:S05]  /*27710*/  @P0 IMAD.MOV.U32 R4, RZ, RZ, R72 ;  /* 0x000000ffff040224 */ /* 0x001fca00078e0048 */
[----:B------:R0:W3:Y:S02]  /*27720*/  @P0 LDG.E.U8 R70, desc[UR20][R4.64] ;  /* 0x0000001404460981 */ /* 0x0000e4000c1e1100 */
[----:B0-----:R-:W-:-:S04]  /*27730*/  IADD3 R4, P5, PT, R6, R13, RZ ;  /* 0x0000000d06047210 */ /* 0x001fc80007fbe0ff */
[----:B------:R-:W-:-:S05]  /*27740*/  LEA.HI.X.SX32 R5, R6, R12, 0x1, P5 ;  /* 0x0000000c06057211 */ /* 0x000fca00028f0eff */
[----:B------:R0:W3:Y:S01]  /*27750*/  @P0 LDG.E.U8 R7, desc[UR20][R4.64] ;  /* 0x0000001404070981 */ /* 0x0000e2000c1e1100 */
[----:B------:R-:W-:-:S04]  /*27760*/  @!P6 IMAD.IADD R0, R0, 0x1, -R15 ;  /* 0x000000010000e824 */ /* 0x000fc800078e0a0f */
[----:B------:R-:W-:Y:S01]  /*27770*/  IMAD.MOV.U32 R3, RZ, RZ, R0 ;  /* 0x000000ffff037224 */ /* 0x000fe200078e0000 */
[C---:B------:R-:W-:Y:S01]  /*27780*/  ISETP.GT.U32.AND P6, PT, R15.reuse, R2, PT ;  /* 0x000000020f00720c */ /* 0x040fe20003fc4070 */
[----:B------:R-:W-:Y:S01]  /*27790*/  @!P4 IMAD.IADD R16, R16, 0x1, -R15 ;  /* 0x000000011010c824 */ /* 0x000fe200078e0a0f */
[----:B------:R-:W3:Y:S01]  /*277a0*/  LDL R0, [R1+0x2380] ;  /* 0x0023800001007983 */ /* 0x000ee20000100800 */
[----:B------:R-:W-:Y:S01]  /*277b0*/  @!P3 IMAD.MOV R3, RZ, RZ, -R3 ;  /* 0x000000ffff03b224 */ /* 0x000fe200078e0a03 */
[----:B----4-:R-:W-:-:S04]  /*277c0*/  ISETP.GT.U32.AND P3, PT, R15, R77, PT ;  /* 0x0000004d0f00720c */ /* 0x010fc80003f64070 */
[----:B------:R-:W-:-:S05]  /*277d0*/  SEL R3, R14, R3, !P1 ;  /* 0x000000030e037207 */ /* 0x000fca0004800000 */
[----:B------:R-:W-:Y:S02]  /*277e0*/  IMAD R3, R3, UR6, RZ ;  /* 0x0000000603037c24 */ /* 0x000fe4000f8e02ff */
[--C-:B------:R-:W-:Y:S01]  /*277f0*/  @!P6 IMAD.IADD R2, R2, 0x1, -R15.reuse ;  /* 0x000000010202e824 */ /* 0x100fe200078e0a0f */
[----:B------:R0:W-:Y:S01]  /*27800*/  STL [R1+0xab0], R4 ;  /* 0x000ab00401007387 */ /* 0x0001e20000100800 */
[----:B------:R-:W-:Y:S01]  /*27810*/  @!P3 IMAD.IADD R77, R77, 0x1, -R15 ;  /* 0x000000014d4db824 */ /* 0x000fe200078e0a0f */
[C---:B------:R-:W-:Y:S01]  /*27820*/  IADD3 R6, P6, PT, R3.reuse, R13, RZ ;  /* 0x0000000d03067210 */ /* 0x040fe20007fde0ff */
[----:B------:R-:W4:Y:S01]  /*27830*/  LDCU UR6, c[0x0][0x3b0] ;  /* 0x00007600ff0677ac */ /* 0x000f220008000800 */
[----:B------:R1:W-:Y:S02]  /*27840*/  STL [R1+0xaac], R5 ;  /* 0x000aac0501007387 */ /* 0x0003e40000100800 */
[----:B------:R-:W-:Y:S01]  /*27850*/  LEA.HI.X.SX32 R3, R3, R12, 0x1, P6 ;  /* 0x0000000c03037211 */ /* 0x000fe200030f0eff */
[----:B0-----:R-:W-:Y:S01]  /*27860*/  IMAD.MOV.U32 R4, RZ, RZ, R16 ;  /* 0x000000ffff047224 */ /* 0x001fe200078e0010 */
[----:B-1----:R-:W-:-:S02]  /*27870*/  PRMT R5, RZ, 0x7610, R5 ;  /* 0x00007610ff057816 */ /* 0x002fc40000000005 */
[----:B--2---:R-:W-:Y:S02]  /*27880*/  ISETP.GE.AND P3, PT, R93, RZ, PT ;  /* 0x000000ff5d00720c */ /* 0x004fe40003f66270 */
[----:B------:R-:W2:Y:S04]  /*27890*/  LDL R93, [R1+0x2388] ;  /* 0x00238800015d7983 */ /* 0x000ea80000100800 */
[----:B------:R-:W-:Y:S04]  /*278a0*/  STL [R1+0xaa8], R6 ;  /* 0x000aa80601007387 */ /* 0x000fe80000100800 */
[----:B------:R-:W2:Y:S04]  /*278b0*/  LDL.LU R16, [R1+0x350] ;  /* 0x0003500001107983 */ /* 0x000ea80000300800 */
[----:B---3--:R-:W-:Y:S04]  /*278c0*/  STL [R1+0x1a08], R70 ;  /* 0x001a084601007387 */ /* 0x008fe80000100800 */
[----:B------:R-:W-:Y:S04]  /*278d0*/  STL [R1+0xaa4], R3 ;  /* 0x000aa40301007387 */ /* 0x000fe80000100800 */
[----:B------:R0:W-:Y:S02]  /*278e0*/  STL [R1+0x1a04], R7 ;  /* 0x001a040701007387 */ /* 0x0001e40000100800 */
[----:B0-----:R-:W-:-:S05]  /*278f0*/  @P0 IMAD.MOV.U32 R7, RZ, RZ, R3 ;  /* 0x000000ffff070224 */ /* 0x001fca00078e0003 */
[----:B------:R-:W3:Y:S01]  /*27900*/  @P0 LDG.E.U8 R5, desc[UR20][R6.64] ;  /* 0x0000001406050981 */ /* 0x000ee2000c1e1100 */
[----:B------:R-:W-:Y:S02]  /*27910*/  ISETP.GE.AND P5, PT, R73, RZ, PT ;  /* 0x000000ff4900720c */ /* 0x000fe40003fa6270 */
[C---:B------:R-:W-:Y:S02]  /*27920*/  ISETP.GT.U32.AND P4, PT, R15.reuse, R75, PT ;  /* 0x0000004b0f00720c */ /* 0x040fe40003f84070 */
[----:B------:R-:W-:Y:S01]  /*27930*/  ISETP.GT.U32.AND P6, PT, R15, R77, PT ;  /* 0x0000004d0f00720c */ /* 0x000fe20003fc4070 */
[----:B------:R-:W-:Y:S02]  /*27940*/  IMAD.MOV.U32 R3, RZ, RZ, R2 ;  /* 0x000000ffff037224 */ /* 0x000fe400078e0002 */
[----:B------:R-:W2:Y:S02]  /*27950*/  LDL R2, [R1+0x23a0] ;  /* 0x0023a00001027983 */ /* 0x000ea40000100800 */
[----:B------:R-:W-:-:S04]  /*27960*/  @!P3 IMAD.MOV R3, RZ, RZ, -R3 ;  /* 0x000000ffff03b224 */ /* 0x000fc800078e0a03 */
[----:B------:R-:W-:Y:S02]  /*27970*/  @!P5 IMAD.MOV R4, RZ, RZ, -R4 ;  /* 0x000000ffff04d224 */ /* 0x000fe400078e0a04 */
[--C-:B------:R-:W-:Y:S01]  /*27980*/  @!P4 IMAD.IADD R75, R75, 0x1, -R15.reuse ;  /* 0x000000014b4bc824 */ /* 0x100fe200078e0a0f */
[----:B------:R-:W-:Y:S02]  /*27990*/  ISETP.GE.AND P4, PT, R0, RZ, PT ;  /* 0x000000ff0000720c */ /* 0x000fe40003f86270 */
[----:B------:R-:W2:Y:S01]  /*279a0*/  LDL.LU R0, [R1+0x344] ;  /* 0x0003440001007983 */ /* 0x000ea20000300800 */
[----:B------:R-:W-:Y:S01]  /*279b0*/  @!P6 IMAD.IADD R77, R77, 0x1, -R15 ;  /* 0x000000014d4de824 */ /* 0x000fe200078e0a0f */
[----:B------:R-:W-:Y:S02]  /*279c0*/  PRMT R71, RZ, 0x7610, R71 ;  /* 0x00007610ff477816 */ /* 0x000fe40000000047 */
[----:B---3--:R0:W-:Y:S02]  /*279d0*/  STL [R1+0x6e0], R5 ;  /* 0x0006e00501007387 */ /* 0x0081e40000100800 */
[----:B0-----:R-:W-:-:S02]  /*279e0*/  SEL R5, R14, R4, !P1 ;  /* 0x000000040e057207 */ /* 0x001fc40004800000 */
        /* <DEDUP_REMOVED lines=9> */
[----:B------:R-:W3:Y:S01]  /*27a80*/  LDL.LU R77, [R1+0x348] ;  /* 0x00034800014d7983 */ /* 0x000ee20000300800 */
        /* <DEDUP_REMOVED lines=9> */
[----:B------:R1:W3:Y:S01]  /*27b20*/  @P0 LDG.E.U8 R71, desc[UR20][R4.64] ;  /* 0x0000001404470981 */ /* 0x0002e2000c1e1100 */
[----:B------:R-:W-:Y:S01]  /*27b30*/  @!P3 IMAD.IADD R75, R75, 0x1, -R15 ;  /* 0x000000014b4bb824 */ /* 0x000fe200078e0a0f */
[----:B--2---:R-:W-:Y:S02]  /*27b40*/  ISETP.GE.AND P3, PT, R93, RZ, PT ;  /* 0x000000ff5d00720c */ /* 0x004fe40003f66270 */
[----:B------:R-:W-:Y:S04]  /*27b50*/  STL [R1+0xaa0], R73 ;  /* 0x000aa04901007387 */ /* 0x000fe80000100800 */
[----:B------:R-:W2:Y:S01]  /*27b60*/  LDL R93, [R1+0x23b0] ;  /* 0x0023b000015d7983 */ /* 0x000ea20000100800 */
[----:B-1----:R-:W-:Y:S02]  /*27b70*/  @P0 IMAD.MOV.U32 R4, RZ, RZ, R73 ;  /* 0x000000ffff040224 */ /* 0x002fe400078e0049 */
[----:B------:R-:W-:Y:S01]  /*27b80*/  @P0 IMAD.MOV.U32 R5, RZ, RZ, R72 ;  /* 0x000000ffff050224 */ /* 0x000fe200078e0048 */
[----:B------:R1:W-:Y:S04]  /*27b90*/  STL [R1+0x1520], R70 ;  /* 0x0015204601007387 */ /* 0x0003e80000100800 */
[----:B------:R0:W2:Y:S04]  /*27ba0*/  @P0 LDG.E.U8 R74, desc[UR20][R4.64] ;  /* 0x00000014044a0981 */ /* 0x0000a8000c1e1100 */
[----:B-1----:R-:W2:Y:S04]  /*27bb0*/  LDL.LU R70, [R1+0x2864] ;  /* 0x0028640001467983 */ /* 0x002ea80000300800 */
[----:B------:R-:W-:Y:S04]  /*27bc0*/  STL [R1+0xa9c], R72 ;  /* 0x000a9c4801007387 */ /* 0x000fe80000100800 */
[----:B---3--:R1:W-:Y:S04]  /*27bd0*/  STL [R1+0x1a00], R71 ;  /* 0x001a004701007387 */ /* 0x0083e80000100800 */
[----:B-1----:R-:W3:Y:S04]  /*27be0*/  LDL.LU R71, [R1+0x2860] ;  /* 0x0028600001477983 */ /* 0x002ee80000300800 */
[----:B------:R-:W3:Y:S04]  /*27bf0*/  LDL.LU R72, [R1+0x285c] ;  /* 0x00285c0001487983 */ /* 0x000ee80000300800 */
[----:B------:R-:W3:Y:S01]  /*27c00*/  LDL.LU R73, [R1+0x2858] ;  /* 0x0028580001497983 */ /* 0x000ee20000300800 */
[----:B------:R-:W-:Y:S01]  /*27c10*/  @!P5 IMAD.IADD R92, R92, 0x1, -R15 ;  /* 0x000000015c5cd824 */ /* 0x000fe200078e0a0f */
[----:B------:R-:W-:-:S04]  /*27c20*/  SEL R6, R14, R3, !P1 ;  /* 0x000000030e067207 */ /* 0x000fc80004800000 */
[----:B------:R-:W-:Y:S01]  /*27c30*/  ISETP.GT.U32.AND P5, PT, R15, R92, PT ;  /* 0x0000005c0f00720c */ /* 0x000fe20003fa4070 */
[----:B------:R-:W-:Y:S01]  /*27c40*/  IMAD R6, R6, UR5, RZ ;  /* 0x0000000506067c24 */ /* 0x000fe2000f8e02ff */
[----:B------:R-:W-:Y:S01]  /*27c50*/  ISETP.GE.AND P4, PT, R2, RZ, PT ;  /* 0x000000ff0200720c */ /* 0x000fe20003f86270 */
[----:B------:R-:W-:Y:S01]  /*27c60*/  IMAD.MOV.U32 R3, RZ, RZ, R75 ;  /* 0x000000ffff037224 */ /* 0x000fe200078e004b */
[----:B------:R-:W4:Y:S01]  /*27c70*/  LDL.LU R2, [R1+0x34c] ;  /* 0x00034c0001027983 */ /* 0x000f220000300800 */
[----:B------:R-:W1:Y:S02]  /*27c80*/  LDCU UR5, c[0x0][0x3b0] ;  /* 0x00007600ff0577ac */ /* 0x000e640008000800 */
[----:B------:R-:W-:-:S06]  /*27c90*/  @!P3 IMAD.MOV R3, RZ, RZ, -R3 ;  /* 0x000000ffff03b224 */ /* 0x000fcc00078e0a03 */
[----:B------:R-:W-:Y:S01]  /*27ca0*/  @!P5 IMAD.IADD R92, R92, 0x1, -R15 ;  /* 0x000000015c5cd824 */ /* 0x000fe200078e0a0f */
[----:B0-----:R-:W-:Y:S02]  /*27cb0*/  IADD3 R5, P5, PT, R6, R13, RZ ;  /* 0x0000000d06057210 */ /* 0x001fe40007fbe0ff */
[----:B------:R-:W-:-:S03]  /*27cc0*/  SEL R4, R14, R3, !P1 ;  /* 0x000000030e047207 */ /* 0x000fc60004800000 */
[----:B------:R-:W-:Y:S04]  /*27cd0*/  STL [R1+0xa98], R5 ;  /* 0x000a980501007387 */ /* 0x000fe80000100800 */
[----:B--2---:R0:W-:Y:S02]  /*27ce0*/  STL [R1+0x19fc], R74 ;  /* 0x0019fc4a01007387 */ /* 0x0041e40000100800 */
[----:B0-----:R-:W-:Y:S01]  /*27cf0*/  LEA.HI.X.SX32 R74, R6, R12, 0x1, P5 ;  /* 0x0000000c064a7211 */ /* 0x001fe200028f0eff */
[----:B------:R-:W-:Y:S01]  /*27d00*/  IMAD R6, R4, UR15, RZ ;  /* 0x0000000f04067c24 */ /* 0x000fe2000f8e02ff */
[----:B---3--:R-:W-:Y:S01]  /*27d10*/  PRMT R73, RZ, 0x7610, R73 ;  /* 0x00007610ff497816 */ /* 0x008fe20000000049 */
[----:B------:R-:W-:Y:S01]  /*27d20*/  @P0 IMAD.MOV.U32 R4, RZ, RZ, R5 ;  /* 0x000000ffff040224 */ /* 0x000fe200078e0005 */
[C---:B------:R-:W-:Y:S01]  /*27d30*/  ISETP.GT.U32.AND P3, PT, R15.reuse, R0, PT ;  /* 0x000000000f00720c */ /* 0x040fe20003f64070 */
[----:B------:R-:W-:Y:S01]  /*27d40*/  @P0 IMAD.MOV.U32 R5, RZ, RZ, R74 ;  /* 0x000000ffff050224 */ /* 0x000fe200078e004a */
[----:B------:R-:W-:Y:S01]  /*27d50*/  STL [R1+0xa94], R74 ;  /* 0x000a944a01007387 */ /* 0x000fe20000100800 */
[----:B------:R-:W-:Y:S01]  /*27d60*/  IMAD.MOV.U32 R3, RZ, RZ, R92 ;  /* 0x000000ffff037224 */ /* 0x000fe200078e005c */
[----:B------:R-:W-:Y:S01]  /*27d70*/  ISETP.GT.U32.AND P5, PT, R15, R77, PT ;  /* 0x0000004d0f00720c */ /* 0x000fe20003fa4070 */
[----:B------:R-:W0:Y:S01]  /*27d80*/  LDCU UR15, c[0x0][0x3b0] ;  /* 0x00007600ff0f77ac */ /* 0x000e220008000800 */
[----:B------:R2:W3:Y:S01]  /*27d90*/  @P0 LDG.E.U8 R73, desc[UR20][R4.64] ;  /* 0x0000001404490981 */ /* 0x0004e2000c1e1100 */
[----:B------:R-:W-:-:S03]  /*27da0*/  @!P4 IMAD.MOV R3, RZ, RZ, -R3 ;  /* 0x000000ffff03c224 */ /* 0x000fc600078e0a03 */
[----:B------:R-:W4:Y:S04]  /*27db0*/  LDL R75, [R1+0x237c] ;  /* 0x00237c00014b7983 */ /* 0x000f280000100800 */
[----:B------:R-:W4:Y:S01]  /*27dc0*/  LDL.LU R92, [R1+0x354] ;  /* 0x00035400015c7983 */ /* 0x000f220000300800 */
[----:B--2---:R-:W-:Y:S01]  /*27dd0*/  SHF.R.S32.HI R4, RZ, 0x1f, R6 ;  /* 0x0000001fff047819 */ /* 0x004fe20000011406 */
[----:B------:R-:W-:Y:S01]  /*27de0*/  @!P3 IMAD.IADD R0, R0, 0x1, -R15 ;  /* 0x000000010000b824 */ /* 0x000fe200078e0a0f */
[----:B------:R-:W-:Y:S02]  /*27df0*/  ISETP.GE.AND P3, PT, R93, RZ, PT ;  /* 0x000000ff5d00720c */ /* 0x000fe40003f66270 */
[----:B------:R-:W-:Y:S02]  /*27e00*/  SEL R3, R14, R3, !P1 ;  /* 0x000000030e037207 */ /* 0x000fe40004800000 */
[----:B------:R-:W-:Y:S01]  /*27e10*/  PRMT R71, RZ, 0x7610, R71 ;  /* 0x00007610ff477816 */ /* 0x000fe20000000047 */
[----:B------:R-:W-:Y:S01]  /*27e20*/  @!P5 IMAD.IADD R77, R77, 0x1, -R15 ;  /* 0x000000014d4dd824 */ /* 0x000fe200078e0a0f */
[----:B------:R-:W-:-:S02]  /*27e30*/  PRMT R7, RZ, 0x7610, R7 ;  /* 0x00007610ff077816 */ /* 0x000fc40000000007 */
[----:B------:R-:W-:Y:S01]  /*27e40*/  ISETP.GT.U32.AND P6, PT, R15, R16, PT ;  /* 0x000000100f00720c */ /* 0x000fe20003fc4070 */
[----:B---3--:R2:W-:Y:S04]  /*27e50*/  STL [R1+0x19f8], R73 ;  /* 0x0019f84901007387 */ /* 0x0085e80000100800 */
[----:B------:R-:W3:Y:S01]  /*27e60*/  LDL R93, [R1+0x2378] ;  /* 0x00237800015d7983 */ /* 0x000ee20000100800 */
[----:B--2---:R-:W-:-:S05]  /*27e70*/  IADD3 R73, P4, PT, R6, R13, RZ ;  /* 0x0000000d06497210 */ /* 0x004fca0007f9e0ff */
[----:B------:R-:W-:Y:S01]  /*27e80*/  IMAD.X R4, R4, 0x1, R12, P4 ;  /* 0x0000000104047824 */ /* 0x000fe200020e060c */
[----:B------:R-:W-:Y:S01]  /*27e90*/  STL [R1+0x152c], R73 ;  /* 0x00152c4901007387 */ /* 0x000fe20000100800 */
[----:B-1----:R-:W-:Y:S02]  /*27ea0*/  IMAD R6, R3, UR5, RZ ;  /* 0x0000000503067c24 */ /* 0x002fe4000f8e02ff */
[----:B------:R-:W-:Y:S01]  /*27eb0*/  @!P6 IMAD.IADD R16, R16, 0x1, -R15 ;  /* 0x000000011010e824 */ /* 0x000fe200078e0a0f */
[----:B------:R1:W-:Y:S01]  /*27ec0*/  STL [R1+0x1528], R4 ;  /* 0x0015280401007387 */ /* 0x0003e20000100800 */
[----:B------:R-:W-:Y:S01]  /*27ed0*/  @P0 IMAD.MOV.U32 R5, RZ, RZ, R4 ;  /* 0x000000ffff050224 */ /* 0x000fe200078e0004 */
[C---:B------:R-:W-:Y:S01]  /*27ee0*/  ISETP.GT.U32.AND P4, PT, R15.reuse, R0, PT ;  /* 0x000000000f00720c */ /* 0x040fe20003f84070 */
[----:B------:R-:W2:Y:S01]  /*27ef0*/  LDCU UR5, c[0x0][0x3b0] ;  /* 0x00007600ff0577ac */ /* 0x000ea20008000800 */
[----:B------:R-:W-:Y:S01]  /*27f00*/  ISETP.GT.U32.AND P6, PT, R15, R16, PT ;  /* 0x000000100f00720c */ /* 0x000fe20003fc4070 */
[----:B------:R-:W2:Y:S01]  /*27f10*/  LDL.LU R74, [R1+0x35c] ;  /* 0x00035c00014a7983 */ /* 0x000ea20000300800 */
[----:B-1----:R-:W-:-:S05]  /*27f20*/  @P0 IMAD.MOV.U32 R4, RZ, RZ, R73 ;  /* 0x000000ffff040224 */ /* 0x002fca00078e0049 */
[----:B------:R1:W2:Y:S02]  /*27f30*/  @P0 LDG.E.U8 R71, desc[UR20][R4.64] ;  /* 0x0000001404470981 */ /* 0x0002a4000c1e1100 */
[----:B-1----:R-:W-:-:S04]  /*27f40*/  IADD3 R4, P5, PT, R6, R13, RZ ;  /* 0x0000000d06047210 */ /* 0x002fc80007fbe0ff */
[----:B------:R-:W-:-:S05]  /*27f50*/  LEA.HI.X.SX32 R5, R6, R12, 0x1, P5 ;  /* 0x0000000c06057211 */ /* 0x000fca00028f0eff */
[----:B------:R1:W2:Y:S01]  /*27f60*/  @P0 LDG.E.U8 R7, desc[UR20][R4.64] ;  /* 0x0000001404070981 */ /* 0x0002a2000c1e1100 */
[----:B------:R-:W-:-:S04]  /*27f70*/  @!P6 IMAD.IADD R16, R16, 0x1, -R15 ;  /* 0x000000011010e824 */ /* 0x000fc800078e0a0f */
[----:B------:R-:W-:Y:S01]  /*27f80*/  IMAD.MOV.U32 R3, RZ, RZ, R16 ;  /* 0x000000ffff037224 */ /* 0x000fe200078e0010 */
[C---:B------:R-:W-:Y:S01]  /*27f90*/  ISETP.GT.U32.AND P6, PT, R15.reuse, R77, PT ;  /* 0x0000004d0f00720c */ /* 0x040fe20003fc4070 */
[----:B------:R-:W-:Y:S01]  /*27fa0*/  @!P4 IMAD.IADD R0, R0, 0x1, -R15 ;  /* 0x000000010000c824 */ /* 0x000fe200078e0a0f */
[----:B------:R-:W2:Y:S01]  /*27fb0*/  LDL R16, [R1+0x23a4] ;  /* 0x0023a40001107983 */ /* 0x000ea20000100800 */
        /* <DEDUP_REMOVED lines=11> */
[----:B-1----:R-:W-:Y:S01]  /*28070*/  IMAD.MOV.U32 R4, RZ, RZ, R0 ;  /* 0x000000ffff047224 */ /* 0x002fe200078e0000 */
[----:B0-----:R-:W-:-:S02]  /*28080*/  PRMT R5, RZ, 0x7610, R5 ;  /* 0x00007610ff057816 */ /* 0x001fc40000000005 */
        /* <DEDUP_REMOVED lines=9> */
[----:B------:R-:W-:Y:S02]  /*28120*/  ISETP.GE.AND P5, PT, R75, RZ, PT ;  /* 0x000000ff4b00720c */ /* 0x000fe40003fa6270 */
[C---:B------:R-:W-:Y:S02]  /*28130*/  ISETP.GT.U32.AND P4, PT, R15.reuse, R92, PT ;  /* 0x0000005c0f00720c */ /* 0x040fe40003f84070 */
[----:B------:R-:W-:Y:S01]  /*28140*/  ISETP.GT.U32.AND P6, PT, R15, R2, PT ;  /* 0x000000020f00720c */ /* 0x000fe20003fc4070 */
[----:B------:R-:W-:-:S04]  /*28150*/  IMAD.MOV.U32 R3, RZ, RZ, R77 ;  /* 0x000000ffff037224 */ /* 0x000fc800078e004d */
[----:B------:R-:W-:-:S04]  /*28160*/  @!P3 IMAD.MOV R3, RZ, RZ, -R3 ;  /* 0x000000ffff03b224 */ /* 0x000fc800078e0a03 */
[----:B------:R-:W-:Y:S02]  /*28170*/  @!P5 IMAD.MOV R4, RZ, RZ, -R4 ;  /* 0x000000ffff04d224 */ /* 0x000fe400078e0a04 */
[--C-:B------:R-:W-:Y:S01]  /*28180*/  @!P4 IMAD.IADD R92, R92, 0x1, -R15.reuse ;  /* 0x000000015c5cc824 */ /* 0x100fe200078e0a0f */
[----:B------:R-:W-:Y:S02]  /*28190*/  ISETP.GE.AND P4, PT, R16, RZ, PT ;  /* 0x000000ff1000720c */ /* 0x000fe40003f86270 */
[----:B------:R-:W3:Y:S04]  /*281a0*/  LDL R16, [R1+0x23c0] ;  /* 0x0023c00001107983 */ /* 0x000ee80000100800 */
[----:B------:R-:W3:Y:S01]  /*281b0*/  LDL.LU R77, [R1+0x360] ;  /* 0x00036000014d7983 */ /* 0x000ee20000300800 */
[----:B------:R-:W-:Y:S01]  /*281c0*/  @!P6 IMAD.IADD R2, R2, 0x1, -R15 ;  /* 0x000000010202e824 */ /* 0x000fe200078e0a0f */
[----:B------:R-:W-:-:S02]  /*281d0*/  PRMT R72, RZ, 0x7610, R72 ;  /* 0x00007610ff487816 */ /* 0x000fc40000000048 */
[----:B--2---:R0:W-:Y:S02]  /*281e0*/  STL [R1+0x19ec], R5 ;  /* 0x0019ec0501007387 */ /* 0x0041e40000100800 */
[C---:B0-----:R-:W-:Y:S02]  /*281f0*/  SEL R5, R14.reuse, R4, !P1 ;  /* 0x000000040e057207 */ /* 0x041fe40004800000 */
[----:B------:R-:W-:-:S03]  /*28200*/  SEL R4, R14, R3, !P1 ;  /* 0x000000030e047207 */ /* 0x000fc60004800000 */
[----:B------:R-:W-:Y:S01]  /*28210*/  IMAD R5, R5, UR13, RZ ;  /* 0x0000000d05057c24 */ /* 0x000fe2000f8e02ff */
[C---:B------:R-:W-:Y:S01]  /*28220*/  ISETP.GT.U32.AND P3, PT, R15.reuse, R92, PT ;  /* 0x0000005c0f00720c */ /* 0x040fe20003f64070 */
[----:B------:R-:W-:Y:S01]  /*28230*/  IMAD.MOV.U32 R3, RZ, RZ, R2 ;  /* 0x000000ffff037224 */ /* 0x000fe200078e0002 */
[----:B------:R-:W-:Y:S01]  /*28240*/  ISETP.GT.U32.AND P5, PT, R15, R74, PT ;  /* 0x0000004a0f00720c */ /* 0x000fe20003fa4070 */
        /* <DEDUP_REMOVED lines=11> */
[----:B------:R-:W-:Y:S01]  /*28300*/  PRMT R7, RZ, 0x7610, R7 ;  /* 0x00007610ff077816 */ /* 0x000fe20000000007 */
[----:B------:R-:W4:Y:S01]  /*28310*/  LDCU UR13, c[0x0][0x3b0] ;  /* 0x00007600ff0d77ac */ /* 0x000f220008000800 */
[----:B-1----:R-:W-:-:S05]  /*28320*/  @P0 IMAD.MOV.U32 R5, RZ, RZ, R71 ;  /* 0x000000ffff050224 */ /* 0x002fca00078e0047 */
[----:B------:R1:W2:Y:S01]  /*28330*/  @P0 LDG.E.U8 R72, desc[UR20][R4.64] ;  /* 0x0000001404480981 */ /* 0x0002a2000c1e1100 */
[----:B------:R-:W-:Y:S01]  /*28340*/  @!P3 IMAD.IADD R92, R92, 0x1, -R15 ;  /* 0x000000015c5cb824 */ /* 0x000fe200078e0a0f */
[----:B---3--:R-:W-:Y:S02]  /*28350*/  ISETP.GE.AND P3, PT, R93, RZ, PT ;  /* 0x000000ff5d00720c */ /* 0x008fe40003f66270 */
[----:B------:R-:W-:Y:S04]  /*28360*/  STL [R1+0xa80], R75 ;  /* 0x000a804b01007387 */ /* 0x000fe80000100800 */
[----:B------:R-:W3:Y:S04]  /*28370*/  LDL R93, [R1+0x2390] ;  /* 0x00239000015d7983 */ /* 0x000ee80000100800 */
[----:B------:R0:W-:Y:S01]  /*28380*/  STL [R1+0x1530], R71 ;  /* 0x0015304701007387 */ /* 0x0001e20000100800 */
[----:B-1----:R-:W-:-:S02]  /*28390*/  @P0 IMAD.MOV.U32 R5, RZ, RZ, R73 ;  /* 0x000000ffff050224 */ /* 0x002fc400078e0049 */
[----:B------:R-:W-:Y:S02]  /*283a0*/  @P0 IMAD.MOV.U32 R4, RZ, RZ, R75 ;  /* 0x000000ffff040224 */ /* 0x000fe400078e004b */
[----:B------:R-:W-:Y:S01]  /*283b0*/  @!P5 IMAD.IADD R74, R74, 0x1, -R15 ;  /* 0x000000014a4ad824 */ /* 0x000fe200078e0a0f */
[----:B------:R-:W-:Y:S02]  /*283c0*/  SEL R6, R14, R3, !P1 ;  /* 0x000000030e067207 */ /* 0x000fe40004800000 */
[----:B------:R1:W3:Y:S04]  /*283d0*/  @P0 LDG.E.U8 R7, desc[UR20][R4.64] ;  /* 0x0000001404070981 */ /* 0x0002e8000c1e1100 */
[----:B0-----:R-:W3:Y:S04]  /*283e0*/  LDL.LU R71, [R1+0x2854] ;  /* 0x0028540001477983 */ /* 0x001ee80000300800 */
[----:B------:R-:W-:Y:S04]  /*283f0*/  STL [R1+0xa7c], R73 ;  /* 0x000a7c4901007387 */ /* 0x000fe80000100800 */
[----:B--2---:R0:W-:Y:S04]  /*28400*/  STL [R1+0x19e8], R72 ;  /* 0x0019e84801007387 */ /* 0x0041e80000100800 */
[----:B0-----:R-:W2:Y:S04]  /*28410*/  LDL.LU R72, [R1+0x2850] ;  /* 0x0028500001487983 */ /* 0x001ea80000300800 */
[----:B------:R-:W2:Y:S04]  /*28420*/  LDL.LU R73, [R1+0x284c] ;  /* 0x00284c0001497983 */ /* 0x000ea80000300800 */
[----:B------:R-:W2:Y:S01]  /*28430*/  LDL.LU R75, [R1+0x2848] ;  /* 0x00284800014b7983 */ /* 0x000ea20000300800 */
[----:B------:R-:W-:Y:S01]  /*28440*/  ISETP.GT.U32.AND P5, PT, R15, R74, PT ;  /* 0x0000004a0f00720c */ /* 0x000fe20003fa4070 */
[----:B------:R-:W-:-:S02]  /*28450*/  IMAD.MOV.U32 R3, RZ, RZ, R92 ;  /* 0x000000ffff037224 */ /* 0x000fc400078e005c */
[----:B------:R-:W-:Y:S01]  /*28460*/  IMAD R6, R6, UR5, RZ ;  /* 0x0000000506067c24 */ /* 0x000fe2000f8e02ff */
[----:B------:R-:W-:Y:S01]  /*28470*/  ISETP.GE.AND P4, PT, R16, RZ, PT ;  /* 0x000000ff1000720c */ /* 0x000fe20003f86270 */
[----:B------:R-:W-:Y:S01]  /*28480*/  @!P3 IMAD.MOV R3, RZ, RZ, -R3 ;  /* 0x000000ffff03b224 */ /* 0x000fe200078e0a03 */
[----:B------:R-:W3:Y:S01]  /*28490*/  LDL R16, [R1+0x23ac] ;  /* 0x0023ac0001107983 */ /* 0x000ee20000100800 */
[----:B------:R-:W-:Y:S01]  /*284a0*/  ISETP.GT.U32.AND P6, PT, R15, R0, PT ;  /* 0x000000000f00720c */ /* 0x000fe20003fc4070 */
[----:B------:R-:W0:Y:S02]  /*284b0*/  LDCU UR5, c[0x0][0x3b0] ;  /* 0x00007600ff0577ac */ /* 0x000e240008000800 */
[----:B-1----:R-:W-:-:S03]  /*284c0*/  SEL R4, R14, R3, !P1 ;  /* 0x000000030e047207 */ /* 0x002fc60004800000 */
[----:B------:R-:W-:Y:S01]  /*284d0*/  @!P5 IMAD.IADD R74, R74, 0x1, -R15 ;  /* 0x000000014a4ad824 */ /* 0x000fe200078e0a0f */
[----:B------:R-:W-:-:S04]  /*284e0*/  IADD3 R5, P5, PT, R6, R13, RZ ;  /* 0x0000000d06057210 */ /* 0x000fc80007fbe0ff */
[----:B------:R-:W-:Y:S01]  /*284f0*/  LEA.HI.X.SX32 R92, R6, R12, 0x1, P5 ;  /* 0x0000000c065c7211 */ /* 0x000fe200028f0eff */
[----:B------:R-:W-:Y:S01]  /*28500*/  IMAD R6, R4, UR15, RZ ;  /* 0x0000000f04067c24 */ /* 0x000fe2000f8e02ff */
[----:B------:R1:W-:Y:S01]  /*28510*/  STL [R1+0xa78], R5 ;  /* 0x000a780501007387 */ /* 0x0003e20000100800 */
[----:B------:R-:W-:Y:S01]  /*28520*/  @P0 IMAD.MOV.U32 R4, RZ, RZ, R5 ;  /* 0x000000ffff040224 */ /* 0x000fe200078e0005 */
[----:B--2---:R-:W-:Y:S01]  /*28530*/  PRMT R75, RZ, 0x7610, R75 ;  /* 0x00007610ff4b7816 */ /* 0x004fe2000000004b */
[----:B-1----:R-:W-:Y:S01]  /*28540*/  @P0 IMAD.MOV.U32 R5, RZ, RZ, R92 ;  /* 0x000000ffff050224 */ /* 0x002fe200078e005c */
[----:B------:R-:W-:Y:S01]  /*28550*/  ISETP.GT.U32.AND P3, PT, R15, R77, PT ;  /* 0x0000004d0f00720c */ /* 0x000fe20003f64070 */
[----:B------:R-:W-:Y:S01]  /*28560*/  IMAD.MOV.U32 R3, RZ, RZ, R74 ;  /* 0x000000ffff037224 */ /* 0x000fe200078e004a */
[----:B------:R-:W1:Y:S01]  /*28570*/  LDCU UR15, c[0x0][0x3b0] ;  /* 0x00007600ff0f77ac */ /* 0x000e620008000800 */
[----:B------:R-:W2:Y:S04]  /*28580*/  LDL.LU R74, [R1+0x2844] ;  /* 0x00284400014a7983 */ /* 0x000ea80000300800 */
[----:B------:R0:W2:Y:S01]  /*28590*/  @P0 LDG.E.U8 R75, desc[UR20][R4.64] ;  /* 0x00000014044b0981 */ /* 0x0000a2000c1e1100 */
[----:B------:R-:W-:-:S03]  /*285a0*/  @!P6 IMAD.IADD R0, R0, 0x1, -R15 ;  /* 0x000000010000e824 */ /* 0x000fc600078e0a0f */
[----:B------:R-:W-:Y:S01]  /*285b0*/  STL [R1+0xa74], R92 ;  /* 0x000a745c01007387 */ /* 0x000fe20000100800 */
[----:B0-----:R-:W-:Y:S02]  /*285c0*/  SHF.R.S32.HI R4, RZ, 0x1f, R6 ;  /* 0x0000001fff047819 */ /* 0x001fe40000011406 */
[----:B------:R-:W-:Y:S01]  /*285d0*/  IADD3 R5, P6, PT, R6, R13, RZ ;  /* 0x0000000d06057210 */ /* 0x000fe20007fde0ff */
[----:B---3--:R0:W-:Y:S04]  /*285e0*/  STL [R1+0x6dc], R7 ;  /* 0x0006dc0701007387 */ /* 0x0081e80000100800 */
[----:B------:R-:W-:Y:S02]  /*285f0*/  IMAD.X R4, R4, 0x1, R12, P6 ;  /* 0x0000000104047824 */ /* 0x000fe400030e060c */
[----:B------:R-:W-:Y:S01]  /*28600*/  @!P3 IMAD.IADD R77, R77, 0x1, -R15 ;  /* 0x000000014d4db824 */ /* 0x000fe200078e0a0f */
[----:B0-----:R-:W3:Y:S01]  /*28610*/  LDL.LU R7, [R1+0x36c] ;  /* 0x00036c0001077983 */ /* 0x001ee20000300800 */
[----:B------:R-:W-:-:S03]  /*28620*/  ISETP.GE.AND P3, PT, R93, RZ, PT ;  /* 0x000000ff5d00720c */ /* 0x000fc60003f66270 */
[----:B------:R-:W3:Y:S04]  /*28630*/  LDL R92, [R1+0x23b4] ;  /* 0x0023b400015c7983 */ /* 0x000ee80000100800 */
[----:B------:R0:W-:Y:S01]  /*28640*/  STL [R1+0x153c], R5 ;  /* 0x00153c0501007387 */ /* 0x0001e20000100800 */
[----:B------:R-:W-:Y:S01]  /*28650*/  @!P4 IMAD.MOV R3, RZ, RZ, -R3 ;  /* 0x000000ffff03c224 */ /* 0x000fe200078e0a03 */
[C---:B------:R-:W-:Y:S02]  /*28660*/  ISETP.GT.U32.AND P5, PT, R15.reuse, R0, PT ;  /* 0x000000000f00720c */ /* 0x040fe40003fa4070 */
[----:B------:R-:W-:Y:S02]  /*28670*/  ISETP.GT.U32.AND P4, PT, R15, R2, PT ;  /* 0x000000020f00720c */ /* 0x000fe40003f84070 */
[----:B0-----:R-:W-:-:S02]  /*28680*/  @P0 LOP3.LUT R5, R5, R4, RZ, 0x3c, !PT ;  /* 0x0000000405050212 */ /* 0x001fc400078e3cff */
[----:B------:R-:W-:Y:S02]  /*28690*/  PRMT R6, RZ, 0x7610, R6 ;  /* 0x00007610ff067816 */ /* 0x000fe40000000006 */
[----:B------:R-:W-:-:S05]  /*286a0*/  SEL R3, R14, R3, !P1 ;  /* 0x000000030e037207 */ /* 0x000fca0004800000 */
[--C-:B------:R-:W-:Y:S02]  /*286b0*/  @!P5 IMAD.IADD R0, R0, 0x1, -R15.reuse ;  /* 0x000000010000d824 */ /* 0x100fe400078e0a0f */
[----:B------:R-:W-:Y:S01]  /*286c0*/  @!P4 IMAD.IADD R2, R2, 0x1, -R15 ;  /* 0x000000010202c824 */ /* 0x000fe200078e0a0f */
[----:B------:R-:W-:Y:S01]  /*286d0*/  ISETP.GE.AND P6, PT, R16, RZ, PT ;  /* 0x000000ff1000720c */ /* 0x000fe20003fc6270 */
[----:B--2---:R0:W-:Y:S04]  /*286e0*/  STL [R1+0x19e4], R75 ;  /* 0x0019e44b01007387 */ /* 0x0041e80000100800 */
[----:B0-----:R-:W2:Y:S04]  /*286f0*/  LDL.LU R75, [R1+0x370] ;  /* 0x00037000014b7983 */ /* 0x001ea80000300800 */
[----:B------:R-:W2:Y:S04]  /*28700*/  LDL.LU R93, [R1+0x368] ;  /* 0x00036800015d7983 */ /* 0x000ea80000300800 */
[----:B------:R0:W-:Y:S02]  /*28710*/  STL [R1+0x1538], R4 ;  /* 0x0015380401007387 */ /* 0x0001e40000100800 */
[----:B0-----:R-:W-:-:S04]  /*28720*/  @P0 LOP3.LUT R4, R5, R4, RZ, 0x3c, !PT ;  /* 0x0000000405040212 */ /* 0x001fc800078e3cff */
[----:B------:R-:W-:-:S05]  /*28730*/  @P0 LOP3.LUT R5, R5, R4, RZ, 0x3c, !PT ;  /* 0x0000000405050212 */ /* 0x000fca00078e3cff */
[----:B------:R0:W2:Y:S02]  /*28740*/  @P0 LDG.E.U8 R6, desc[UR20][R4.64] ;  /* 0x0000001404060981 */ /* 0x0000a4000c1e1100 */
[----:B0-----:R-:W-:Y:S01]  /*28750*/  IMAD R4, R3, UR5, RZ ;  /* 0x0000000503047c24 */ /* 0x001fe2000f8e02ff */
[----:B------:R-:W-:Y:S01]  /*28760*/  PRMT R74, RZ, 0x7610, R74 ;  /* 0x00007610ff4a7816 */ /* 0x000fe2000000004a */
[----:B------:R-:W-:Y:S01]  /*28770*/  IMAD.MOV.U32 R3, RZ, RZ, R0 ;  /* 0x000000ffff037224 */ /* 0x000fe200078e0000 */
[----:B------:R-:W-:Y:S01]  /*28780*/  ISETP.GT.U32.AND P5, PT, R15, R77, PT ;  /* 0x0000004d0f00720c */ /* 0x000fe20003fa4070 */
[----:B------:R-:W4:Y:S01]  /*28790*/  LDL.LU R0, [R1+0x2840] ;  /* 0x0028400001007983 */ /* 0x000f220000300800 */
[C---:B------:R-:W-:Y:S01]  /*287a0*/  IADD3 R5, P4, PT, R4.reuse, R13, RZ ;  /* 0x0000000d04057210 */ /* 0x040fe20007f9e0ff */
[----:B------:R-:W0:Y:S02]  /*287b0*/  LDCU UR5, c[0x0][0x3b0] ;  /* 0x00007600ff0577ac */ /* 0x000e240008000800 */
[----:B------:R-:W4:Y:S01]  /*287c0*/  LDL R16, [R1+0x23bc] ;  /* 0x0023bc0001107983 */ /* 0x000f220000100800 */
[----:B------:R-:W-:-:S03]  /*287d0*/  LEA.HI.X.SX32 R4, R4, R12, 0x1, P4 ;  /* 0x0000000c04047211 */ /* 0x000fc600020f0eff */
[----:B------:R1:W-:Y:S04]  /*287e0*/  STL [R1+0xa70], R5 ;  /* 0x000a700501007387 */ /* 0x0003e80000100800 */
[----:B------:R0:W-:Y:S01]  /*287f0*/  STL [R1+0xa6c], R4 ;  /* 0x000a6c0401007387 */ /* 0x0001e20000100800 */
[----:B-1----:R-:W-:-:S04]  /*28800*/  @P0 LOP3.LUT R5, R5, R4, RZ, 0x3c, !PT ;  /* 0x0000000405050212 */ /* 0x002fc800078e3cff */
[----:B0-----:R-:W-:-:S04]  /*28810*/  @P0 LOP3.LUT R4, R5, R4, RZ, 0x3c, !PT ;  /* 0x0000000405040212 */ /* 0x001fc800078e3cff */
[----:B------:R-:W-:-:S05]  /*28820*/  @P0 LOP3.LUT R5, R5, R4, RZ, 0x3c, !PT ;  /* 0x0000000405050212 */ /* 0x000fca00078e3cff */
[----:B------:R0:W4:Y:S01]  /*28830*/  @P0 LDG.E.U8 R74, desc[UR20][R4.64] ;  /* 0x00000014044a0981 */ /* 0x000122000c1e1100 */
[----:B------:R-:W-:Y:S01]  /*28840*/  @!P3 IMAD.MOV R3, RZ, RZ, -R3 ;  /* 0x000000ffff03b224 */ /* 0x000fe200078e0a03 */
[----:B------:R-:W-:Y:S01]  /*28850*/  ISETP.GT.U32.AND P3, PT, R15, R2, PT ;  /* 0x000000020f00720c */ /* 0x000fe20003f64070 */
[----:B------:R-:W-:Y:S01]  /*28860*/  @!P5 IMAD.IADD R77, R77, 0x1, -R15 ;  /* 0x000000014d4dd824 */ /* 0x000fe200078e0a0f */
[----:B---3--:R-:W-:-:S11]  /*28870*/  ISETP.GE.AND P5, PT, R92, RZ, PT ;  /* 0x000000ff5c00720c */ /* 0x008fd60003fa6270 */
[----:B------:R-:W-:Y:S01]  /*28880*/  @!P3 IMAD.IADD R2, R2, 0x1, -R15 ;  /* 0x000000010202b824 */ /* 0x000fe200078e0a0f */
[----:B--2---:R1:W-:Y:S02]  /*28890*/  STL [R1+0x19e0], R6 ;  /* 0x0019e00601007387 */ /* 0x0043e40000100800 */
[----:B-1----:R-:W-:Y:S01]  /*288a0*/  SEL R6, R14, R3, !P1 ;  /* 0x000000030e067207 */ /* 0x002fe20004800000 */
[----:B------:R-:W-:-:S04]  /*288b0*/  IMAD.MOV.U32 R3, RZ, RZ, R77 ;  /* 0x000000ffff037224 */ /* 0x000fc800078e004d */
[----:B------:R-:W-:Y:S01]  /*288c0*/  IMAD R6, R6, UR6, RZ ;  /* 0x0000000606067c24 */ /* 0x000fe2000f8e02ff */
[----:B----4-:R-:W-:Y:S01]  /*288d0*/  PRMT R0, RZ, 0x7610, R0 ;  /* 0x00007610ff007816 */ /* 0x010fe20000000000 */
[----:B------:R-:W-:Y:S01]  /*288e0*/  @!P6 IMAD.MOV R3, RZ, RZ, -R3 ;  /* 0x000000ffff03e224 */ /* 0x000fe200078e0a03 */
[----:B------:R-:W-:Y:S01]  /*288f0*/  ISETP.GT.U32.AND P4, PT, R15, R7, PT ;  /* 0x000000070f00720c */ /* 0x000fe20003f84070 */
[----:B------:R-:W1:Y:S01]  /*28900*/  LDCU UR6, c[0x0][0x3b0] ;  /* 0x00007600ff0677ac */ /* 0x000e620008000800 */
[----:B0-----:R-:W-:Y:S02]  /*28910*/  IADD3 R5, P3, PT, R6, R13, RZ ;  /* 0x0000000d06057210 */ /* 0x001fe40007f7e0ff */
[----:B------:R-:W-:Y:S02]  /*28920*/  SEL R4, R14, R3, !P1 ;  /* 0x000000030e047207 */ /* 0x000fe40004800000 */
[----:B------:R-:W-:-:S03]  /*28930*/  LEA.HI.X.SX32 R92, R6, R12, 0x1, P3 ;  /* 0x0000000c065c7211 */ /* 0x000fc600018f0eff */
[----:B------:R-:W-:Y:S01]  /*28940*/  IMAD R6, R4, UR15, RZ ;  /* 0x0000000f04067c24 */ /* 0x000fe2000f8e02ff */
[----:B------:R0:W-:Y:S01]  /*28950*/  STL [R1+0x19dc], R74 ;  /* 0x0019dc4a01007387 */ /* 0x0001e20000100800 */
[----:B------:R-:W-:Y:S01]  /*28960*/  @P0 IMAD.MOV.U32 R4, RZ, RZ, R5 ;  /* 0x000000ffff040224 */ /* 0x000fe200078e0005 */
[----:B------:R-:W-:Y:S01]  /*28970*/  ISETP.GT.U32.AND P6, PT, R15, R75, PT ;  /* 0x0000004b0f00720c */ /* 0x000fe20003fc4070 */
[----:B------:R-:W-:Y:S01]  /*28980*/  IMAD.MOV.U32 R3, RZ, RZ, R2 ;  /* 0x000000ffff037224 */ /* 0x000fe200078e0002 */
[----:B------:R-:W2:Y:S01]  /*28990*/  LDCU UR15, c[0x0][0x3b0] ;  /* 0x00007600ff0f77ac */ /* 0x000ea20008000800 */
[----:B0-----:R-:W3:Y:S04]  /*289a0*/  LDL R74, [R1+0x23c4] ;  /* 0x0023c400014a7983 */ /* 0x001ee80000100800 */
[----:B------:R-:W4:Y:S04]  /*289b0*/  LDL.LU R77, [R1+0x37c] ;  /* 0x00037c00014d7983 */ /* 0x000f280000300800 */
[----:B------:R0:W-:Y:S04]  /*289c0*/  STL [R1+0xa68], R5 ;  /* 0x000a680501007387 */ /* 0x0001e80000100800 */
[----:B------:R-:W2:Y:S01]  /*289d0*/  LDL.LU R2, [R1+0x283c] ;  /* 0x00283c0001027983 */ /* 0x000ea20000300800 */
[----:B0-----:R-:W-:-:S05]  /*289e0*/  @P0 IMAD.MOV.U32 R5, RZ, RZ, R92 ;  /* 0x000000ffff050224 */ /* 0x001fca00078e005c */
[----:B------:R0:W2:Y:S04]  /*289f0*/  @P0 LDG.E.U8 R0, desc[UR20][R4.64] ;  /* 0x0000001404000981 */ /* 0x0000a8000c1e1100 */
[----:B------:R0:W-:Y:S04]  /*28a00*/  STL [R1+0xa64], R92 ;  /* 0x000a645c01007387 */ /* 0x0001e80000100800 */
[----:B0-----:R-:W3:Y:S01]  /*28a10*/  LDL.LU R92, [R1+0x374] ;  /* 0x00037400015c7983 */ /* 0x001ee20000300800 */
[----:B------:R-:W-:Y:S01]  /*28a20*/  @!P6 IMAD.IADD R75, R75, 0x1, -R15 ;  /* 0x000000014b4be824 */ /* 0x000fe200078e0a0f */
[----:B------:R-:W-:-:S02]  /*28a30*/  SHF.R.S32.HI R4, RZ, 0x1f, R6 ;  /* 0x0000001fff047819 */ /* 0x000fc40000011406 */
[----:B--2---:R0:W-:Y:S04]  /*28a40*/  STL [R1+0x19d8], R0 ;  /* 0x0019d80001007387 */ /* 0x0041e80000100800 */
[----:B0-----:R-:W2:Y:S01]  /*28a50*/  LDL.LU R0, [R1+0x2838] ;  /* 0x0028380001007983 */ /* 0x001ea20000300800 */
[----:B------:R-:W-:Y:S01]  /*28a60*/  IADD3 R5, P6, PT, R6, R13, RZ ;  /* 0x0000000d06057210 */ /* 0x000fe20007fde0ff */
[----:B------:R-:W-:Y:S01]  /*28a70*/  @!P5 IMAD.MOV R3, RZ, RZ, -R3 ;  /* 0x000000ffff03d224 */ /* 0x000fe200078e0a03 */
[----:B------:R-:W-:Y:S02]  /*28a80*/  ISETP.GE.AND P5, PT, R16, RZ, PT ;  /* 0x000000ff1000720c */ /* 0x000fe40003fa6270 */
[----:B------:R-:W3:Y:S01]  /*28a90*/  LDL.LU R16, [R1+0x378] ;  /* 0x0003780001107983 */ /* 0x000ee20000300800 */
[----:B------:R-:W-:-:S03]  /*28aa0*/  IMAD.X R4, R4, 0x1, R12, P6 ;  /* 0x0000000104047824 */ /* 0x000fc600030e060c */
[----:B------:R0:W-:Y:S04]  /*28ab0*/  STL [R1+0x1544], R5 ;  /* 0x0015440501007387 */ /* 0x0001e80000100800 */
[----:B------:R1:W-:Y:S01]  /*28ac0*/  STL [R1+0x1540], R4 ;  /* 0x0015400401007387 */ /* 0x0003e20000100800 */
[----:B0-----:R-:W-:-:S04]  /*28ad0*/  @P0 LOP3.LUT R5, R5, R4, RZ, 0x3c, !PT ;  /* 0x0000000405050212 */ /* 0x001fc800078e3cff */
[----:B-1----:R-:W-:-:S04]  /*28ae0*/  @P0 LOP3.LUT R4, R5, R4, RZ, 0x3c, !PT ;  /* 0x0000000405040212 */ /* 0x002fc800078e3cff */
[----:B------:R-:W-:Y:S01]  /*28af0*/  @P0 LOP3.LUT R5, R5, R4, RZ, 0x3c, !PT ;  /* 0x0000000405050212 */ /* 0x000fe200078e3cff */
[----:B------:R-:W-:Y:S01]  /*28b00*/  @!P4 IMAD.IADD R7, R7, 0x1, -R15 ;  /* 0x000000010707c824 */ /* 0x000fe200078e0a0f */
[----:B--2---:R-:W-:-:S06]  /*28b10*/  PRMT R0, RZ, 0x7610, R0 ;  /* 0x00007610ff007816 */ /* 0x004fcc0000000000 */
[----:B------:R-:W2:Y:S01]  /*28b20*/  @P0 LDG.E.U8 R0, desc[UR20][R4.64] ;  /* 0x0000001404000981 */ /* 0x000ea2000c1e1100 */
[C---:B------:R-:W-:Y:S02]  /*28b30*/  ISETP.GT.U32.AND P4, PT, R15.reuse, R93, PT ;  /* 0x0000005d0f00720c */ /* 0x040fe40003f84070 */
[----:B------:R-:W-:Y:S02]  /*28b40*/  ISETP.GT.U32.AND P3, PT, R15, R7, PT ;  /* 0x000000070f00720c */ /* 0x000fe40003f64070 */
[----:B------:R-:W-:-:S09]  /*28b50*/  SEL R6, R14, R3, !P1 ;  /* 0x000000030e067207 */ /* 0x000fd20004800000 */
[--C-:B------:R-:W-:Y:S01]  /*28b60*/  @!P4 IMAD.IADD R93, R93, 0x1, -R15.reuse ;  /* 0x000000015d5dc824 */ /* 0x100fe200078e0a0f */
[----:B------:R-:W-:Y:S01]  /*28b70*/  ISETP.GT.U32.AND P4, PT, R15, R75, PT ;  /* 0x0000004b0f00720c */ /* 0x000fe20003f84070 */
[----:B------:R-:W-:Y:S02]  /*28b80*/  @!P3 IMAD.IADD R7, R7, 0x1, -R15 ;  /* 0x000000010707b824 */ /* 0x000fe400078e0a0f */
[----:B------:R-:W-:Y:S01]  /*28b90*/  IMAD R6, R6, UR13, RZ ;  /* 0x0000000d06067c24 */ /* 0x000fe2000f8e02ff */
[----:B---3--:R-:W-:Y:S01]  /*28ba0*/  ISETP.GE.AND P3, PT, R74, RZ, PT ;  /* 0x000000ff4a00720c */ /* 0x008fe20003f66270 */
[----:B------:R-:W-:Y:S01]  /*28bb0*/  IMAD.MOV.U32 R3, RZ, RZ, R7 ;  /* 0x000000ffff037224 */ /* 0x000fe200078e0007 */
[----:B------:R-:W-:Y:S01]  /*28bc0*/  PRMT R2, RZ, 0x7610, R2 ;  /* 0x00007610ff027816 */ /* 0x000fe20000000002 */
[----:B------:R-:W0:Y:S06]  /*28bd0*/  LDCU UR13, c[0x0][0x3b0] ;  /* 0x00007600ff0d77ac */ /* 0x000e2c0008000800 */
[----:B------:R-:W-:Y:S01]  /*28be0*/  @!P4 IMAD.IADD R75, R75, 0x1, -R15 ;  /* 0x000000014b4bc824 */ /* 0x000fe200078e0a0f */
[----:B------:R-:W-:-:S04]  /*28bf0*/  IADD3 R7, P4, PT, R6, R13, RZ ;  /* 0x0000000d06077210 */ /* 0x000fc80007f9e0ff */
[----:B------:R-:W-:Y:S01]  /*28c00*/  LEA.HI.X.SX32 R74, R6, R12, 0x1, P4 ;  /* 0x0000000c064a7211 */ /* 0x000fe200020f0eff */
[----:B------:R-:W-:Y:S01]  /*28c10*/  @P0 IMAD.MOV.U32 R6, RZ, RZ, R7 ;  /* 0x000000ffff060224 */ /* 0x000fe200078e0007 */
[----:B--2---:R1:W-:Y:S04]  /*28c20*/  STL [R1+0x19d4], R0 ;  /* 0x0019d40001007387 */ /* 0x0043e80000100800 */
[----:B-1----:R-:W2:Y:S04]  /*28c30*/  LDL.LU R0, [R1+0x2834] ;  /* 0x0028340001007983 */ /* 0x002ea80000300800 */
[----:B------:R-:W3:Y:S04]  /*28c40*/  LDL R5, [R1+0x23cc] ;  /* 0x0023cc0001057983 */ /* 0x000ee80000100800 */
[----:B------:R1:W-:Y:S02]  /*28c50*/  STL [R1+0xa60], R7 ;  /* 0x000a600701007387 */ /* 0x0003e40000100800 */
[----:B-1----:R-:W-:-:S05]  /*28c60*/  @P0 IMAD.MOV.U32 R7, RZ, RZ, R74 ;  /* 0x000000ffff070224 */ /* 0x002fca00078e004a */
[----:B------:R1:W2:Y:S01]  /*28c70*/  @P0 LDG.E.U8 R2, desc[UR20][R6.64] ;  /* 0x0000001406020981 */ /* 0x0002a2000c1e1100 */
[----:B------:R-:W-:Y:S01]  /*28c80*/  @!P5 IMAD.MOV R3, RZ, RZ, -R3 ;  /* 0x000000ffff03d224 */ /* 0x000fe200078e0a03 */
[----:B----4-:R-:W-:-:S04]  /*28c90*/  ISETP.GT.U32.AND P5, PT, R15, R77, PT ;  /* 0x0000004d0f00720c */ /* 0x010fc80003fa4070 */
[----:B------:R-:W-:Y:S01]  /*28ca0*/  SEL R3, R14, R3, !P1 ;  /* 0x000000030e037207 */ /* 0x000fe20004800000 */
[----:B------:R-:W-:Y:S01]  /*28cb0*/  IMAD.MOV.U32 R4, RZ, RZ, R75 ;  /* 0x000000ffff047224 */ /* 0x000fe200078e004b */
[----:B------:R4:W-:Y:S03]  /*28cc0*/  STL [R1+0xa5c], R74 ;  /* 0x000a5c4a01007387 */ /* 0x0009e60000100800 */
[----:B------:R-:W-:-:S04]  /*28cd0*/  @!P3 IMAD.MOV R4, RZ, RZ, -R4 ;  /* 0x000000ffff04b224 */ /* 0x000fc800078e0a04 */
[----:B------:R-:W-:Y:S01]  /*28ce0*/  @!P5 IMAD.IADD R77, R77, 0x1, -R15 ;  /* 0x000000014d4dd824 */ /* 0x000fe200078e0a0f */
[----:B----4-:R-:W4:Y:S04]  /*28cf0*/  LDL R74, [R1+0x23c8] ;  /* 0x0023c800014a7983 */ /* 0x010f280000100800 */
[----:B------:R-:W4:Y:S01]  /*28d00*/  LDL.LU R7, [R1+0x388] ;  /* 0x0003880001077983 */ /* 0x000f220000300800 */
[----:B-1----:R-:W-:Y:S02]  /*28d10*/  SEL R6, R14, R4, !P1 ;  /* 0x000000040e067207 */ /* 0x002fe40004800000 */
[----:B---3--:R-:W-:Y:S01]  /*28d20*/  ISETP.GE.AND P4, PT, R5, RZ, PT ;  /* 0x000000ff0500720c */ /* 0x008fe20003f86270 */
[----:B------:R-:W-:Y:S01]  /*28d30*/  IMAD R5, R3, UR6, RZ ;  /* 0x0000000603057c24 */ /* 0x000fe2000f8e02ff */
[----:B--2---:R-:W-:Y:S01]  /*28d40*/  PRMT R0, RZ, 0x7610, R0 ;  /* 0x00007610ff007816 */ /* 0x004fe20000000000 */
[----:B------:R-:W1:Y:S01]  /*28d50*/  LDCU UR6, c[0x0][0x3b0] ;  /* 0x00007600ff0677ac */ /* 0x000e620008000800 */
[----:B------:R2:W-:Y:S02]  /*28d60*/  STL [R1+0x19d0], R2 ;  /* 0x0019d00201007387 */ /* 0x0005e40000100800 */
[----:B--2---:R-:W-:-:S04]  /*28d70*/  IADD3 R2, P5, PT, R5, R13, RZ ;  /* 0x0000000d05027210 */ /* 0x004fc80007fbe0ff */
[----:B------:R-:W-:Y:S01]  /*28d80*/  LEA.HI.X.SX32 R5, R5, R12, 0x1, P5 ;  /* 0x0000000c05057211 */ /* 0x000fe200028f0eff */
[----:B------:R-:W-:-:S05]  /*28d90*/  @P0 IMAD.MOV.U32 R4, RZ, RZ, R2 ;  /* 0x000000ffff040224 */ /* 0x000fca00078e0002 */
[----:B------:R2:W3:Y:S01]  /*28da0*/  @P0 LDG.E.U8 R0, desc[UR20][R4.64] ;  /* 0x0000001404000981 */ /* 0x0004e2000c1e1100 */
[----:B------:R-:W-:-:S13]  /*28db0*/  ISETP.GT.U32.AND P6, PT, R15, R93, PT ;  /* 0x0000005d0f00720c */ /* 0x000fda0003fc4070 */
[----:B------:R-:W-:Y:S01]  /*28dc0*/  @!P6 IMAD.IADD R93, R93, 0x1, -R15 ;  /* 0x000000015d5de824 */ /* 0x000fe200078e0a0f */
[C---:B------:R-:W-:Y:S01]  /*28dd0*/  ISETP.GT.U32.AND P6, PT, R15.reuse, R92, PT ;  /* 0x0000005c0f00720c */ /* 0x040fe20003fc4070 */
[----:B------:R-:W-:Y:S01]  /*28de0*/  IMAD R6, R6, UR15, RZ ;  /* 0x0000000f06067c24 */ /* 0x000fe2000f8e02ff */
[----:B------:R-:W-:Y:S01]  /*28df0*/  STL [R1+0xa58], R2 ;  /* 0x000a580201007387 */ /* 0x000fe20000100800 */
[----:B------:R-:W-:Y:S01]  /*28e00*/  IMAD.MOV.U32 R3, RZ, RZ, R93 ;  /* 0x000000ffff037224 */ /* 0x000fe200078e005d */
[----:B------:R-:W-:Y:S01]  /*28e10*/  ISETP.GT.U32.AND P5, PT, R15, R16, PT ;  /* 0x000000100f00720c */ /* 0x000fe20003fa4070 */
[----:B------:R-:W0:Y:S01]  /*28e20*/  LDCU UR15, c[0x0][0x3b0] ;  /* 0x00007600ff0f77ac */ /* 0x000e220008000800 */
[----:B------:R1:W-:Y:S01]  /*28e30*/  STL [R1+0xa54], R5 ;  /* 0x000a540501007387 */ /* 0x0003e20000100800 */
[----:B------:R-:W-:Y:S01]  /*28e40*/  @!P4 IMAD.MOV R3, RZ, RZ, -R3 ;  /* 0x000000ffff03c224 */ /* 0x000fe200078e0a03 */
[----:B--2---:R-:W-:Y:S02]  /*28e50*/  SHF.R.S32.HI R4, RZ, 0x1f, R6 ;  /* 0x0000001fff047819 */ /* 0x004fe40000011406 */
[----:B------:R-:W2:Y:S03]  /*28e60*/  LDL R93, [R1+0x25f4] ;  /* 0x0025f400015d7983 */ /* 0x000ea60000100800 */
[----:B------:R-:W-:Y:S01]  /*28e70*/  @!P6 IMAD.IADD R92, R92, 0x1, -R15 ;  /* 0x000000015c5ce824 */ /* 0x000fe200078e0a0f */
[----:B------:R-:W2:Y:S01]  /*28e80*/  LDL.LU R75, [R1+0x380] ;  /* 0x00038000014b7983 */ /* 0x000ea20000300800 */
[----:B-1----:R-:W-:-:S03]  /*28e90*/  IADD3 R5, P6, PT, R6, R13, RZ ;  /* 0x0000000d06057210 */ /* 0x002fc60007fde0ff */
[----:B------:R-:W2:Y:S01]  /*28ea0*/  LDL.LU R2, [R1+0x384] ;  /* 0x0003840001027983 */ /* 0x000ea20000300800 */
[----:B------:R-:W-:Y:S02]  /*28eb0*/  ISETP.GT.U32.AND P4, PT, R15, R92, PT ;  /* 0x0000005c0f00720c */ /* 0x000fe40003f84070 */
[----:B------:R-:W-:Y:S01]  /*28ec0*/  SEL R3, R14, R3, !P1 ;  /* 0x000000030e037207 */ /* 0x000fe20004800000 */
[----:B------:R-:W2:Y:S01]  /*28ed0*/  LDL R6, [R1+0x25e0] ;  /* 0x0025e00001067983 */ /* 0x000ea20000100800 */
[----:B------:R-:W-:-:S03]  /*28ee0*/  IMAD.X R4, R4, 0x1, R12, P6 ;  /* 0x0000000104047824 */ /* 0x000fc600030e060c */
[----:B------:R-:W-:Y:S01]  /*28ef0*/  IMAD R3, R3, UR6, RZ ;  /* 0x0000000603037c24 */ /* 0x000fe2000f8e02ff */
[----:B------:R-:W-:Y:S01]  /*28f00*/  PRMT R73, RZ, 0x7610, R73 ;  /* 0x00007610ff497816 */ /* 0x000fe20000000049 */
[--C-:B------:R-:W-:Y:S01]  /*28f10*/  @!P5 IMAD.IADD R16, R16, 0x1, -R15.reuse ;  /* 0x000000011010d824 */ /* 0x100fe200078e0a0f */
[----:B------:R-:W-:Y:S01]  /*28f20*/  PRMT R72, RZ, 0x7610, R72 ;  /* 0x00007610ff487816 */ /* 0x000fe20000000048 */
[----:B------:R-:W1:Y:S02]  /*28f30*/  LDCU UR6, c[0x0][0x3b0] ;  /* 0x00007600ff0677ac */ /* 0x000e640008000800 */
[----:B------:R-:W-:Y:S01]  /*28f40*/  @!P4 IMAD.IADD R92, R92, 0x1, -R15 ;  /* 0x000000015c5cc824 */ /* 0x000fe200078e0a0f */
[----:B----4-:R-:W-:Y:S01]  /*28f50*/  ISETP.GE.AND P4, PT, R74, RZ, PT ;  /* 0x000000ff4a00720c */ /* 0x010fe20003f86270 */
[----:B---3--:R3:W-:Y:S04]  /*28f60*/  STL [R1+0x19cc], R0 ;  /* 0x0019cc0001007387 */ /* 0x0087e80000100800 */
[----:B------:R4:W-:Y:S04]  /*28f70*/  STL [R1+0x154c], R5 ;  /* 0x00154c0501007387 */ /* 0x0009e80000100800 */
[----:B------:R-:W2:Y:S01]  /*28f80*/  LDL.LU R74, [R1+0x2830] ;  /* 0x00283000014a7983 */ /* 0x000ea20000300800 */
[----:B---3--:R-:W-:-:S02]  /*28f90*/  IADD3 R0, P5, PT, R3, R13, RZ ;  /* 0x0000000d03007210 */ /* 0x008fc40007fbe0ff */
[----:B----4-:R-:W-:-:S03]  /*28fa0*/  @P0 LOP3.LUT R5, R5, R4, RZ, 0x3c, !PT ;  /* 0x0000000405050212 */ /* 0x010fc600078e3cff */
[----:B------:R-:W-:Y:S04]  /*28fb0*/  STL [R1+0xa50], R0 ;  /* 0x000a500001007387 */ /* 0x000fe80000100800 */
[----:B------:R3:W-:Y:S01]  /*28fc0*/  STL [R1+0x1548], R4 ;  /* 0x0015480401007387 */ /* 0x0007e20000100800 */
[----:B------:R-:W-:Y:S02]  /*28fd0*/  LEA.HI.X.SX32 R3, R3, R12, 0x1, P5 ;  /* 0x0000000c03037211 */ /* 0x000fe400028f0eff */
[----:B---3--:R-:W-:-:S04]  /*28fe0*/  @P0 LOP3.LUT R4, R5, R4, RZ, 0x3c, !PT ;  /* 0x0000000405040212 */ /* 0x008fc800078e3cff */
[----:B------:R-:W-:-:S05]  /*28ff0*/  @P0 LOP3.LUT R5, R5, R4, RZ, 0x3c, !PT ;  /* 0x0000000405050212 */ /* 0x000fca00078e3cff */
[----:B------:R3:W4:Y:S04]  /*29000*/  @P0 LDG.E.U8 R73, desc[UR20][R4.64] ;  /* 0x0000001404490981 */ /* 0x000728000c1e1100 */
[----:B------:R0:W-:Y:S01]  /*29010*/  STL [R1+0xa4c], R3 ;  /* 0x000a4c0301007387 */ /* 0x0001e20000100800 */
[----:B---3--:R-:W-:Y:S02]  /*29020*/  @P0 IMAD.MOV.U32 R4, RZ, RZ, R0 ;  /* 0x000000ffff040224 */ /* 0x008fe400078e0000 */
[----:B------:R-:W-:Y:S01]  /*29030*/  @P0 IMAD.MOV.U32 R5, RZ, RZ, R3 ;  /* 0x000000ffff050224 */ /* 0x000fe200078e0003 */
[----:B------:R-:W3:Y:S04]  /*29040*/  LDL R0, [R1+0x25f8] ;  /* 0x0025f80001007983 */ /* 0x000ee80000100800 */
[----:B------:R0:W3:Y:S01]  /*29050*/  @P0 LDG.E.U8 R72, desc[UR20][R4.64] ;  /* 0x0000001404480981 */ /* 0x0000e2000c1e1100 */
[----:B------:R-:W-:-:S02]  /*29060*/  ISETP.GT.U32.AND P3, PT, R15, R77, PT ;  /* 0x0000004d0f00720c */ /* 0x000fc40003f64070 */
[----:B--2---:R-:W-:-:S11]  /*29070*/  ISETP.GE.AND P6, PT, R6, RZ, PT ;  /* 0x000000ff0600720c */ /* 0x004fd60003fc6270 */
[----:B------:R-:W-:Y:S01]  /*29080*/  @!P3 IMAD.IADD R77, R77, 0x1, -R15 ;  /* 0x000000014d4db824 */ /* 0x000fe200078e0a0f */
[C---:B------:R-:W-:Y:S02]  /*29090*/  ISETP.GT.U32.AND P3, PT, R15.reuse, R7, PT ;  /* 0x000000070f00720c */ /* 0x040fe40003f64070 */
[----:B------:R-:W-:Y:S01]  /*290a0*/  ISETP.GT.U32.AND P5, PT, R15, R16, PT ;  /* 0x000000100f00720c */ /* 0x000fe20003fa4070 */
[----:B0-----:R-:W-:Y:S02]  /*290b0*/  IMAD.MOV.U32 R4, RZ, RZ, R77 ;  /* 0x000000ffff047224 */ /* 0x001fe400078e004d */
[----:B------:R-:W-:Y:S02]  /*290c0*/  IMAD.MOV.U32 R3, RZ, RZ, R92 ;  /* 0x000000ffff037224 */ /* 0x000fe400078e005c */
[----:B------:R-:W-:Y:S01]  /*290d0*/  @!P4 IMAD.MOV R4, RZ, RZ, -R4 ;  /* 0x000000ffff04c224 */ /* 0x000fe200078e0a04 */
[----:B------:R-:W-:Y:S01]  /*290e0*/  ISETP.GE.AND P4, PT, R93, RZ, PT ;  /* 0x000000ff5d00720c */ /* 0x000fe20003f86270 */
[----:B------:R-:W-:Y:S01]  /*290f0*/  @!P6 IMAD.MOV R3, RZ, RZ, -R3 ;  /* 0x000000ffff03e224 */ /* 0x000fe200078e0a03 */
[----:B------:R-:W2:Y:S03]  /*29100*/  LDL R93, [R1+0x25dc] ;  /* 0x0025dc00015d7983 */ /* 0x000ea60000100800 */
[--C-:B------:R-:W-:Y:S01]  /*29110*/  @!P3 IMAD.IADD R7, R7, 0x1, -R15.reuse ;  /* 0x000000010707b824 */ /* 0x100fe200078e0a0f */
[----:B------:R-:W-:Y:S01]  /*29120*/  SEL R5, R14, R4, !P1 ;  /* 0x000000040e057207 */ /* 0x000fe20004800000 */
[----:B------:R-:W-:Y:S01]  /*29130*/  @!P5 IMAD.IADD R16, R16, 0x1, -R15 ;  /* 0x000000011010d824 */ /* 0x000fe200078e0a0f */
[----:B------:R-:W2:Y:S02]  /*29140*/  LDL.LU R77, [R1+0x38c] ;  /* 0x00038c00014d7983 */ /* 0x000ea40000300800 */
[----:B------:R-:W-:-:S02]  /*29150*/  ISETP.GT.U32.AND P3, PT, R15, R7, PT ;  /* 0x000000070f00720c */ /* 0x000fc40003f64070 */
[----:B------:R-:W-:Y:S01]  /*29160*/  SEL R4, R14, R3, !P1 ;  /* 0x000000030e047207 */ /* 0x000fe20004800000 */
[----:B------:R-:W-:Y:S02]  /*29170*/  IMAD.MOV.U32 R3, RZ, RZ, R16 ;  /* 0x000000ffff037224 */ /* 0x000fe400078e0010 */
[----:B------:R-:W-:Y:S01]  /*29180*/  IMAD R5, R5, UR13, RZ ;  /* 0x0000000d05057c24 */ /* 0x000fe2000f8e02ff */
[----:B------:R-:W2:Y:S01]  /*29190*/  LDL.LU R16, [R1+0x390] ;  /* 0x0003900001107983 */ /* 0x000ea20000300800 */
[----:B------:R-:W-:Y:S01]  /*291a0*/  IMAD R4, R4, UR15, RZ ;  /* 0x0000000f04047c24 */ /* 0x000fe2000f8e02ff */
[----:B------:R-:W-:Y:S01]  /*291b0*/  PRMT R71, RZ, 0x7610, R71 ;  /* 0x00007610ff477816 */ /* 0x000fe20000000047 */
[----:B------:R-:W-:Y:S01]  /*291c0*/  @!P4 IMAD.MOV R3, RZ, RZ, -R3 ;  /* 0x000000ffff03c224 */ /* 0x000fe200078e0a03 */
[----:B------:R-:W-:Y:S01]  /*291d0*/  IADD3 R92, P4, PT, R5, R13, RZ ;  /* 0x0000000d055c7210 */ /* 0x000fe20007f9e0ff */
[----:B------:R-:W0:Y:S02]  /*291e0*/  LDCU UR13, c[0x0][0x3b0] ;  /* 0x00007600ff0d77ac */ /* 0x000e240008000800 */
[----:B------:R-:W-:Y:S01]  /*291f0*/  @!P3 IMAD.IADD R7, R7, 0x1, -R15 ;  /* 0x000000010707b824 */ /* 0x000fe200078e0a0f */
[----:B------:R-:W-:Y:S01]  /*29200*/  SHF.R.S32.HI R6, RZ, 0x1f, R4 ;  /* 0x0000001fff067819 */ /* 0x000fe20000011404 */
[----:B------:R-:W0:Y:S01]  /*29210*/  LDCU UR15, c[0x0][0x3b0] ;  /* 0x00007600ff0f77ac */ /* 0x000e220008000800 */
[----:B------:R-:W-:-:S02]  /*29220*/  LEA.HI.X.SX32 R5, R5, R12, 0x1, P4 ;  /* 0x0000000c05057211 */ /* 0x000fc400020f0eff */
[----:B------:R-:W-:Y:S01]  /*29230*/  PRMT R74, RZ, 0x7610, R74 ;  /* 0x00007610ff4a7816 */ /* 0x000fe2000000004a */
[----:B----4-:R4:W-:Y:S04]  /*29240*/  STL [R1+0x59c], R73 ;  /* 0x00059c4901007387 */ /* 0x0109e80000100800 */
[----:B------:R-:W-:Y:S01]  /*29250*/  STL [R1+0xa48], R92 ;  /* 0x000a485c01007387 */ /* 0x000fe20000100800 */
[----:B----4-:R-:W-:Y:S01]  /*29260*/  IADD3 R73, P3, PT, R4, R13, RZ ;  /* 0x0000000d04497210 */ /* 0x010fe20007f7e0ff */
[----:B------:R-:W-:-:S04]  /*29270*/  @P0 IMAD.MOV.U32 R4, RZ, RZ, R92 ;  /* 0x000000ffff040224 */ /* 0x000fc800078e005c */
[----:B------:R-:W-:Y:S01]  /*29280*/  STL [R1+0x1554], R73 ;  /* 0x0015544901007387 */ /* 0x000fe20000100800 */
[----:B---3--:R-:W-:-:S03]  /*29290*/  ISETP.GE.AND P4, PT, R0, RZ, PT ;  /* 0x000000ff0000720c */ /* 0x008fc60003f86270 */
[----:B------:R3:W-:Y:S04]  /*292a0*/  STL [R1+0x19c8], R72 ;  /* 0x0019c84801007387 */ /* 0x0007e80000100800 */
[----:B------:R-:W4:Y:S04]  /*292b0*/  LDL R0, [R1+0x25e4] ;  /* 0x0025e40001007983 */ /* 0x000f280000100800 */
[----:B------:R0:W4:Y:S01]  /*292c0*/  @P0 LDG.E.U8 R71, desc[UR20][R4.64] ;  /* 0x0000001404470981 */ /* 0x000122000c1e1100 */
[----:B---3--:R-:W-:-:S03]  /*292d0*/  IMAD.X R72, R6, 0x1, R12, P3 ;  /* 0x0000000106487824 */ /* 0x008fc600018e060c */
[----:B------:R3:W-:Y:S04]  /*292e0*/  STL [R1+0xa44], R5 ;  /* 0x000a440501007387 */ /* 0x0007e80000100800 */
[----:B------:R-:W4:Y:S01]  /*292f0*/  LDL.LU R92, [R1+0x282c] ;  /* 0x00282c00015c7983 */ /* 0x000f220000300800 */
[----:B0-----:R-:W-:Y:S02]  /*29300*/  @P0 IMAD.MOV.U32 R4, RZ, RZ, R73 ;  /* 0x000000ffff040224 */ /* 0x001fe400078e0049 */
[----:B---3--:R-:W-:-:S05]  /*29310*/  @P0 IMAD.MOV.U32 R5, RZ, RZ, R72 ;  /* 0x000000ffff050224 */ /* 0x008fca00078e0048 */
[----:B------:R0:W3:Y:S01]  /*29320*/  @P0 LDG.E.U8 R74, desc[UR20][R4.64] ;  /* 0x00000014044a0981 */ /* 0x0000e2000c1e1100 */
[----:B------:R-:W-:Y:S01]  /*29330*/  SEL R6, R14, R3, !P1 ;  /* 0x000000030e067207 */ /* 0x000fe20004800000 */
[----:B------:R-:W-:-:S04]  /*29340*/  IMAD.MOV.U32 R3, RZ, RZ, R7 ;  /* 0x000000ffff037224 */ /* 0x000fc800078e0007 */
[----:B-1----:R-:W-:Y:S01]  /*29350*/  IMAD R6, R6, UR6, RZ ;  /* 0x0000000606067c24 */ /* 0x002fe2000f8e02ff */
[----:B------:R-:W-:Y:S01]  /*29360*/  ISETP.GT.U32.AND P6, PT, R15, R75, PT ;  /* 0x0000004b0f00720c */ /* 0x000fe20003fc4070 */
[----:B------:R-:W-:Y:S01]  /*29370*/  @!P4 IMAD.MOV R3, RZ, RZ, -R3 ;  /* 0x000000ffff03c224 */ /* 0x000fe200078e0a03 */
[----:B------:R-:W-:Y:S01]  /*29380*/  STL [R1+0x1550], R72 ;  /* 0x0015504801007387 */ /* 0x000fe20000100800 */
[----:B--2---:R-:W-:Y:S01]  /*29390*/  ISETP.GE.AND P3, PT, R93, RZ, PT ;  /* 0x000000ff5d00720c */ /* 0x004fe20003f66270 */
[----:B------:R-:W1:Y:S01]  /*293a0*/  LDCU UR6, c[0x0][0x3b0] ;  /* 0x00007600ff0677ac */ /* 0x000e620008000800 */
[----:B0-----:R-:W-:Y:S02]  /*293b0*/  IADD3 R5, P4, PT, R6, R13, RZ ;  /* 0x0000000d06057210 */ /* 0x001fe40007f9e0ff */
[----:B------:R-:W-:Y:S02]  /*293c0*/  SEL R4, R14, R3, !P1 ;  /* 0x000000030e047207 */ /* 0x000fe40004800000 */
[----:B------:R-:W-:-:S03]  /*293d0*/  LEA.HI.X.SX32 R7, R6, R12, 0x1, P4 ;  /* 0x0000000c06077211 */ /* 0x000fc600020f0eff */
[----:B------:R-:W-:Y:S01]  /*293e0*/  IMAD R6, R4, UR5, RZ ;  /* 0x0000000504067c24 */ /* 0x000fe2000f8e02ff */
[----:B------:R-:W-:Y:S01]  /*293f0*/  ISETP.GT.U32.AND P5, PT, R15, R2, PT ;  /* 0x000000020f00720c */ /* 0x000fe20003fa4070 */
[----:B------:R-:W-:Y:S01]  /*29400*/  @P0 IMAD.MOV.U32 R4, RZ, RZ, R5 ;  /* 0x000000ffff040224 */ /* 0x000fe200078e0005 */
[----:B------:R-:W0:Y:S01]  /*29410*/  LDCU UR5, c[0x0][0x3b0] ;  /* 0x00007600ff0577ac */ /* 0x000e220008000800 */
[----:B------:R-:W-:-:S05]  /*29420*/  @!P6 IMAD.IADD R75, R75, 0x1, -R15 ;  /* 0x000000014b4be824 */ /* 0x000fca00078e0a0f */
[----:B------:R-:W-:-:S13]  /*29430*/  ISETP.GT.U32.AND P6, PT, R15, R75, PT ;  /* 0x0000004b0f00720c */ /* 0x000fda0003fc4070 */
[----:B------:R-:W-:-:S04]  /*29440*/  @!P6 IMAD.IADD R75, R75, 0x1, -R15 ;  /* 0x000000014b4be824 */ /* 0x000fc800078e0a0f */
[----:B------:R-:W-:Y:S01]  /*29450*/  IMAD.MOV.U32 R3, RZ, RZ, R75 ;  /* 0x000000ffff037224 */ /* 0x000fe200078e004b */
[----:B----4-:R2:W-:Y:S04]  /*29460*/  STL [R1+0x19c4], R71 ;  /* 0x0019c44701007387 */ /* 0x0105e80000100800 */
[----:B--2---:R-:W2:Y:S04]  /*29470*/  LDL.LU R71, [R1+0x2828] ;  /* 0x0028280001477983 */ /* 0x004ea80000300800 */
[----:B------:R-:W4:Y:S04]  /*29480*/  LDL.LU R72, [R1+0x2824] ;  /* 0x0028240001487983 */ /* 0x000f280000300800 */
[----:B------:R-:W2:Y:S01]  /*29490*/  LDL.LU R73, [R1+0x2820] ;  /* 0x0028200001497983 */ /* 0x000ea20000300800 */
[----:B------:R-:W-:-:S03]  /*294a0*/  PRMT R92, RZ, 0x7610, R92 ;  /* 0x00007610ff5c7816 */ /* 0x000fc6000000005c */
[----:B---3--:R3:W-:Y:S04]  /*294b0*/  STL [R1+0x19c0], R74 ;  /* 0x0019c04a01007387 */ /* 0x0087e80000100800 */
[----:B---3--:R-:W3:Y:S04]  /*294c0*/  LDL.LU R74, [R1+0x281c] ;  /* 0x00281c00014a7983 */ /* 0x008ee80000300800 */
[----:B------:R-:W2:Y:S04]  /*294d0*/  LDL R93, [R1+0x25e8] ;  /* 0x0025e800015d7983 */ /* 0x000ea80000100800 */
[----:B------:R0:W-:Y:S04]  /*294e0*/  STL [R1+0xa40], R5 ;  /* 0x000a400501007387 */ /* 0x0001e80000100800 */
[----:B------:R-:W4:Y:S01]  /*294f0*/  LDL.LU R75, [R1+0x2818] ;  /* 0x00281800014b7983 */ /* 0x000f220000300800 */
[----:B0-----:R-:W-:-:S05]  /*29500*/  @P0 IMAD.MOV.U32 R5, RZ, RZ, R7 ;  /* 0x000000ffff050224 */ /* 0x001fca00078e0007 */
[----:B------:R0:W4:Y:S01]  /*29510*/  @P0 LDG.E.U8 R92, desc[UR20][R4.64] ;  /* 0x00000014045c0981 */ /* 0x000122000c1e1100 */
[----:B------:R-:W-:Y:S01]  /*29520*/  @!P5 IMAD.IADD R2, R2, 0x1, -R15 ;  /* 0x000000010202d824 */ /* 0x000fe200078e0a0f */
[----:B------:R-:W-:-:S04]  /*29530*/  ISETP.GT.U32.AND P5, PT, R15, R77, PT ;  /* 0x0000004d0f00720c */ /* 0x000fc80003fa4070 */
[----:B------:R-:W-:Y:S01]  /*29540*/  ISETP.GT.U32.AND P4, PT, R15, R2, PT ;  /* 0x000000020f00720c */ /* 0x000fe20003f84070 */
[----:B------:R1:W-:Y:S01]  /*29550*/  STL [R1+0xa3c], R7 ;  /* 0x000a3c0701007387 */ /* 0x0003e20000100800 */
[----:B0-----:R-:W-:Y:S01]  /*29560*/  IADD3 R5, P6, PT, R6, R13, RZ ;  /* 0x0000000d06057210 */ /* 0x001fe20007fde0ff */
[----:B------:R-:W-:-:S03]  /*29570*/  @!P3 IMAD.MOV R3, RZ, RZ, -R3 ;  /* 0x000000ffff03b224 */ /* 0x000fc600078e0a03 */
[----:B------:R-:W-:-:S03]  /*29580*/  LEA.HI.X.SX32 R4, R6, R12, 0x1, P6 ;  /* 0x0000000c06047211 */ /* 0x000fc600030f0eff */
[--C-:B------:R-:W-:Y:S01]  /*29590*/  @!P5 IMAD.IADD R77, R77, 0x1, -R15.reuse ;  /* 0x000000014d4dd824 */ /* 0x100fe200078e0a0f */
[----:B------:R-:W-:Y:S01]  /*295a0*/  ISETP.GE.AND P5, PT, R0, RZ, PT ;  /* 0x000000ff0000720c */ /* 0x000fe20003fa6270 */
[----:B-1----:R-:W4:Y:S02]  /*295b0*/  LDL.LU R7, [R1+0x3a4] ;  /* 0x0003a40001077983 */ /* 0x002f240000300800 */
[----:B------:R-:W-:Y:S01]  /*295c0*/  @!P4 IMAD.IADD R2, R2, 0x1, -R15 ;  /* 0x000000010202c824 */ /* 0x000fe200078e0a0f */
[----:B------:R-:W-:-:S03]  /*295d0*/  SEL R6, R14, R3, !P1 ;  /* 0x000000030e067207 */ /* 0x000fc60004800000 */
[----:B------:R-:W-:Y:S02]  /*295e0*/  IMAD.MOV.U32 R3, RZ, RZ, R2 ;  /* 0x000000ffff037224 */ /* 0x000fe400078e0002 */
[----:B------:R-:W-:Y:S01]  /*295f0*/  IMAD R6, R6, UR13, RZ ;  /* 0x0000000d06067c24 */ /* 0x000fe2000f8e02ff */
[----:B---3--:R-:W-:-:S03]  /*29600*/  PRMT R74, RZ, 0x7610, R74 ;  /* 0x00007610ff4a7816 */ /* 0x008fc6000000004a */
[----:B------:R-:W-:Y:S01]  /*29610*/  @!P5 IMAD.MOV R3, RZ, RZ, -R3 ;  /* 0x000000ffff03d224 */ /* 0x000fe200078e0a03 */
[----:B--2---:R-:W-:Y:S01]  /*29620*/  ISETP.GE.AND P6, PT, R93, RZ, PT ;  /* 0x000000ff5d00720c */ /* 0x004fe20003fc6270 */
[----:B------:R-:W0:Y:S01]  /*29630*/  LDCU UR13, c[0x0][0x3b0] ;  /* 0x00007600ff0d77ac */ /* 0x000e220008000800 */
[----:B----4-:R1:W-:Y:S04]  /*29640*/  STL [R1+0x19bc], R92 ;  /* 0x0019bc5c01007387 */ /* 0x0103e80000100800 */
[----:B-1----:R-:W2:Y:S04]  /*29650*/  LDL R92, [R1+0x25ec] ;  /* 0x0025ec00015c7983 */ /* 0x002ea80000100800 */
[----:B------:R1:W-:Y:S04]  /*29660*/  STL [R1+0xa38], R5 ;  /* 0x000a380501007387 */ /* 0x0003e80000100800 */
[----:B------:R-:W3:Y:S01]  /*29670*/  LDL.LU R0, [R1+0x394] ;  /* 0x0003940001007983 */ /* 0x000ee20000300800 */
[----:B-1----:R-:W-:-:S03]  /*29680*/  @P0 LOP3.LUT R5, R5, R4, RZ, 0x3c, !PT ;  /* 0x0000000405050212 */ /* 0x002fc600078e3cff */
[----:B------:R1:W-:Y:S01]  /*29690*/  STL [R1+0xa34], R4 ;  /* 0x000a340401007387 */ /* 0x0003e20000100800 */
[----:B------:R-:W-:Y:S02]  /*296a0*/  IADD3 R93, P5, PT, R6, R13, RZ ;  /* 0x0000000d065d7210 */ /* 0x000fe40007fbe0ff */
[----:B------:R-:W-:Y:S01]  /*296b0*/  PRMT R75, RZ, 0x7610, R75 ;  /* 0x00007610ff4b7816 */ /* 0x000fe2000000004b */
[----:B------:R-:W4:Y:S01]  /*296c0*/  LDL.LU R2, [R1+0x398] ;  /* 0x0003980001027983 */ /* 0x000f220000300800 */
[----:B-1----:R-:W-:-:S04]  /*296d0*/  @P0 LOP3.LUT R4, R5, R4, RZ, 0x3c, !PT ;  /* 0x0000000405040212 */ /* 0x002fc800078e3cff */
[----:B------:R-:W-:-:S05]  /*296e0*/  @P0 LOP3.LUT R5, R5, R4, RZ, 0x3c, !PT ;  /* 0x0000000405050212 */ /* 0x000fca00078e3cff */
[----:B------:R1:W2:Y:S02]  /*296f0*/  @P0 LDG.E.U8 R74, desc[UR20][R4.64] ;  /* 0x00000014044a0981 */ /* 0x0002a4000c1e1100 */
[----:B-1----:R-:W-:Y:S02]  /*29700*/  SEL R4, R14, R3, !P1 ;  /* 0x000000030e047207 */ /* 0x002fe40004800000 */
[----:B------:R-:W-:-:S03]  /*29710*/  SHF.R.S32.HI R5, RZ, 0x1f, R6 ;  /* 0x0000001fff057819 */ /* 0x000fc60000011406 */
[----:B------:R-:W-:Y:S01]  /*29720*/  IMAD R6, R4, UR6, RZ ;  /* 0x0000000604067c24 */ /* 0x000fe2000f8e02ff */
[----:B------:R-:W-:Y:S01]  /*29730*/  ISETP.GT.U32.AND P4, PT, R15, R77, PT ;  /* 0x0000004d0f00720c */ /* 0x000fe20003f84070 */
[----:B------:R-:W-:Y:S01]  /*29740*/  IMAD.X R5, R5, 0x1, R12, P5 ;  /* 0x0000000105057824 */ /* 0x000fe200028e060c */
[----:B------:R-:W-:Y:S01]  /*29750*/  PRMT R71, RZ, 0x7610, R71 ;  /* 0x00007610ff477816 */ /* 0x000fe20000000047 */
[----:B------:R-:W-:Y:S01]  /*29760*/  @P0 IMAD.MOV.U32 R4, RZ, RZ, R93 ;  /* 0x000000ffff040224 */ /* 0x000fe200078e005d */
[----:B------:R-:W-:Y:S01]  /*29770*/  ISETP.GT.U32.AND P3, PT, R15, R16, PT ;  /* 0x000000100f00720c */ /* 0x000fe20003f64070 */
[----:B------:R-:W1:Y:S03]  /*29780*/  LDCU UR6, c[0x0][0x3b0] ;  /* 0x00007600ff0677ac */ /* 0x000e660008000800 */
[----:B------:R0:W3:Y:S05]  /*29790*/  @P0 LDG.E.U8 R75, desc[UR20][R4.64] ;  /* 0x00000014044b0981 */ /* 0x0000ea000c1e1100 */
[----:B------:R-:W-:-:S04]  /*297a0*/  @!P4 IMAD.IADD R77, R77, 0x1, -R15 ;  /* 0x000000014d4dc824 */ /* 0x000fc800078e0a0f */
[----:B------:R-:W-:-:S04]  /*297b0*/  IMAD.MOV.U32 R3, RZ, RZ, R77 ;  /* 0x000000ffff037224 */ /* 0x000fc800078e004d */
[----:B------:R-:W-:-:S05]  /*297c0*/  @!P6 IMAD.MOV R3, RZ, RZ, -R3 ;  /* 0x000000ffff03e224 */ /* 0x000fca00078e0a03 */
[----:B0-----:R-:W-:Y:S01]  /*297d0*/  SEL R4, R14, R3, !P1 ;  /* 0x000000030e047207 */ /* 0x001fe20004800000 */
[----:B--2---:R0:W-:Y:S04]  /*297e0*/  STL [R1+0x19b8], R74 ;  /* 0x0019b84a01007387 */ /* 0x0041e80000100800 */
[----:B0-----:R-:W2:Y:S04]  /*297f0*/  LDL.LU R74, [R1+0x39c] ;  /* 0x00039c00014a7983 */ /* 0x001ea80000300800 */
[----:B------:R0:W-:Y:S04]  /*29800*/  STL [R1+0x155c], R93 ;  /* 0x00155c5d01007387 */ /* 0x0001e80000100800 */
[----:B------:R-:W2:Y:S04]  /*29810*/  LDL.LU R77, [R1+0x2814] ;  /* 0x00281400014d7983 */ /* 0x000ea80000300800 */
[----:B------:R1:W-:Y:S04]  /*29820*/  STL [R1+0x1558], R5 ;  /* 0x0015580501007387 */ /* 0x0003e80000100800 */
[----:B0-----:R-:W4:Y:S01]  /*29830*/  LDL.LU R93, [R1+0x2810] ;  /* 0x00281000015d7983 */ /* 0x001f220000300800 */
[----:B-1----:R-:W-:-:S05]  /*29840*/  IADD3 R5, P6, PT, R6, R13, RZ ;  /* 0x0000000d06057210 */ /* 0x002fca0007fde0ff */
[----:B------:R-:W-:Y:S04]  /*29850*/  STL [R1+0xa30], R5 ;  /* 0x000a300501007387 */ /* 0x000fe80000100800 */
[----:B---3--:R0:W-:Y:S02]  /*29860*/  STL [R1+0x19b4], R75 ;  /* 0x0019b44b01007387 */ /* 0x0081e40000100800 */
[----:B0-----:R-:W-:Y:S01]  /*29870*/  LEA.HI.X.SX32 R75, R6, R12, 0x1, P6 ;  /* 0x0000000c064b7211 */ /* 0x001fe200030f0eff */
[----:B------:R-:W-:Y:S02]  /*29880*/  IMAD R6, R4, UR5, RZ ;  /* 0x0000000504067c24 */ /* 0x000fe4000f8e02ff */
[----:B------:R-:W-:Y:S01]  /*29890*/  @!P3 IMAD.IADD R16, R16, 0x1, -R15 ;  /* 0x000000011010b824 */ /* 0x000fe200078e0a0f */
[----:B------:R-:W-:Y:S01]  /*298a0*/  ISETP.GE.AND P4, PT, R92, RZ, PT ;  /* 0x000000ff5c00720c */ /* 0x000fe20003f86270 */
[----:B------:R-:W-:Y:S01]  /*298b0*/  @P0 IMAD.MOV.U32 R4, RZ, RZ, R5 ;  /* 0x000000ffff040224 */ /* 0x000fe200078e0005 */
[----:B------:R0:W-:Y:S01]  /*298c0*/  STL [R1+0xa2c], R75 ;  /* 0x000a2c4b01007387 */ /* 0x0001e20000100800 */
[----:B------:R-:W-:Y:S01]  /*298d0*/  @P0 IMAD.MOV.U32 R5, RZ, RZ, R75 ;  /* 0x000000ffff050224 */ /* 0x000fe200078e004b */
[----:B--2---:R-:W-:-:S04]  /*298e0*/  PRMT R77, RZ, 0x7610, R77 ;  /* 0x00007610ff4d7816 */ /* 0x004fc8000000004d */
[----:B------:R-:W2:Y:S01]  /*298f0*/  @P0 LDG.E.U8 R71, desc[UR20][R4.64] ;  /* 0x0000001404470981 */ /* 0x000ea2000c1e1100 */
[----:B------:R-:W-:Y:S01]  /*29900*/  ISETP.GT.U32.AND P3, PT, R15, R16, PT ;  /* 0x000000100f00720c */ /* 0x000fe20003f64070 */
[----:B------:R-:W1:-:S12]  /*29910*/  LDCU UR5, c[0x0][0x3b0] ;  /* 0x00007600ff0577ac */ /* 0x000e580008000800 */
[----:B------:R-:W-:-:S04]  /*29920*/  @!P3 IMAD.IADD R16, R16, 0x1, -R15 ;  /* 0x000000011010b824 */ /* 0x000fc800078e0a0f */
[----:B------:R-:W-:Y:S02]  /*29930*/  IMAD.MOV.U32 R3, RZ, RZ, R16 ;  /* 0x000000ffff037224 */ /* 0x000fe400078e0010 */
[----:B------:R-:W3:Y:S02]  /*29940*/  LDL R16, [R1+0x25c8] ;  /* 0x0025c80001107983 */ /* 0x000ee40000100800 */
[----:B------:R-:W-:Y:S02]  /*29950*/  @!P4 IMAD.MOV R3, RZ, RZ, -R3 ;  /* 0x000000ffff03c224 */ /* 0x000fe400078e0a03 */
[----:B0-----:R-:W3:Y:S04]  /*29960*/  LDL.LU R75, [R1+0x3a8] ;  /* 0x0003a800014b7983 */ /* 0x001ee80000300800 */
[----:B------:R-:W3:Y:S04]  /*29970*/  LDL.LU R92, [R1+0x3ac] ;  /* 0x0003ac00015c7983 */ /* 0x000ee80000300800 */
[----:B--2---:R0:W-:Y:S02]  /*29980*/  STL [R1+0x19b0], R71 ;  /* 0x0019b04701007387 */ /* 0x0041e40000100800 */
[----:B0-----:R-:W-:-:S04]  /*29990*/  IADD3 R71, P4, PT, R6, R13, RZ ;  /* 0x0000000d06477210 */ /* 0x001fc80007f9e0ff */
[----:B------:R-:W-:Y:S01]  /*299a0*/  LEA.HI.X.SX32 R5, R6, R12, 0x1, P4 ;  /* 0x0000000c06057211 */ /* 0x000fe200020f0eff */
[----:B------:R-:W-:-:S05]  /*299b0*/  @P0 IMAD.MOV.U32 R4, RZ, RZ, R71 ;  /* 0x000000ffff040224 */ /* 0x000fca00078e0047 */
[----:B------:R0:W2:Y:S01]  /*299c0*/  @P0 LDG.E.U8 R77, desc[UR20][R4.64] ;  /* 0x00000014044d0981 */ /* 0x0000a2000c1e1100 */
[----:B------:R-:W-:Y:S02]  /*299d0*/  ISETP.GT.U32.AND P5, PT, R15, R7, PT ;  /* 0x000000070f00720c */ /* 0x000fe40003fa4070 */
[----:B------:R-:W-:-:S11]  /*299e0*/  SEL R3, R14, R3, !P1 ;  /* 0x000000030e037207 */ /* 0x000fd60004800000 */
[----:B------:R-:W-:-:S05]  /*299f0*/  @!P5 IMAD.IADD R7, R7, 0x1, -R15 ;  /* 0x000000010707d824 */ /* 0x000fca00078e0a0f */
[----:B------:R-:W-:Y:S01]  /*29a00*/  ISETP.GT.U32.AND P5, PT, R15, R7, PT ;  /* 0x000000070f00720c */ /* 0x000fe20003fa4070 */
[----:B------:R-:W-:Y:S01]  /*29a10*/  IMAD R3, R3, UR6, RZ ;  /* 0x0000000603037c24 */ /* 0x000fe2000f8e02ff */
[----:B------:R1:W-:Y:S01]  /*29a20*/  STL [R1+0xa28], R71 ;  /* 0x000a284701007387 */ /* 0x0003e20000100800 */
[----:B----4-:R-:W-:Y:S01]  /*29a30*/  ISETP.GT.U32.AND P6, PT, R15, R2, PT ;  /* 0x000000020f00720c */ /* 0x010fe20003fc4070 */
[----:B------:R-:W4:Y:S02]  /*29a40*/  LDCU UR6, c[0x0][0x3b0] ;  /* 0x00007600ff0677ac */ /* 0x000f240008000800 */
[----:B------:R3:W-:Y:S01]  /*29a50*/  STL [R1+0xa24], R5 ;  /* 0x000a240501007387 */ /* 0x0007e20000100800 */
[----:B0-----:R-:W-:-:S03]  /*29a60*/  SHF.R.S32.HI R4, RZ, 0x1f, R3 ;  /* 0x0000001fff047819 */ /* 0x001fc60000011403 */
[----:B-1----:R-:W4:Y:S03]  /*29a70*/  LDL R71, [R1+0x25cc] ;  /* 0x0025cc0001477983 */ /* 0x002f260000100800 */
[--C-:B------:R-:W-:Y:S01]  /*29a80*/  @!P5 IMAD.IADD R7, R7, 0x1, -R15.reuse ;  /* 0x000000010707d824 */ /* 0x100fe200078e0a0f */
[----:B---3--:R-:W-:Y:S01]  /*29a90*/  IADD3 R5, P5, PT, R3, R13, RZ ;  /* 0x0000000d03057210 */ /* 0x008fe20007fbe0ff */
[----:B--2---:R0:W-:Y:S04]  /*29aa0*/  STL [R1+0x38c], R77 ;  /* 0x00038c4d01007387 */ /* 0x0041e80000100800 */
[----:B------:R-:W2:Y:S01]  /*29ab0*/  LDL R3, [R1+0x25f0] ;  /* 0x0025f00001037983 */ /* 0x000ea20000100800 */
[----:B------:R-:W-:Y:S01]  /*29ac0*/  @!P6 IMAD.IADD R2, R2, 0x1, -R15 ;  /* 0x000000010202e824 */ /* 0x000fe200078e0a0f */
[----:B------:R-:W-:-:S02]  /*29ad0*/  PRMT R6, RZ, 0x7610, R6 ;  /* 0x00007610ff067816 */ /* 0x000fc40000000006 */
[----:B0-----:R-:W3:Y:S04]  /*29ae0*/  LDL R77, [R1+0x25d0] ;  /* 0x0025d000014d7983 */ /* 0x001ee80000100800 */
[----:B------:R0:W-:Y:S01]  /*29af0*/  STL [R1+0x1564], R5 ;  /* 0x0015640501007387 */ /* 0x0001e20000100800 */
[----:B------:R-:W-:-:S13]  /*29b00*/  ISETP.GT.U32.AND P3, PT, R15, R0, PT ;  /* 0x000000000f00720c */ /* 0x000fda0003f64070 */
[----:B------:R-:W-:Y:S01]  /*29b10*/  @!P3 IMAD.IADD R0, R0, 0x1, -R15 ;  /* 0x000000010000b824 */ /* 0x000fe200078e0a0f */
[----:B--2---:R-:W-:Y:S01]  /*29b20*/  ISETP.GE.AND P6, PT, R3, RZ, PT ;  /* 0x000000ff0300720c */ /* 0x004fe20003fc6270 */
[----:B------:R-:W-:Y:S02]  /*29b30*/  IMAD.X R3, R4, 0x1, R12, P5 ;  /* 0x0000000104037824 */ /* 0x000fe400028e060c */
[----:B------:R-:W-:Y:S02]  /*29b40*/  @P0 IMAD.MOV.U32 R4, RZ, RZ, R5 ;  /* 0x000000ffff040224 */ /* 0x000fe400078e0005 */
[----:B0-----:R-:W-:-:S05]  /*29b50*/  @P0 IMAD.MOV.U32 R5, RZ, RZ, R3 ;  /* 0x000000ffff050224 */ /* 0x001fca00078e0003 */
[----:B------:R0:W2:Y:S01]  /*29b60*/  @P0 LDG.E.U8 R6, desc[UR20][R4.64] ;  /* 0x0000001404060981 */ /* 0x0000a2000c1e1100 */
[C---:B------:R-:W-:Y:S02]  /*29b70*/  ISETP.GT.U32.AND P3, PT, R15.reuse, R74, PT ;  /* 0x0000004a0f00720c */ /* 0x040fe40003f64070 */
[----:B------:R-:W-:Y:S01]  /*29b80*/  ISETP.GT.U32.AND P4, PT, R15, R0, PT ;  /* 0x000000000f00720c */ /* 0x000fe20003f84070 */
[----:B0-----:R-:W-:-:S10]  /*29b90*/  IMAD.MOV.U32 R4, RZ, RZ, R7 ;  /* 0x000000ffff047224 */ /* 0x001fd400078e0007 */
[--C-:B------:R-:W-:Y:S02]  /*29ba0*/  @!P3 IMAD.IADD R74, R74, 0x1, -R15.reuse ;  /* 0x000000014a4ab824 */ /* 0x100fe400078e0a0f */
[----:B------:R-:W-:Y:S01]  /*29bb0*/  @!P4 IMAD.IADD R0, R0, 0x1, -R15 ;  /* 0x000000010000c824 */ /* 0x000fe200078e0a0f */
[C---:B------:R-:W-:Y:S02]  /*29bc0*/  ISETP.GT.U32.AND P4, PT, R15.reuse, R2, PT ;  /* 0x000000020f00720c */ /* 0x040fe40003f84070 */
[C---:B------:R-:W-:Y:S01]  /*29bd0*/  ISETP.GT.U32.AND P5, PT, R15.reuse, R74, PT ;  /* 0x0000004a0f00720c */ /* 0x040fe20003fa4070 */
[----:B------:R-:W-:Y:S01]  /*29be0*/  @!P6 IMAD.MOV R4, RZ, RZ, -R4 ;  /* 0x000000ffff04e224 */ /* 0x000fe200078e0a04 */
[----:B------:R-:W-:-:S04]  /*29bf0*/  ISETP.GT.U32.AND P6, PT, R15, R75, PT ;  /* 0x0000004b0f00720c */ /* 0x000fc80003fc4070 */
[----:B------:R-:W-:Y:S02]  /*29c00*/  SEL R4, R14, R4, !P1 ;  /* 0x000000040e047207 */ /* 0x000fe40004800000 */
[----:B------:R-:W-:Y:S02]  /*29c10*/  ISETP.GE.AND P3, PT, R16, RZ, PT ;  /* 0x000000ff1000720c */ /* 0x000fe40003f66270 */
[----:B------:R-:W2:Y:S01]  /*29c20*/  LDL.LU R16, [R1+0x3a0] ;  /* 0x0003a00001107983 */ /* 0x000ea20000300800 */
[--C-:B------:R-:W-:Y:S01]  /*29c30*/  @!P4 IMAD.IADD R2, R2, 0x1, -R15.reuse ;  /* 0x000000010202c824 */ /* 0x100fe200078e0a0f */
[----:B----4-:R-:W-:Y:S01]  /*29c40*/  ISETP.GE.AND P4, PT, R71, RZ, PT ;  /* 0x000000ff4700720c */ /* 0x010fe20003f86270 */
[----:B------:R-:W-:Y:S01]  /*29c50*/  IMAD R5, R4, UR13, RZ ;  /* 0x0000000d04057c24 */ /* 0x000fe2000f8e02ff */
[----:B------:R0:W-:Y:S01]  /*29c60*/  STL [R1+0x1560], R3 ;  /* 0x0015600301007387 */ /* 0x0001e20000100800 */
[--C-:B------:R-:W-:Y:S01]  /*29c70*/  @!P5 IMAD.IADD R74, R74, 0x1, -R15.reuse ;  /* 0x000000014a4ad824 */ /* 0x100fe200078e0a0f */
[----:B---3--:R-:W-:Y:S01]  /*29c80*/  ISETP.GE.AND P5, PT, R77, RZ, PT ;  /* 0x000000ff4d00720c */ /* 0x008fe20003fa6270 */
[----:B------:R-:W-:Y:S01]  /*29c90*/  @!P6 IMAD.IADD R75, R75, 0x1, -R15 ;  /* 0x000000014b4be824 */ /* 0x000fe200078e0a0f */
[----:B------:R-:W3:Y:S01]  /*29ca0*/  LDL R71, [R1+0x25d8] ;  /* 0x0025d80001477983 */ /* 0x000ee20000100800 */
[----:B------:R-:W-:Y:S01]  /*29cb0*/  PRMT R72, RZ, 0x7610, R72 ;  /* 0x00007610ff487816 */ /* 0x000fe20000000048 */
[----:B------:R-:W-:Y:S01]  /*29cc0*/  IMAD.MOV.U32 R4, RZ, RZ, R2 ;  /* 0x000000ffff047224 */ /* 0x000fe200078e0002 */
[----:B------:R-:W-:Y:S01]  /*29cd0*/  PRMT R93, RZ, 0x7610, R93 ;  /* 0x00007610ff5d7816 */ /* 0x000fe2000000005d */
[----:B------:R-:W1:Y:S01]  /*29ce0*/  LDCU UR13, c[0x0][0x3b0] ;  /* 0x00007600ff0d77ac */ /* 0x000e620008000800 */
[----:B0-----:R-:W-:-:S02]  /*29cf0*/  IMAD.MOV.U32 R3, RZ, RZ, R0 ;  /* 0x000000ffff037224 */ /* 0x001fc400078e0000 */
[----:B------:R-:W4:Y:S04]  /*29d00*/  LDL R0, [R1+0x25d4] ;  /* 0x0025d40001007983 */ /* 0x000f280000100800 */
[----:B------:R-:W3:Y:S04]  /*29d10*/  LDL.LU R77, [R1+0x3b0] ;  /* 0x0003b000014d7983 */ /* 0x000ee80000300800 */
[----:B--2---:R0:W-:Y:S02]  /*29d20*/  STL [R1+0x19ac], R6 ;  /* 0x0019ac0601007387 */ /* 0x0041e40000100800 */
[----:B0-----:R-:W-:-:S04]  /*29d30*/  IADD3 R6, P6, PT, R5, R13, RZ ;  /* 0x0000000d05067210 */ /* 0x001fc80007fde0ff */
[----:B------:R-:W-:-:S05]  /*29d40*/  LEA.HI.X.SX32 R7, R5, R12, 0x1, P6 ;  /* 0x0000000c05077211 */ /* 0x000fca00030f0eff */
[----:B------:R0:W2:Y:S01]  /*29d50*/  @P0 LDG.E.U8 R72, desc[UR20][R6.64] ;  /* 0x0000001406480981 */ /* 0x0000a2000c1e1100 */
[----:B------:R-:W-:Y:S01]  /*29d60*/  @!P3 IMAD.MOV R3, RZ, RZ, -R3 ;  /* 0x000000ffff03b224 */ /* 0x000fe200078e0a03 */
[----:B------:R-:W-:-:S04]  /*29d70*/  ISETP.GT.U32.AND P3, PT, R15, R92, PT ;  /* 0x0000005c0f00720c */ /* 0x000fc80003f64070 */
[----:B------:R-:W-:Y:S01]  /*29d80*/  SEL R3, R14, R3, !P1 ;  /* 0x000000030e037207 */ /* 0x000fe20004800000 */
[----:B------:R-:W-:-:S04]  /*29d90*/  @!P4 IMAD.MOV R4, RZ, RZ, -R4 ;  /* 0x000000ffff04c224 */ /* 0x000fc800078e0a04 */
[----:B------:R-:W-:-:S04]  /*29da0*/  IMAD R3, R3, UR6, RZ ;  /* 0x0000000603037c24 */ /* 0x000fc8000f8e02ff */
[----:B------:R-:W-:Y:S01]  /*29db0*/  @!P3 IMAD.IADD R92, R92, 0x1, -R15 ;  /* 0x000000015c5cb824 */ /* 0x000fe200078e0a0f */
[----:B------:R-:W-:Y:S01]  /*29dc0*/  IADD3 R2, P3, PT, R3, R13, RZ ;  /* 0x0000000d03027210 */ /* 0x000fe20007f7e0ff */
[----:B------:R0:W-:Y:S01]  /*29dd0*/  STL [R1+0xa20], R6 ;  /* 0x000a200601007387 */ /* 0x0001e20000100800 */
[----:B------:R-:W-:Y:S01]  /*29de0*/  ISETP.GT.U32.AND P6, PT, R15, R75, PT ;  /* 0x0000004b0f00720c */ /* 0x000fe20003fc4070 */
[----:B------:R-:W1:Y:S01]  /*29df0*/  LDCU UR6, c[0x0][0x3b0] ;  /* 0x00007600ff0677ac */ /* 0x000e620008000800 */
[----:B------:R-:W-:Y:S01]  /*29e00*/  LEA.HI.X.SX32 R5, R3, R12, 0x1, P3 ;  /* 0x0000000c03057211 */ /* 0x000fe200018f0eff */
[----:B------:R-:W-:Y:S01]  /*29e10*/  STL [R1+0xa18], R2 ;  /* 0x000a180201007387 */ /* 0x000fe20000100800 */
[----:B0-----:R-:W-:Y:S01]  /*29e20*/  SEL R6, R14, R4, !P1 ;  /* 0x000000040e067207 */ /* 0x001fe20004800000 */
[----:B------:R-:W-:Y:S02]  /*29e30*/  @P0 IMAD.MOV.U32 R4, RZ, RZ, R2 ;  /* 0x000000ffff040224 */ /* 0x000fe400078e0002 */
[----:B------:R-:W-:Y:S01]  /*29e40*/  STL [R1+0xa1c], R7 ;  /* 0x000a1c0701007387 */ /* 0x000fe20000100800 */
[----:B------:R-:W-:-:S03]  /*29e50*/  IMAD.MOV.U32 R3, RZ, RZ, R74 ;  /* 0x000000ffff037224 */ /* 0x000fc600078e004a */
[----:B------:R-:W-:Y:S04]  /*29e60*/  STL [R1+0xa14], R5 ;  /* 0x000a140501007387 */ /* 0x000fe80000100800 */
[----:B------:R0:W3:Y:S04]  /*29e70*/  @P0 LDG.E.U8 R93, desc[UR20][R4.64] ;  /* 0x00000014045d0981 */ /* 0x0000e8000c1e1100 */
[----:B--2---:R2:W-:Y:S04]  /*29e80*/  STL [R1+0x19a8], R72 ;  /* 0x0019a84801007387 */ /* 0x0045e80000100800 */
[----:B--2---:R-:W2:Y:S04]  /*29e90*/  LDL.LU R72, [R1+0x3b4] ;  /* 0x0003b40001487983 */ /* 0x004ea80000300800 */
[----:B------:R-:W2:Y:S04]  /*29ea0*/  LDL.LU R74, [R1+0x280c] ;  /* 0x00280c00014a7983 */ /* 0x000ea80000300800 */
[----:B------:R-:W2:Y:S01]  /*29eb0*/  LDL.LU R2, [R1+0x2808] ;  /* 0x0028080001027983 */ /* 0x000ea20000300800 */
[----:B------:R-:W-:-:S02]  /*29ec0*/  IMAD R6, R6, UR15, RZ ;  /* 0x0000000f06067c24 */ /* 0x000fc4000f8e02ff */
[----:B------:R-:W-:Y:S01]  /*29ed0*/  @!P6 IMAD.IADD R75, R75, 0x1, -R15 ;  /* 0x000000014b4be824 */ /* 0x000fe200078e0a0f */
[----:B------:R-:W-:Y:S01]  /*29ee0*/  ISETP.GT.U32.AND P4, PT, R15, R16, PT ;  /* 0x000000100f00720c */ /* 0x000fe20003f84070 */
[----:B------:R-:W-:Y:S01]  /*29ef0*/  @!P5 IMAD.MOV R3, RZ, RZ, -R3 ;  /* 0x000000ffff03d224 */ /* 0x000fe200078e0a03 */
[----:B0-----:R-:W-:Y:S01]  /*29f00*/  SHF.R.S32.HI R5, RZ, 0x1f, R6 ;  /* 0x0000001fff057819 */ /* 0x001fe20000011406 */
[----:B------:R-:W0:Y:S01]  /*29f10*/  LDCU UR15, c[0x0][0x3b0] ;  /* 0x00007600ff0f77ac */ /* 0x000e220008000800 */
[----:B------:R-:W-:Y:S02]  /*29f20*/  IADD3 R7, P6, PT, R6, R13, RZ ;  /* 0x0000000d06077210 */ /* 0x000fe40007fde0ff */
[----:B----4-:R-:W-:Y:S02]  /*29f30*/  ISETP.GE.AND P5, PT, R0, RZ, PT ;  /* 0x000000ff0000720c */ /* 0x010fe40003fa6270 */
[----:B------:R-:W-:Y:S01]  /*29f40*/  SEL R3, R14, R3, !P1 ;  /* 0x000000030e037207 */ /* 0x000fe20004800000 */
[----:B------:R-:W-:-:S02]  /*29f50*/  IMAD.X R5, R5, 0x1, R12, P6 ;  /* 0x0000000105057824 */ /* 0x000fc400030e060c */
[----:B------:R-:W-:Y:S01]  /*29f60*/  @P0 IMAD.MOV.U32 R6, RZ, RZ, R7 ;  /* 0x000000ffff060224 */ /* 0x000fe200078e0007 */
[----:B---3--:R3:W-:Y:S01]  /*29f70*/  STL [R1+0x1980], R93 ;  /* 0x0019805d01007387 */ /* 0x0087e20000100800 */
[----:B------:R-:W-:Y:S02]  /*29f80*/  IMAD.MOV.U32 R4, RZ, RZ, R75 ;  /* 0x000000ffff047224 */ /* 0x000fe400078e004b */
[----:B------:R-:W-:Y:S01]  /*29f90*/  IMAD R3, R3, UR5, RZ ;  /* 0x0000000503037c24 */ /* 0x000fe2000f8e02ff */
[----:B------:R-:W-:Y:S01]  /*29fa0*/  ISETP.GT.U32.AND P3, PT, R15, R92, PT ;  /* 0x0000005c0f00720c */ /* 0x000fe20003f64070 */
[----:B---3--:R-:W3:Y:S01]  /*29fb0*/  LDL.LU R93, [R1+0x2804] ;  /* 0x00280400015d7983 */ /* 0x008ee20000300800 */
[----:B------:R-:W-:Y:S01]  /*29fc0*/  @!P4 IMAD.IADD R16, R16, 0x1, -R15 ;  /* 0x000000011010c824 */ /* 0x000fe200078e0a0f */
[----:B------:R-:W-:Y:S01]  /*29fd0*/  PRMT R73, RZ, 0x7610, R73 ;  /* 0x00007610ff497816 */ /* 0x000fe20000000049 */
[----:B------:R-:W-:Y:S01]  /*29fe0*/  @!P5 IMAD.MOV R4, RZ, RZ, -R4 ;  /* 0x000000ffff04d224 */ /* 0x000fe200078e0a04 */
[----:B------:R-:W4:Y:S01]  /*29ff0*/  LDL R0, [R1+0x25b4] ;  /* 0x0025b40001007983 */ /* 0x000f220000100800 */
[----:B------:R-:W0:Y:S03]  /*2a000*/  LDCU UR5, c[0x0][0x3b0] ;  /* 0x00007600ff0577ac */ /* 0x000e260008000800 */
[----:B------:R1:W-:Y:S01]  /*2a010*/  STL [R1+0x156c], R7 ;  /* 0x00156c0701007387 */ /* 0x0003e20000100800 */
[----:B------:R-:W-:-:S02]  /*2a020*/  ISETP.GE.AND P4, PT, R71, RZ, PT ;  /* 0x000000ff4700720c */ /* 0x000fc40003f86270 */
[----:B------:R-:W-:Y:S01]  /*2a030*/  IADD3 R71, P5, PT, R3, R13, RZ ;  /* 0x0000000d03477210 */ /* 0x000fe20007fbe0ff */
[----:B-1----:R-:W-:Y:S01]  /*2a040*/  @P0 IMAD.MOV.U32 R7, RZ, RZ, R5 ;  /* 0x000000ffff070224 */ /* 0x002fe200078e0005 */
[----:B------:R1:W-:Y:S01]  /*2a050*/  STL [R1+0x1568], R5 ;  /* 0x0015680501007387 */ /* 0x0003e20000100800 */
[----:B--2---:R-:W-:Y:S02]  /*2a060*/  PRMT R74, RZ, 0x7610, R74 ;  /* 0x00007610ff4a7816 */ /* 0x004fe4000000004a */
[----:B------:R-:W-:Y:S01]  /*2a070*/  PRMT R2, RZ, 0x7610, R2 ;  /* 0x00007610ff027816 */ /* 0x000fe20000000002 */
[----:B------:R-:W-:-:S03]  /*2a080*/  @!P3 IMAD.IADD R92, R92, 0x1, -R15 ;  /* 0x000000015c5cb824 */ /* 0x000fc600078e0a0f */
[----:B------:R2:W3:Y:S01]  /*2a090*/  @P0 LDG.E.U8 R74, desc[UR20][R6.64] ;  /* 0x00000014064a0981 */ /* 0x0004e2000c1e1100 */
[----:B-1----:R-:W-:Y:S02]  /*2a0a0*/  LEA.HI.X.SX32 R5, R3, R12, 0x1, P5 ;  /* 0x0000000c03057211 */ /* 0x002fe400028f0eff */
[----:B------:R-:W-:Y:S01]  /*2a0b0*/  ISETP.GT.U32.AND P6, PT, R15, R16, PT ;  /* 0x000000100f00720c */ /* 0x000fe20003fc4070 */
[----:B------:R-:W3:Y:S01]  /*2a0c0*/  LDL R75, [R1+0x25b8] ;  /* 0x0025b800014b7983 */ /* 0x000ee20000100800 */
[----:B--2---:R-:W-:Y:S02]  /*2a0d0*/  @P0 IMAD.MOV.U32 R6, RZ, RZ, R71 ;  /* 0x000000ffff060224 */ /* 0x004fe400078e0047 */
[----:B------:R-:W-:-:S05]  /*2a0e0*/  @P0 IMAD.MOV.U32 R7, RZ, RZ, R5 ;  /* 0x000000ffff070224 */ /* 0x000fca00078e0005 */
[----:B------:R-:W2:Y:S01]  /*2a0f0*/  @P0 LDG.E.U8 R2, desc[UR20][R6.64] ;  /* 0x0000001406020981 */ /* 0x000ea2000c1e1100 */
[----:B------:R-:W-:-:S03]  /*2a100*/  IMAD.MOV.U32 R3, RZ, RZ, R92 ;  /* 0x000000ffff037224 */ /* 0x000fc600078e005c */
[----:B------:R-:W-:Y:S01]  /*2a110*/  STL [R1+0xa10], R71 ;  /* 0x000a104701007387 */ /* 0x000fe20000100800 */
[----:B------:R-:W-:Y:S02]  /*2a120*/  @!P4 IMAD.MOV R3, RZ, RZ, -R3 ;  /* 0x000000ffff03c224 */ /* 0x000fe400078e0a03 */
[----:B------:R-:W-:Y:S01]  /*2a130*/  @!P6 IMAD.IADD R16, R16, 0x1, -R15 ;  /* 0x000000011010e824 */ /* 0x000fe200078e0a0f */
[----:B----4-:R-:W-:Y:S02]  /*2a140*/  ISETP.GE.AND P4, PT, R0, RZ, PT ;  /* 0x000000ff0000720c */ /* 0x010fe40003f86270 */
[----:B---3--:R-:W-:Y:S01]  /*2a150*/  PRMT R93, RZ, 0x7610, R93 ;  /* 0x00007610ff5d7816 */ /* 0x008fe2000000005d */
[----:B------:R1:W-:Y:S04]  /*2a160*/  STL [R1+0x1940], R74 ;  /* 0x0019404a01007387 */ /* 0x0003e80000100800 */
[----:B-1----:R-:W3:Y:S04]  /*2a170*/  LDL.LU R74, [R1+0x3bc] ;  /* 0x0003bc00014a7983 */ /* 0x002ee80000300800 */
[----:B------:R1:W-:Y:S04]  /*2a180*/  STL [R1+0xa0c], R5 ;  /* 0x000a0c0501007387 */ /* 0x0003e80000100800 */
[----:B------:R-:W4:Y:S04]  /*2a190*/  LDL R0, [R1+0x25bc] ;  /* 0x0025bc0001007983 */ /* 0x000f280000100800 */
[----:B------:R-:W3:Y:S01]  /*2a1a0*/  LDL.LU R92, [R1+0x3c0] ;  /* 0x0003c000015c7983 */ /* 0x000ee20000300800 */
[----:B-1----:R-:W-:-:S02]  /*2a1b0*/  SEL R5, R14, R4, !P1 ;  /* 0x000000040e057207 */ /* 0x002fc40004800000 */
[----:B------:R-:W-:-:S03]  /*2a1c0*/  SEL R4, R14, R3, !P1 ;  /* 0x000000030e047207 */ /* 0x000fc60004800000 */
[----:B------:R-:W-:Y:S01]  /*2a1d0*/  IMAD R5, R5, UR13, RZ ;  /* 0x0000000d05057c24 */ /* 0x000fe2000f8e02ff */
[C---:B------:R-:W-:Y:S01]  /*2a1e0*/  ISETP.GT.U32.AND P3, PT, R15.reuse, R77, PT ;  /* 0x0000004d0f00720c */ /* 0x040fe20003f64070 */
[----:B------:R-:W-:Y:S01]  /*2a1f0*/  IMAD.MOV.U32 R3, RZ, RZ, R16 ;  /* 0x000000ffff037224 */ /* 0x000fe200078e0010 */
[----:B------:R-:W-:Y:S01]  /*2a200*/  ISETP.GT.U32.AND P5, PT, R15, R72, PT ;  /* 0x000000480f00720c */ /* 0x000fe20003fa4070 */
[----:B0-----:R-:W-:Y:S01]  /*2a210*/  IMAD R4, R4, UR15, RZ ;  /* 0x0000000f04047c24 */ /* 0x001fe2000f8e02ff */
[----:B------:R-:W-:Y:S01]  /*2a220*/  IADD3 R71, P6, PT, R5, R13, RZ ;  /* 0x0000000d05477210 */ /* 0x000fe20007fde0ff */
[----:B------:R-:W3:Y:S01]  /*2a230*/  LDL.LU R16, [R1+0x3b8] ;  /* 0x0003b80001107983 */ /* 0x000ee20000300800 */
[----:B------:R-:W-:Y:S01]  /*2a240*/  @!P4 IMAD.MOV R3, RZ, RZ, -R3 ;  /* 0x000000ffff03c224 */ /* 0x000fe200078e0a03 */
[----:B------:R-:W-:Y:S01]  /*2a250*/  PRMT R55, RZ, 0x7610, R55 ;  /* 0x00007610ff377816 */ /* 0x000fe20000000037 */
[----:B------:R-:W0:Y:S01]  /*2a260*/  LDCU UR13, c[0x0][0x3b0] ;  /* 0x00007600ff0d77ac */ /* 0x000e220008000800 */
[----:B--2---:R1:W-:Y:S01]  /*2a270*/  STL [R1+0x5a0], R2 ;  /* 0x0005a00201007387 */ /* 0x0043e20000100800 */
[----:B------:R-:W-:-:S02]  /*2a280*/  SHF.R.S32.HI R6, RZ, 0x1f, R4 ;  /* 0x0000001fff067819 */ /* 0x000fc40000011404 */
[----:B------:R-:W-:Y:S01]  /*2a290*/  LEA.HI.X.SX32 R5, R5, R12, 0x1, P6 ;  /* 0x0000000c05057211 */ /* 0x000fe200030f0eff */
[----:B------:R-:W-:Y:S01]  /*2a2a0*/  @!P3 IMAD.IADD R77, R77, 0x1, -R15 ;  /* 0x000000014d4db824 */ /* 0x000fe200078e0a0f */
[----:B------:R-:W-:Y:S01]  /*2a2b0*/  PRMT R7, RZ, 0x7610, R7 ;  /* 0x00007610ff077816 */ /* 0x000fe20000000007 */
[----:B------:R-:W-:Y:S01]  /*2a2c0*/  @!P5 IMAD.IADD R72, R72, 0x1, -R15 ;  /* 0x000000014848d824 */ /* 0x000fe200078e0a0f */
[----:B------:R-:W2:Y:S01]  /*2a2d0*/  LDCU UR15, c[0x0][0x3b0] ;  /* 0x00007600ff0f77ac */ /* 0x000ea20008000800 */
[----:B-1----:R-:W-:Y:S01]  /*2a2e0*/  IADD3 R2, P4, PT, R4, R13, RZ ;  /* 0x0000000d04027210 */ /* 0x002fe20007f9e0ff */
[----:B------:R-:W-:-:S05]  /*2a2f0*/  @P0 IMAD.MOV.U32 R4, RZ, RZ, R71 ;  /* 0x000000ffff040224 */ /* 0x000fca00078e0047 */
[----:B------:R1:W2:Y:S01]  /*2a300*/  @P0 LDG.E.U8 R93, desc[UR20][R4.64] ;  /* 0x00000014045d0981 */ /* 0x0002a2000c1e1100 */
[----:B------:R-:W-:Y:S01]  /*2a310*/  ISETP.GE.AND P6, PT, R75, RZ, PT ;  /* 0x000000ff4b00720c */ /* 0x000fe20003fc6270 */
[----:B------:R-:W-:Y:S02]  /*2a320*/  IMAD.X R75, R6, 0x1, R12, P4 ;  /* 0x00000001064b7824 */ /* 0x000fe400020e060c */
[----:B------:R0:W-:Y:S04]  /*2a330*/  STL [R1+0xa08], R71 ;  /* 0x000a084701007387 */ /* 0x0001e80000100800 */
[----:B------:R-:W-:Y:S01]  /*2a340*/  STL [R1+0x1574], R2 ;  /* 0x0015740201007387 */ /* 0x000fe20000100800 */
[----:B-1----:R-:W-:-:S03]  /*2a350*/  @P0 IMAD.MOV.U32 R4, RZ, RZ, R2 ;  /* 0x000000ffff040224 */ /* 0x002fc600078e0002 */
[----:B------:R1:W-:Y:S04]  /*2a360*/  STL [R1+0xa04], R5 ;  /* 0x000a040501007387 */ /* 0x0003e80000100800 */
[----:B0-----:R-:W3:Y:S01]  /*2a370*/  LDL.LU R71, [R1+0x2800] ;  /* 0x0028000001477983 */ /* 0x001ee20000300800 */
[----:B-1----:R-:W-:-:S03]  /*2a380*/  @P0 IMAD.MOV.U32 R5, RZ, RZ, R75 ;  /* 0x000000ffff050224 */ /* 0x002fc600078e004b */
[----:B------:R-:W-:Y:S04]  /*2a390*/  STL [R1+0x1570], R75 ;  /* 0x0015704b01007387 */ /* 0x000fe80000100800 */
[----:B------:R0:W3:Y:S01]  /*2a3a0*/  @P0 LDG.E.U8 R73, desc[UR20][R4.64] ;  /* 0x0000001404490981 */ /* 0x0000e2000c1e1100 */
[----:B------:R-:W-:-:S03]  /*2a3b0*/  ISETP.GT.U32.AND P3, PT, R15, R77, PT ;  /* 0x0000004d0f00720c */ /* 0x000fc60003f64070 */
[----:B--2---:R1:W-:Y:S04]  /*2a3c0*/  STL [R1+0x3a8], R93 ;  /* 0x0003a85d01007387 */ /* 0x0043e80000100800 */
[----:B-1----:R-:W2:Y:S04]  /*2a3d0*/  LDL R93, [R1+0x25c0] ;  /* 0x0025c000015d7983 */ /* 0x002ea80000100800 */
[----:B------:R-:W2:Y:S04]  /*2a3e0*/  LDL.LU R75, [R1+0x27fc] ;  /* 0x0027fc00014b7983 */ /* 0x000ea80000300800 */
[----:B------:R-:W2:Y:S01]  /*2a3f0*/  LDL.LU R2, [R1+0x27f8] ;  /* 0x0027f80001027983 */ /* 0x000ea20000300800 */
[----:B------:R-:W-:Y:S01]  /*2a400*/  @!P3 IMAD.IADD R77, R77, 0x1, -R15 ;  /* 0x000000014d4db824 */ /* 0x000fe200078e0a0f */
[----:B------:R-:W-:-:S02]  /*2a410*/  ISETP.GT.U32.AND P5, PT, R15, R72, PT ;  /* 0x000000480f00720c */ /* 0x000fc40003fa4070 */
[----:B------:R-:W-:Y:S01]  /*2a420*/  SEL R6, R14, R3, !P1 ;  /* 0x000000030e067207 */ /* 0x000fe20004800000 */
[----:B------:R-:W-:Y:S01]  /*2a430*/  IMAD.MOV.U32 R3, RZ, RZ, R77 ;  /* 0x000000ffff037224 */ /* 0x000fe200078e004d */
[----:B----4-:R-:W-:Y:S02]  /*2a440*/  ISETP.GE.AND P3, PT, R0, RZ, PT ;  /* 0x000000ff0000720c */ /* 0x010fe40003f66270 */
[----:B------:R-:W4:Y:S01]  /*2a450*/  LDL R0, [R1+0x25c4] ;  /* 0x0025c40001007983 */ /* 0x000f220000100800 */
[----:B------:R-:W-:Y:S01]  /*2a460*/  IMAD R6, R6, UR6, RZ ;  /* 0x0000000606067c24 */ /* 0x000fe2000f8e02ff */
[----:B---3--:R-:W-:Y:S01]  /*2a470*/  ISETP.GT.U32.AND P4, PT, R15, R74, PT ;  /* 0x0000004a0f00720c */ /* 0x008fe20003f84070 */
[----:B------:R-:W-:-:S04]  /*2a480*/  @!P6 IMAD.MOV R3, RZ, RZ, -R3 ;  /* 0x000000ffff03e224 */ /* 0x000fc800078e0a03 */
[----:B------:R-:W-:Y:S01]  /*2a490*/  @!P5 IMAD.IADD R72, R72, 0x1, -R15 ;  /* 0x000000014848d824 */ /* 0x000fe200078e0a0f */
[----:B0-----:R-:W-:Y:S01]  /*2a4a0*/  IADD3 R5, P6, PT, R6, R13, RZ ;  /* 0x0000000d06057210 */ /* 0x001fe20007fde0ff */
[----:B------:R0:W-:Y:S01]  /*2a4b0*/  STL [R1+0x3a4], R73 ;  /* 0x0003a44901007387 */ /* 0x0001e20000100800 */
[----:B------:R-:W-:Y:S01]  /*2a4c0*/  SEL R4, R14, R3, !P1 ;  /* 0x000000030e047207 */ /* 0x000fe20004800000 */
[----:B------:R-:W-:Y:S01]  /*2a4d0*/  IMAD.MOV.U32 R3, RZ, RZ, R72 ;  /* 0x000000ffff037224 */ /* 0x000fe200078e0048 */
[----:B------:R-:W-:Y:S01]  /*2a4e0*/  LEA.HI.X.SX32 R77, R6, R12, 0x1, P6 ;  /* 0x0000000c064d7211 */ /* 0x000fe200030f0eff */
[----:B------:R-:W1:Y:S02]  /*2a4f0*/  LDCU UR6, c[0x0][0x3b0] ;  /* 0x00007600ff0677ac */ /* 0x000e640008000800 */
[----:B------:R-:W-:Y:S02]  /*2a500*/  IMAD R6, R4, UR5, RZ ;  /* 0x0000000504067c24 */ /* 0x000fe4000f8e02ff */
[----:B------:R-:W-:Y:S01]  /*2a510*/  @P0 IMAD.MOV.U32 R4, RZ, RZ, R5 ;  /* 0x000000ffff040224 */ /* 0x000fe200078e0005 */
[----:B--2---:R-:W-:Y:S01]  /*2a520*/  PRMT R75, RZ, 0x7610, R75 ;  /* 0x00007610ff4b7816 */ /* 0x004fe2000000004b */
[----:B0-----:R-:W2:Y:S01]  /*2a530*/  LDL.LU R73, [R1+0x3c4] ;  /* 0x0003c40001497983 */ /* 0x001ea20000300800 */
[----:B------:R-:W-:Y:S01]  /*2a540*/  @!P3 IMAD.MOV R3, RZ, RZ, -R3 ;  /* 0x000000ffff03b224 */ /* 0x000fe200078e0a03 */
[----:B------:R-:W-:-:S02]  /*2a550*/  PRMT R2, RZ, 0x7610, R2 ;  /* 0x00007610ff027816 */ /* 0x000fc40000000002 */
[----:B------:R0:W-:Y:S01]  /*2a560*/  STL [R1+0xa00], R5 ;  /* 0x000a000501007387 */ /* 0x0001e20000100800 */
[----:B------:R-:W-:Y:S01]  /*2a570*/  ISETP.GT.U32.AND P5, PT, R15, R92, PT ;  /* 0x0000005c0f00720c */ /* 0x000fe20003fa4070 */
[----:B------:R-:W-:Y:S01]  /*2a580*/  @!P4 IMAD.IADD R74, R74, 0x1, -R15 ;  /* 0x000000014a4ac824 */ /* 0x000fe200078e0a0f */
[----:B------:R-:W3:Y:S01]  /*2a590*/  LDCU UR5, c[0x0][0x3b0] ;  /* 0x00007600ff0577ac */ /* 0x000ee20008000800 */
[----:B------:R-:W2:Y:S04]  /*2a5a0*/  LDL.LU R72, [R1+0x27f4] ;  /* 0x0027f40001487983 */ /* 0x000ea80000300800 */
[----:B------:R1:W-:Y:S01]  /*2a5b0*/  STL [R1+0x9fc], R77 ;  /* 0x0009fc4d01007387 */ /* 0x0003e20000100800 */
[----:B0-----:R-:W-:-:S05]  /*2a5c0*/  @P0 IMAD.MOV.U32 R5, RZ, RZ, R77 ;  /* 0x000000ffff050224 */ /* 0x001fca00078e004d */
[----:B------:R0:W2:Y:S01]  /*2a5d0*/  @P0 LDG.E.U8 R75, desc[UR20][R4.64] ;  /* 0x00000014044b0981 */ /* 0x0000a2000c1e1100 */
[----:B-1----:R-:W-:-:S04]  /*2a5e0*/  IADD3 R77, P3, PT, R6, R13, RZ ;  /* 0x0000000d064d7210 */ /* 0x002fc80007f7e0ff */
[----:B0-----:R-:W-:Y:S01]  /*2a5f0*/  LEA.HI.X.SX32 R5, R6, R12, 0x1, P3 ;  /* 0x0000000c06057211 */ /* 0x001fe200018f0eff */
[----:B------:R-:W-:-:S05]  /*2a600*/  @P0 IMAD.MOV.U32 R4, RZ, RZ, R77 ;  /* 0x000000ffff040224 */ /* 0x000fca00078e004d */
[----:B------:R-:W3:Y:S01]  /*2a610*/  @P0 LDG.E.U8 R2, desc[UR20][R4.64] ;  /* 0x0000001404020981 */ /* 0x000ee2000c1e1100 */
[--C-:B------:R-:W-:Y:S01]  /*2a620*/  @!P5 IMAD.IADD R92, R92, 0x1, -R15.reuse ;  /* 0x000000015c5cd824 */ /* 0x100fe200078e0a0f */
[----:B------:R-:W-:Y:S02]  /*2a630*/  ISETP.GE.AND P5, PT, R93, RZ, PT ;  /* 0x000000ff5d00720c */ /* 0x000fe40003fa6270 */
[----:B------:R-:W-:Y:S02]  /*2a640*/  ISETP.GT.U32.AND P6, PT, R15, R74, PT ;  /* 0x0000004a0f00720c */ /* 0x000fe40003fc4070 */
[----:B------:R-:W-:Y:S01]  /*2a650*/  SEL R3, R14, R3, !P1 ;  /* 0x000000030e037207 */ /* 0x000fe20004800000 */
[----:B--2---:R0:W-:Y:S04]  /*2a660*/  STL [R1+0x364], R75 ;  /* 0x0003644b01007387 */ /* 0x0041e80000100800 */
[----:B0-----:R-:W2:Y:S04]  /*2a670*/  LDL R75, [R1+0x25a0] ;  /* 0x0025a000014b7983 */ /* 0x001ea80000100800 */
[----:B------:R0:W-:Y:S04]  /*2a680*/  STL [R1+0x9f8], R77 ;  /* 0x0009f84d01007387 */ /* 0x0001e80000100800 */
[----:B------:R-:W2:Y:S04]  /*2a690*/  LDL.LU R93, [R1+0x3c8] ;  /* 0x0003c800015d7983 */ /* 0x000ea80000300800 */
[----:B------:R-:W-:Y:S04]  /*2a6a0*/  STL [R1+0x9f4], R5 ;  /* 0x0009f40501007387 */ /* 0x000fe80000100800 */
[----:B0-----:R-:W2:Y:S04]  /*2a6b0*/  LDL.LU R77, [R1+0x3cc] ;  /* 0x0003cc00014d7983 */ /* 0x001ea80000300800 */
[----:B---3--:R0:W-:Y:S04]  /*2a6c0*/  STL [R1+0x3a0], R2 ;  /* 0x0003a00201007387 */ /* 0x0081e80000100800 */
[----:B0-----:R-:W3:Y:S01]  /*2a6d0*/  LDL.LU R2, [R1+0x27f0] ;  /* 0x0027f00001027983 */ /* 0x001ee20000300800 */
[----:B------:R-:W-:Y:S01]  /*2a6e0*/  IMAD R6, R3, UR6, RZ ;  /* 0x0000000603067c24 */ /* 0x000fe2000f8e02ff */
[----:B------:R-:W0:Y:S01]  /*2a6f0*/  LDCU UR6, c[0x0][0x3b0] ;  /* 0x00007600ff0677ac */ /* 0x000e220008000800 */
[----:B------:R-:W-:Y:S01]  /*2a700*/  @!P6 IMAD.IADD R74, R74, 0x1, -R15 ;  /* 0x000000014a4ae824 */ /* 0x000fe200078e0a0f */
[----:B------:R-:W-:-:S02]  /*2a710*/  ISETP.GT.U32.AND P3, PT, R15, R92, PT ;  /* 0x0000005c0f00720c */ /* 0x000fc40003f64070 */
[----:B------:R-:W-:Y:S01]  /*2a720*/  SHF.R.S32.HI R4, RZ, 0x1f, R6 ;  /* 0x0000001fff047819 */ /* 0x000fe20000011406 */
[----:B------:R-:W-:Y:S01]  /*2a730*/  IMAD.MOV.U32 R3, RZ, RZ, R74 ;  /* 0x000000ffff037224 */ /* 0x000fe200078e004a */
[----:B------:R-:W-:-:S03]  /*2a740*/  IADD3 R5, P6, PT, R6, R13, RZ ;  /* 0x0000000d06057210 */ /* 0x000fc60007fde0ff */
[----:B------:R-:W-:Y:S01]  /*2a750*/  @!P5 IMAD.MOV R3, RZ, RZ, -R3 ;  /* 0x000000ffff03d224 */ /* 0x000fe200078e0a03 */
[----:B----4-:R-:W-:Y:S01]  /*2a760*/  ISETP.GE.AND P5, PT, R0, RZ, PT ;  /* 0x000000ff0000720c */ /* 0x010fe20003fa6270 */
[----:B------:R-:W-:Y:S01]  /*2a770*/  IMAD.X R74, R4, 0x1, R12, P6 ;  /* 0x00000001044a7824 */ /* 0x000fe200030e060c */
[----:B------:R1:W-:Y:S01]  /*2a780*/  STL [R1+0x157c], R5 ;  /* 0x00157c0501007387 */ /* 0x0003e20000100800 */
[----:B------:R-:W-:Y:S01]  /*2a790*/  @P0 IMAD.MOV.U32 R4, RZ, RZ, R5 ;  /* 0x000000ffff040224 */ /* 0x000fe200078e0005 */
[----:B------:R-:W-:Y:S01]  /*2a7a0*/  SEL R3, R14, R3, !P1 ;  /* 0x000000030e037207 */ /* 0x000fe20004800000 */
[----:B------:R-:W-:Y:S01]  /*2a7b0*/  @!P3 IMAD.IADD R92, R92, 0x1, -R15 ;  /* 0x000000015c5cb824 */ /* 0x000fe200078e0a0f */
[----:B------:R-:W4:Y:S01]  /*2a7c0*/  LDL R0, [R1+0x25a4] ;  /* 0x0025a40001007983 */ /* 0x000f220000100800 */
[----:B-1----:R-:W-:-:S05]  /*2a7d0*/  @P0 IMAD.MOV.U32 R5, RZ, RZ, R74 ;  /* 0x000000ffff050224 */ /* 0x002fca00078e004a */
[----:B------:R1:W4:Y:S04]  /*2a7e0*/  @P0 LDG.E.U8 R55, desc[UR20][R4.64] ;  /* 0x0000001404370981 */ /* 0x000328000c1e1100 */
[----:B------:R2:W-:Y:S01]  /*2a7f0*/  STL [R1+0x1578], R74 ;  /* 0x0015784a01007387 */ /* 0x0005e20000100800 */
[----:B-1----:R-:W-:Y:S02]  /*2a800*/  IMAD.MOV.U32 R4, RZ, RZ, R92 ;  /* 0x000000ffff047224 */ /* 0x002fe400078e005c */
[----:B0-----:R-:W-:Y:S01]  /*2a810*/  IMAD R5, R3, UR6, RZ ;  /* 0x0000000603057c24 */ /* 0x001fe2000f8e02ff */
[----:B------:R-:W-:Y:S01]  /*2a820*/  ISETP.GT.U32.AND P4, PT, R15, R16, PT ;  /* 0x000000100f00720c */ /* 0x000fe20003f84070 */
[----:B------:R-:W-:Y:S01]  /*2a830*/  @!P5 IMAD.MOV R4, RZ, RZ, -R4 ;  /* 0x000000ffff04d224 */ /* 0x000fe200078e0a04 */
[----:B---3--:R-:W-:Y:S01]  /*2a840*/  PRMT R2, RZ, 0x7610, R2 ;  /* 0x00007610ff027816 */ /* 0x008fe20000000002 */
[----:B------:R-:W0:Y:S01]  /*2a850*/  LDCU UR6, c[0x0][0x3b0] ;  /* 0x00007600ff0677ac */ /* 0x000e220008000800 */
[----:B--2---:R-:W-:-:S02]  /*2a860*/  IADD3 R74, P5, PT, R5, R13, RZ ;  /* 0x0000000d054a7210 */ /* 0x004fc40007fbe0ff */
[----:B------:R-:W-:Y:S02]  /*2a870*/  SEL R6, R14, R4, !P1 ;  /* 0x000000040e067207 */ /* 0x000fe40004800000 */
[----:B------:R-:W-:Y:S01]  /*2a880*/  LEA.HI.X.SX32 R5, R5, R12, 0x1, P5 ;  /* 0x0000000c05057211 */ /* 0x000fe200028f0eff */
[----:B------:R-:W-:-:S05]  /*2a890*/  @P0 IMAD.MOV.U32 R4, RZ, RZ, R74 ;  /* 0x000000ffff040224 */ /* 0x000fca00078e004a */
[----:B------:R1:W2:Y:S01]  /*2a8a0*/  @P0 LDG.E.U8 R2, desc[UR20][R4.64] ;  /* 0x0000001404020981 */ /* 0x0002a2000c1e1100 */
[----:B------:R-:W-:-:S05]  /*2a8b0*/  @!P4 IMAD.IADD R16, R16, 0x1, -R15 ;  /* 0x000000011010c824 */ /* 0x000fca00078e0a0f */
[----:B------:R-:W-:Y:S02]  /*2a8c0*/  ISETP.GT.U32.AND P4, PT, R15, R16, PT ;  /* 0x000000100f00720c */ /* 0x000fe40003f84070 */
[----:B------:R-:W-:Y:S02]  /*2a8d0*/  ISETP.GE.AND P3, PT, R75, RZ, PT ;  /* 0x000000ff4b00720c */ /* 0x000fe40003f66270 */
[----:B------:R-:W-:-:S09]  /*2a8e0*/  ISETP.GT.U32.AND P6, PT, R15, R73, PT ;  /* 0x000000490f00720c */ /* 0x000fd20003fc4070 */
[----:B------:R-:W-:Y:S01]  /*2a8f0*/  @!P4 IMAD.IADD R16, R16, 0x1, -R15 ;  /* 0x000000011010c824 */ /* 0x000fe200078e0a0f */
[----:B------:R-:W-:-:S03]  /*2a900*/  ISETP.GT.U32.AND P4, PT, R15, R93, PT ;  /* 0x0000005d0f00720c */ /* 0x000fc60003f84070 */
[----:B------:R-:W-:Y:S01]  /*2a910*/  IMAD.MOV.U32 R3, RZ, RZ, R16 ;  /* 0x000000ffff037224 */ /* 0x000fe200078e0010 */
[----:B------:R-:W-:Y:S01]  /*2a920*/  ISETP.GT.U32.AND P5, PT, R15, R77, PT ;  /* 0x0000004d0f00720c */ /* 0x000fe20003fa4070 */
[----:B------:R-:W3:Y:S02]  /*2a930*/  LDL R16, [R1+0x25a8] ;  /* 0x0025a80001107983 */ /* 0x000ee40000100800 */
[----:B------:R-:W-:Y:S02]  /*2a940*/  @!P3 IMAD.MOV R3, RZ, RZ, -R3 ;  /* 0x000000ffff03b224 */ /* 0x000fe400078e0a03 */
[----:B------:R-:W-:Y:S03]  /*2a950*/  STL [R1+0x9f0], R74 ;  /* 0x0009f04a01007387 */ /* 0x000fe60000100800 */
[----:B------:R-:W-:Y:S01]  /*2a960*/  SEL R3, R14, R3, !P1 ;  /* 0x000000030e037207 */ /* 0x000fe20004800000 */
[----:B----4-:R4:W-:Y:S01]  /*2a970*/  STL [R1+0x39c], R55 ;  /* 0x00039c3701007387 */ /* 0x0109e20000100800 */
[----:B------:R-:W-:Y:S01]  /*2a980*/  IMAD R6, R6, UR5, RZ ;  /* 0x0000000506067c24 */ /* 0x000fe2000f8e02ff */
[----:B------:R-:W-:Y:S01]  /*2a990*/  PRMT R72, RZ, 0x7610, R72 ;  /* 0x00007610ff487816 */ /* 0x000fe20000000048 */
[--C-:B------:R-:W-:Y:S01]  /*2a9a0*/  @!P6 IMAD.IADD R73, R73, 0x1, -R15.reuse ;  /* 0x000000014949e824 */ /* 0x100fe200078e0a0f */
[----:B------:R-:W-:Y:S01]  /*2a9b0*/  ISETP.GE.AND P6, PT, R0, RZ, PT ;  /* 0x000000ff0000720c */ /* 0x000fe20003fc6270 */
[----:B------:R-:W-:Y:S01]  /*2a9c0*/  IMAD R3, R3, UR13, RZ ;  /* 0x0000000d03037c24 */ /* 0x000fe2000f8e02ff */
[----:B------:R-:W0:Y:S01]  /*2a9d0*/  LDCU UR13, c[0x0][0x3b0] ;  /* 0x00007600ff0d77ac */ /* 0x000e220008000800 */
[----:B----4-:R-:W4:Y:S01]  /*2a9e0*/  LDL.LU R55, [R1+0x3dc] ;  /* 0x0003dc0001377983 */ /* 0x010f220000300800 */
[--C-:B------:R-:W-:Y:S01]  /*2a9f0*/  @!P4 IMAD.IADD R93, R93, 0x1, -R15.reuse ;  /* 0x000000015d5dc824 */ /* 0x100fe200078e0a0f */
[----:B------:R-:W-:Y:S01]  /*2aa00*/  PRMT R18, RZ, 0x7610, R18 ;  /* 0x00007610ff127816 */ /* 0x000fe20000000012 */
[----:B------:R-:W-:Y:S01]  /*2aa10*/  @!P5 IMAD.IADD R77, R77, 0x1, -R15 ;  /* 0x000000014d4dd824 */ /* 0x000fe200078e0a0f */
[----:B------:R1:W-:Y:S01]  /*2aa20*/  STL [R1+0x9ec], R5 ;  /* 0x0009ec0501007387 */ /* 0x0003e20000100800 */
[----:B------:R-:W0:Y:S03]  /*2aa30*/  LDCU UR5, c[0x0][0x3b0] ;  /* 0x00007600ff0577ac */ /* 0x000e260008000800 */
[----:B------:R-:W3:Y:S04]  /*2aa40*/  LDL.LU R92, [R1+0x3d0] ;  /* 0x0003d000015c7983 */ /* 0x000ee80000300800 */
[----:B------:R-:W3:Y:S01]  /*2aa50*/  LDL R74, [R1+0x25ac] ;  /* 0x0025ac00014a7983 */ /* 0x000ee20000100800 */
[----:B-1----:R-:W-:-:S03]  /*2aa60*/  IADD3 R5, P4, PT, R6, R13, RZ ;  /* 0x0000000d06057210 */ /* 0x002fc60007f9e0ff */
[----:B------:R-:W3:Y:S01]  /*2aa70*/  LDL.LU R0, [R1+0x3d4] ;  /* 0x0003d40001007983 */ /* 0x000ee20000300800 */
[----:B------:R-:W-:-:S03]  /*2aa80*/  SHF.R.S32.HI R4, RZ, 0x1f, R3 ;  /* 0x0000001fff047819 */ /* 0x000fc60000011403 */
[----:B------:R-:W3:Y:S04]  /*2aa90*/  LDL.LU R75, [R1+0x3e0] ;  /* 0x0003e000014b7983 */ /* 0x000ee80000300800 */
[----:B--2---:R1:W-:Y:S04]  /*2aaa0*/  STL [R1+0x398], R2 ;  /* 0x0003980201007387 */ /* 0x0043e80000100800 */
[----:B------:R2:W-:Y:S01]  /*2aab0*/  STL [R1+0x9e8], R5 ;  /* 0x0009e80501007387 */ /* 0x0005e20000100800 */
[----:B-1----:R-:W-:Y:S02]  /*2aac0*/  IADD3 R2, P5, PT, R3, R13, RZ ;  /* 0x0000000d03027210 */ /* 0x002fe40007fbe0ff */
[----:B------:R-:W-:-:S03]  /*2aad0*/  LEA.HI.X.SX32 R3, R6, R12, 0x1, P4 ;  /* 0x0000000c06037211 */ /* 0x000fc600020f0eff */
[----:B------:R-:W-:Y:S02]  /*2aae0*/  IMAD.X R6, R4, 0x1, R12, P5 ;  /* 0x0000000104067824 */ /* 0x000fe400028e060c */
[----:B------:R-:W-:Y:S02]  /*2aaf0*/  @P0 IMAD.MOV.U32 R4, RZ, RZ, R5 ;  /* 0x000000ffff040224 */ /* 0x000fe400078e0005 */
[----:B--2---:R-:W-:-:S05]  /*2ab00*/  @P0 IMAD.MOV.U32 R5, RZ, RZ, R3 ;  /* 0x000000ffff050224 */ /* 0x004fca00078e0003 */
[----:B------:R1:W2:Y:S01]  /*2ab10*/  @P0 LDG.E.U8 R72, desc[UR20][R4.64] ;  /* 0x0000001404480981 */ /* 0x0002a2000c1e1100 */
[----:B------:R-:W-:-:S03]  /*2ab20*/  ISETP.GT.U32.AND P3, PT, R15, R73, PT ;  /* 0x000000490f00720c */ /* 0x000fc60003f64070 */
[----:B------:R-:W-:Y:S04]  /*2ab30*/  STL [R1+0x1584], R2 ;  /* 0x0015840201007387 */ /* 0x000fe80000100800 */
[----:B------:R0:W-:Y:S01]  /*2ab40*/  STL [R1+0x9e4], R3 ;  /* 0x0009e40301007387 */ /* 0x0001e20000100800 */
[----:B-1----:R-:W-:Y:S02]  /*2ab50*/  @P0 IMAD.MOV.U32 R4, RZ, RZ, R2 ;  /* 0x000000ffff040224 */ /* 0x002fe400078e0002 */
[----:B------:R-:W-:-:S03]  /*2ab60*/  @P0 IMAD.MOV.U32 R5, RZ, RZ, R6 ;  /* 0x000000ffff050224 */ /* 0x000fc600078e0006 */
[----:B------:R-:W-:Y:S02]  /*2ab70*/  @!P3 IMAD.IADD R73, R73, 0x1, -R15 ;  /* 0x000000014949b824 */ /* 0x000fe400078e0a0f */
[----:B------:R1:W3:Y:S02]  /*2ab80*/  @P0 LDG.E.U8 R7, desc[UR20][R4.64] ;  /* 0x0000001404070981 */ /* 0x0002e4000c1e1100 */
[----:B0-----:R-:W-:Y:S01]  /*2ab90*/  IMAD.MOV.U32 R3, RZ, RZ, R73 ;  /* 0x000000ffff037224 */ /* 0x001fe200078e0049 */
[C---:B----4-:R-:W-:Y:S01]  /*2aba0*/  ISETP.GT.U32.AND P5, PT, R15.reuse, R55, PT ;  /* 0x000000370f00720c */ /* 0x050fe20003fa4070 */
[----:B--2---:R0:W-:Y:S04]  /*2abb0*/  STL [R1+0x394], R72 ;  /* 0x0003944801007387 */ /* 0x0041e80000100800 */
[----:B0-----:R-:W2:Y:S04]  /*2abc0*/  LDL.LU R72, [R1+0x27ec] ;  /* 0x0027ec0001487983 */ /* 0x001ea80000300800 */
[----:B------:R0:W-:Y:S04]  /*2abd0*/  STL [R1+0x1580], R6 ;  /* 0x0015800601007387 */ /* 0x0001e80000100800 */
[----:B------:R-:W4:Y:S04]  /*2abe0*/  LDL.LU R73, [R1+0x27e8] ;  /* 0x0027e80001497983 */ /* 0x000f280000300800 */
[----:B------:R-:W2:Y:S01]  /*2abf0*/  LDL.LU R2, [R1+0x27e4] ;  /* 0x0027e40001027983 */ /* 0x000ea20000300800 */
[----:B------:R-:W-:Y:S01]  /*2ac00*/  @!P6 IMAD.MOV R3, RZ, RZ, -R3 ;  /* 0x000000ffff03e224 */ /* 0x000fe200078e0a03 */
[----:B------:R-:W-:-:S04]  /*2ac10*/  ISETP.GT.U32.AND P3, PT, R15, R93, PT ;  /* 0x0000005d0f00720c */ /* 0x000fc80003f64070 */
[----:B------:R-:W-:Y:S01]  /*2ac20*/  SEL R3, R14, R3, !P1 ;  /* 0x000000030e037207 */ /* 0x000fe20004800000 */
[----:B------:R-:W-:-:S04]  /*2ac30*/  @!P5 IMAD.IADD R55, R55, 0x1, -R15 ;  /* 0x000000013737d824 */ /* 0x000fc800078e0a0f */
[----:B-1----:R-:W-:Y:S01]  /*2ac40*/  IMAD R5, R3, UR6, RZ ;  /* 0x0000000603057c24 */ /* 0x002fe2000f8e02ff */
[----:B---3--:R-:W-:Y:S01]  /*2ac50*/  ISETP.GE.AND P6, PT, R16, RZ, PT ;  /* 0x000000ff1000720c */ /* 0x008fe20003fc6270 */
[----:B------:R-:W1:Y:S01]  /*2ac60*/  LDCU UR6, c[0x0][0x3b0] ;  /* 0x00007600ff0677ac */ /* 0x000e620008000800 */
[----:B------:R-:W3:Y:S01]  /*2ac70*/  LDL R16, [R1+0x25b0] ;  /* 0x0025b00001107983 */ /* 0x000ee20000100800 */
[----:B------:R-:W-:Y:S01]  /*2ac80*/  @!P3 IMAD.IADD R93, R93, 0x1, -R15 ;  /* 0x000000015d5db824 */ /* 0x000fe200078e0a0f */
[----:B0-----:R-:W-:-:S04]  /*2ac90*/  IADD3 R6, P5, PT, R5, R13, RZ ;  /* 0x0000000d05067210 */ /* 0x001fc80007fbe0ff */
[----:B------:R-:W-:Y:S01]  /*2aca0*/  LEA.HI.X.SX32 R5, R5, R12, 0x1, P5 ;  /* 0x0000000c05057211 */ /* 0x000fe200028f0eff */
[----:B------:R-:W-:Y:S02]  /*2acb0*/  IMAD.MOV.U32 R4, RZ, RZ, R93 ;  /* 0x000000ffff047224 */ /* 0x000fe400078e005d */
[----:B------:R-:W3:Y:S04]  /*2acc0*/  LDL R93, [R1+0x258c] ;  /* 0x00258c00015d7983 */ /* 0x000ee80000100800 */
[----:B------:R-:W-:Y:S04]  /*2acd0*/  STL [R1+0x9e0], R6 ;  /* 0x0009e00601007387 */ /* 0x000fe80000100800 */
[----:B------:R-:W-:Y:S04]  /*2ace0*/  STL [R1+0x9dc], R5 ;  /* 0x0009dc0501007387 */ /* 0x000fe80000100800 */
[----:B------:R0:W-:Y:S02]  /*2acf0*/  STL [R1+0x390], R7 ;  /* 0x0003900701007387 */ /* 0x0001e40000100800 */
[----:B0-----:R-:W-:Y:S01]  /*2ad00*/  @P0 IMAD.MOV.U32 R7, RZ, RZ, R5 ;  /* 0x000000ffff070224 */ /* 0x001fe200078e0005 */
[----:B------:R-:W-:-:S02]  /*2ad10*/  ISETP.GT.U32.AND P4, PT, R15, R77, PT ;  /* 0x0000004d0f00720c */ /* 0x000fc40003f84070 */
[----:B--2---:R-:W-:-:S06]  /*2ad20*/  PRMT R2, RZ, 0x7610, R2 ;  /* 0x00007610ff027816 */ /* 0x004fcc0000000002 */
[----:B------:R0:W2:Y:S05]  /*2ad30*/  @P0 LDG.E.U8 R2, desc[UR20][R6.64] ;  /* 0x0000001406020981 */ /* 0x0000aa000c1e1100 */
[----:B------:R-:W-:Y:S01]  /*2ad40*/  @!P4 IMAD.IADD R77, R77, 0x1, -R15 ;  /* 0x000000014d4dc824 */ /* 0x000fe200078e0a0f */
[----:B------:R-:W-:-:S03]  /*2ad50*/  ISETP.GE.AND P4, PT, R74, RZ, PT ;  /* 0x000000ff4a00720c */ /* 0x000fc60003f86270 */
[----:B------:R-:W-:Y:S01]  /*2ad60*/  IMAD.MOV.U32 R3, RZ, RZ, R77 ;  /* 0x000000ffff037224 */ /* 0x000fe200078e004d */
[----:B------:R-:W-:-:S09]  /*2ad70*/  ISETP.GT.U32.AND P3, PT, R15, R92, PT ;  /* 0x0000005c0f00720c */ /* 0x000fd20003f64070 */
[----:B------:R-:W-:Y:S01]  /*2ad80*/  @!P4 IMAD.MOV R3, RZ, RZ, -R3 ;  /* 0x000000ffff03c224 */ /* 0x000fe200078e0a03 */
[----:B------:R-:W-:-:S04]  /*2ad90*/  ISETP.GT.U32.AND P4, PT, R15, R55, PT ;  /* 0x000000370f00720c */ /* 0x000fc80003f84070 */
[----:B------:R-:W-:-:S05]  /*2ada0*/  SEL R3, R14, R3, !P1 ;  /* 0x000000030e037207 */ /* 0x000fca0004800000 */
[----:B------:R-:W-:Y:S02]  /*2adb0*/  IMAD R3, R3, UR15, RZ ;  /* 0x0000000f03037c24 */ /* 0x000fe4000f8e02ff */
[----:B------:R-:W-:Y:S02]  /*2adc0*/  @!P6 IMAD.MOV R4, RZ, RZ, -R4 ;  /* 0x000000ffff04e224 */ /* 0x000fe400078e0a04 */
[----:B------:R-:W-:Y:S01]  /*2add0*/  @!P4 IMAD.IADD R55, R55, 0x1, -R15 ;  /* 0x000000013737c824 */ /* 0x000fe200078e0a0f */
[----:B------:R-:W-:Y:S01]  /*2ade0*/  SHF.R.S32.HI R5, RZ, 0x1f, R3 ;  /* 0x0000001fff057819 */ /* 0x000fe20000011403 */
[----:B------:R-:W-:Y:S01]  /*2adf0*/  @!P3 IMAD.IADD R92, R92, 0x1, -R15 ;  /* 0x000000015c5cb824 */ /* 0x000fe200078e0a0f */
[----:B0-----:R-:W-:Y:S02]  /*2ae00*/  IADD3 R6, P4, PT, R3, R13, RZ ;  /* 0x0000000d03067210 */ /* 0x001fe40007f9e0ff */
[----:B------:R-:W-:Y:S02]  /*2ae10*/  ISETP.GT.U32.AND P3, PT, R15, R75, PT ;  /* 0x0000004b0f00720c */ /* 0x000fe40003f64070 */
[----:B------:R-:W-:Y:S01]  /*2ae20*/  PRMT R3, RZ, 0x7610, R3 ;  /* 0x00007610ff037816 */ /* 0x000fe20000000003 */
[----:B------:R-:W-:Y:S01]  /*2ae30*/  IMAD.X R7, R5, 0x1, R12, P4 ;  /* 0x0000000105077824 */ /* 0x000fe200020e060c */
[----:B------:R-:W-:-:S02]  /*2ae40*/  ISETP.GT.U32.AND P6, PT, R15, R0, PT ;  /* 0x000000000f00720c */ /* 0x000fc40003fc4070 */
[----:B------:R-:W-:Y:S02]  /*2ae50*/  SEL R4, R14, R4, !P1 ;  /* 0x000000040e047207 */ /* 0x000fe40004800000 */
[----:B------:R-:W4:Y:S03]  /*2ae60*/  @P0 LDG.E.U8 R3, desc[UR20][R6.64] ;  /* 0x0000001406030981 */ /* 0x000f26000c1e1100 */
[----:B------:R-:W-:Y:S01]  /*2ae70*/  IMAD R4, R4, UR13, RZ ;  /* 0x0000000d04047c24 */ /* 0x000fe2000f8e02ff */
[----:B--2---:R0:W-:Y:S01]  /*2ae80*/  STL [R1+0x388], R2 ;  /* 0x0003880201007387 */ /* 0x0041e20000100800 */
[----:B------:R-:W-:-:S03]  /*2ae90*/  @!P3 IMAD.IADD R75, R75, 0x1, -R15 ;  /* 0x000000014b4bb824 */ /* 0x000fc600078e0a0f */
[----:B------:R-:W-:Y:S01]  /*2aea0*/  IADD3 R74, P3, PT, R4, R13, RZ ;  /* 0x0000000d044a7210 */ /* 0x000fe20007f7e0ff */
[----:B------:R-:W-:Y:S01]  /*2aeb0*/  @!P6 IMAD.IADD R0, R0, 0x1, -R15 ;  /* 0x000000010000e824 */ /* 0x000fe200078e0a0f */
[----:B---3--:R-:W-:Y:S01]  /*2aec0*/  ISETP.GE.AND P6, PT, R16, RZ, PT ;  /* 0x000000ff1000720c */ /* 0x008fe20003fc6270 */
[----:B------:R-:W2:Y:S01]  /*2aed0*/  LDCU UR13, c[0x0][0x3b0] ;  /* 0x00007600ff0d77ac */ /* 0x000ea20008000800 */
[----:B------:R-:W-:Y:S01]  /*2aee0*/  LEA.HI.X.SX32 R4, R4, R12, 0x1, P3 ;  /* 0x0000000c04047211 */ /* 0x000fe200018f0eff */
[----:B0-----:R-:W3:Y:S01]  /*2aef0*/  LDL R2, [R1+0x2590] ;  /* 0x0025900001027983 */ /* 0x001ee20000100800 */
[----:B------:R-:W-:-:S03]  /*2af00*/  ISETP.GE.AND P3, PT, R93, RZ, PT ;  /* 0x000000ff5d00720c */ /* 0x000fc60003f66270 */
[----:B------:R-:W2:Y:S04]  /*2af10*/  LDL.LU R77, [R1+0x3e4] ;  /* 0x0003e400014d7983 */ /* 0x000ea80000300800 */
[----:B------:R-:W2:Y:S01]  /*2af20*/  LDL.LU R16, [R1+0x3f0] ;  /* 0x0003f00001107983 */ /* 0x000ea20000300800 */
[----:B------:R-:W-:-:S03]  /*2af30*/  @P0 IMAD.MOV.U32 R5, RZ, RZ, R4 ;  /* 0x000000ffff050224 */ /* 0x000fc600078e0004 */
[----:B------:R-:W-:Y:S04]  /*2af40*/  STL [R1+0x9d8], R74 ;  /* 0x0009d84a01007387 */ /* 0x000fe80000100800 */
[----:B------:R-:W2:Y:S04]  /*2af50*/  LDL.LU R93, [R1+0x3d8] ;  /* 0x0003d800015d7983 */ /* 0x000ea80000300800 */
[----:B------:R-:W-:Y:S04]  /*2af60*/  STL [R1+0x158c], R6 ;  /* 0x00158c0601007387 */ /* 0x000fe80000100800 */
[----:B------:R0:W-:Y:S02]  /*2af70*/  STL [R1+0x9d4], R4 ;  /* 0x0009d40401007387 */ /* 0x0001e40000100800 */
[----:B0-----:R-:W-:Y:S01]  /*2af80*/  @P0 IMAD.MOV.U32 R4, RZ, RZ, R74 ;  /* 0x000000ffff040224 */ /* 0x001fe200078e004a */
[C---:B------:R-:W-:Y:S01]  /*2af90*/  ISETP.GT.U32.AND P5, PT, R15.reuse, R92, PT ;  /* 0x0000005c0f00720c */ /* 0x040fe20003fa4070 */
[----:B------:R-:W2:Y:S04]  /*2afa0*/  LDL.LU R74, [R1+0x27e0] ;  /* 0x0027e000014a7983 */ /* 0x000ea80000300800 */
[----:B------:R0:W2:Y:S04]  /*2afb0*/  @P0 LDG.E.U8 R18, desc[UR20][R4.64] ;  /* 0x0000001404120981 */ /* 0x0000a8000c1e1100 */
[----:B------:R1:W-:Y:S04]  /*2afc0*/  STL [R1+0x1588], R7 ;  /* 0x0015880701007387 */ /* 0x0003e80000100800 */
[----:B------:R-:W-:Y:S01]  /*2afd0*/  @!P5 IMAD.IADD R92, R92, 0x1, -R15 ;  /* 0x000000015c5cd824 */ /* 0x000fe200078e0a0f */
[C---:B------:R-:W-:Y:S01]  /*2afe0*/  ISETP.GT.U32.AND P5, PT, R15.reuse, R0, PT ;  /* 0x000000000f00720c */ /* 0x040fe20003fa4070 */
[----:B0-----:R-:W-:Y:S01]  /*2aff0*/  IMAD.MOV.U32 R4, RZ, RZ, R55 ;  /* 0x000000ffff047224 */ /* 0x001fe200078e0037 */
[----:B----4-:R0:W-:Y:S01]  /*2b000*/  STL [R1+0x34c], R3 ;  /* 0x00034c0301007387 */ /* 0x0101e20000100800 */
[----:B------:R-:W-:-:S02]  /*2b010*/  ISETP.GT.U32.AND P4, PT, R15, R75, PT ;  /* 0x0000004b0f00720c */ /* 0x000fc40003f84070 */
[----:B------:R-:W-:Y:S01]  /*2b020*/  @!P6 IMAD.MOV R4, RZ, RZ, -R4 ;  /* 0x000000ffff04e224 */ /* 0x000fe200078e0a04 */
[----:B-1----:R-:W4:Y:S01]  /*2b030*/  LDL R7, [R1+0x2598] ;  /* 0x0025980001077983 */ /* 0x002f220000100800 */
[----:B0-----:R-:W-:-:S04]  /*2b040*/  IMAD.MOV.U32 R3, RZ, RZ, R92 ;  /* 0x000000ffff037224 */ /* 0x001fc800078e005c */
[----:B------:R-:W-:Y:S01]  /*2b050*/  @!P3 IMAD.MOV R3, RZ, RZ, -R3 ;  /* 0x000000ffff03b224 */ /* 0x000fe200078e0a03 */
[----:B------:R-:W-:Y:S01]  /*2b060*/  SEL R5, R14, R4, !P1 ;  /* 0x000000040e057207 */ /* 0x000fe20004800000 */
[----:B------:R-:W-:-:S03]  /*2b070*/  @!P5 IMAD.IADD R0, R0, 0x1, -R15 ;  /* 0x000000010000d824 */ /* 0x000fc600078e0a0f */
[----:B------:R-:W-:Y:S01]  /*2b080*/  SEL R4, R14, R3, !P1 ;  /* 0x000000030e047207 */ /* 0x000fe20004800000 */
[----:B------:R-:W-:Y:S01]  /*2b090*/  IMAD R5, R5, UR6, RZ ;  /* 0x0000000605057c24 */ /* 0x000fe2000f8e02ff */
[----:B------:R-:W-:Y:S01]  /*2b0a0*/  PRMT R6, RZ, 0x7610, R6 ;  /* 0x00007610ff067816 */ /* 0x000fe20000000006 */
[----:B------:R-:W-:Y:S01]  /*2b0b0*/  IMAD.MOV.U32 R3, RZ, RZ, R0 ;  /* 0x000000ffff037224 */ /* 0x000fe200078e0000 */
[----:B------:R-:W-:Y:S01]  /*2b0c0*/  PRMT R22, RZ, 0x7610, R22 ;  /* 0x00007610ff167816 */ /* 0x000fe20000000016 */
[----:B------:R-:W-:Y:S01]  /*2b0d0*/  IMAD R4, R4, UR5, RZ ;  /* 0x0000000504047c24 */ /* 0x000fe2000f8e02ff */
[----:B------:R-:W0:Y:S01]  /*2b0e0*/  LDCU UR6, c[0x0][0x3b0] ;  /* 0x00007600ff0677ac */ /* 0x000e220008000800 */
[----:B------:R-:W-:Y:S01]  /*2b0f0*/  @!P4 IMAD.IADD R75, R75, 0x1, -R15 ;  /* 0x000000014b4bc824 */ /* 0x000fe200078e0a0f */
[----:B------:R-:W-:Y:S01]  /*2b100*/  IADD3 R55, P4, PT, R5, R13, RZ ;  /* 0x0000000d05377210 */ /* 0x000fe20007f9e0ff */
[----:B------:R-:W1:Y:S01]  /*2b110*/  LDCU UR5, c[0x0][0x3b0] ;  /* 0x00007600ff0577ac */ /* 0x000e620008000800 */
[----:B---3--:R-:W-:-:S13]  /*2b120*/  ISETP.GE.AND P6, PT, R2, RZ, PT ;  /* 0x000000ff0200720c */ /* 0x008fda0003fc6270 */
[----:B------:R-:W-:Y:S01]  /*2b130*/  @!P6 IMAD.MOV R3, RZ, RZ, -R3 ;  /* 0x000000ffff03e224 */ /* 0x000fe200078e0a03 */
[----:B------:R-:W-:-:S04]  /*2b140*/  IADD3 R92, P6, PT, R4, R13, RZ ;  /* 0x0000000d045c7210 */ /* 0x000fc80007fde0ff */
[-C--:B------:R-:W-:Y:S01]  /*2b150*/  LEA.HI.X.SX32 R0, R4, R12.reuse, 0x1, P6 ;  /* 0x0000000c04007211 */ /* 0x080fe200030f0eff */
[----:B--2---:R2:W-:Y:S04]  /*2b160*/  STL [R1+0x384], R18 ;  /* 0x0003841201007387 */ /* 0x0045e80000100800 */
[----:B--2---:R-:W2:Y:S04]  /*2b170*/  LDL.LU R18, [R1+0x3ec] ;  /* 0x0003ec0001127983 */ /* 0x004ea80000300800 */
[----:B------:R-:W3:Y:S04]  /*2b180*/  LDL.LU R2, [R1+0x3e8] ;  /* 0x0003e80001027983 */ /* 0x000ee80000300800 */
[----:B------:R-:W-:Y:S04]  /*2b190*/  STL [R1+0x9d0], R55 ;  /* 0x0009d03701007387 */ /* 0x000fe80000100800 */
[----:B------:R-:W-:Y:S04]  /*2b1a0*/  STL [R1+0x9c8], R92 ;  /* 0x0009c85c01007387 */ /* 0x000fe80000100800 */
[----:B------:R-:W2:Y:S01]  /*2b1b0*/  LDL R4, [R1+0x2594] ;  /* 0x0025940001047983 */ /* 0x000ea20000100800 */
[----:B------:R-:W-:-:S02]  /*2b1c0*/  LEA.HI.X.SX32 R5, R5, R12, 0x1, P4 ;  /* 0x0000000c05057211 */ /* 0x000fc400020f0eff */
[----:B------:R-:W-:-:S03]  /*2b1d0*/  PRMT R74, RZ, 0x7610, R74 ;  /* 0x00007610ff4a7816 */ /* 0x000fc6000000004a */
[----:B------:R0:W-:Y:S01]  /*2b1e0*/  STL [R1+0x9cc], R5 ;  /* 0x0009cc0501007387 */ /* 0x0001e20000100800 */
[----:B------:R-:W-:Y:S02]  /*2b1f0*/  ISETP.GT.U32.AND P3, PT, R15, R77, PT ;  /* 0x0000004d0f00720c */ /* 0x000fe40003f64070 */
[----:B--2---:R-:W-:Y:S01]  /*2b200*/  ISETP.GE.AND P4, PT, R4, RZ, PT ;  /* 0x000000ff0400720c */ /* 0x004fe20003f86270 */
[----:B------:R-:W-:-:S05]  /*2b210*/  @P0 IMAD.MOV.U32 R4, RZ, RZ, R55 ;  /* 0x000000ffff040224 */ /* 0x000fca00078e0037 */
[----:B------:R2:W3:Y:S02]  /*2b220*/  @P0 LDG.E.U8 R74, desc[UR20][R4.64] ;  /* 0x00000014044a0981 */ /* 0x0004e4000c1e1100 */
[----:B--2---:R-:W-:Y:S02]  /*2b230*/  @P0 IMAD.MOV.U32 R4, RZ, RZ, R92 ;  /* 0x000000ffff040224 */ /* 0x004fe400078e005c */
[----:B0-----:R-:W-:-:S05]  /*2b240*/  @P0 IMAD.MOV.U32 R5, RZ, RZ, R0 ;  /* 0x000000ffff050224 */ /* 0x001fca00078e0000 */
[----:B------:R0:W2:Y:S01]  /*2b250*/  @P0 LDG.E.U8 R6, desc[UR20][R4.64] ;  /* 0x0000001404060981 */ /* 0x0000a2000c1e1100 */
[----:B------:R-:W-:Y:S01]  /*2b260*/  @!P3 IMAD.IADD R77, R77, 0x1, -R15 ;  /* 0x000000014d4db824 */ /* 0x000fe200078e0a0f */
[----:B------:R-:W-:-:S04]  /*2b270*/  SEL R3, R14, R3, !P1 ;  /* 0x000000030e037207 */ /* 0x000fc80004800000 */
[C---:B------:R-:W-:Y:S01]  /*2b280*/  ISETP.GT.U32.AND P6, PT, R15.reuse, R77, PT ;  /* 0x0000004d0f00720c */ /* 0x040fe20003fc4070 */
[----:B------:R-:W-:Y:S01]  /*2b290*/  STL [R1+0x9c4], R0 ;  /* 0x0009c40001007387 */ /* 0x000fe20000100800 */
[----:B------:R-:W-:Y:S01]  /*2b2a0*/  ISETP.GT.U32.AND P5, PT, R15, R16, PT ;  /* 0x000000100f00720c */ /* 0x000fe20003fa4070 */
[----:B------:R-:W-:Y:S01]  /*2b2b0*/  IMAD R3, R3, UR13, RZ ;  /* 0x0000000d03037c24 */ /* 0x000fe2000f8e02ff */
[----:B------:R-:W-:Y:S01]  /*2b2c0*/  ISETP.GT.U32.AND P3, PT, R15, R93, PT ;  /* 0x0000005d0f00720c */ /* 0x000fe20003f64070 */
[----:B------:R-:W2:Y:S01]  /*2b2d0*/  LDL R55, [R1+0x259c] ;  /* 0x00259c0001377983 */ /* 0x000ea20000100800 */
[----:B0-----:R-:W-:Y:S01]  /*2b2e0*/  IMAD.MOV.U32 R4, RZ, RZ, R75 ;  /* 0x000000ffff047224 */ /* 0x001fe200078e004b */
[----:B------:R-:W0:Y:S01]  /*2b2f0*/  LDCU UR13, c[0x0][0x3b0] ;  /* 0x00007600ff0d77ac */ /* 0x000e220008000800 */
[----:B------:R-:W-:-:S05]  /*2b300*/  SHF.R.S32.HI R5, RZ, 0x1f, R3 ;  /* 0x0000001fff057819 */ /* 0x000fca0000011403 */
[--C-:B------:R-:W-:Y:S02]  /*2b310*/  @!P6 IMAD.IADD R77, R77, 0x1, -R15.reuse ;  /* 0x000000014d4de824 */ /* 0x100fe400078e0a0f */
[--C-:B------:R-:W-:Y:S01]  /*2b320*/  @!P5 IMAD.IADD R16, R16, 0x1, -R15.reuse ;  /* 0x000000011010d824 */ /* 0x100fe200078e0a0f */
[----:B----4-:R-:W-:Y:S01]  /*2b330*/  ISETP.GE.AND P5, PT, R7, RZ, PT ;  /* 0x000000ff0700720c */ /* 0x010fe20003fa6270 */
[----:B---3--:R3:W-:Y:S04]  /*2b340*/  STL [R1+0x380], R74 ;  /* 0x0003804a01007387 */ /* 0x0087e80000100800 */
[----:B---3--:R-:W3:Y:S04]  /*2b350*/  LDL.LU R74, [R1+0x27dc] ;  /* 0x0027dc00014a7983 */ /* 0x008ee80000300800 */
[----:B------:R-:W4:Y:S04]  /*2b360*/  LDL.LU R0, [R1+0x27d8] ;  /* 0x0027d80001007983 */ /* 0x000f280000300800 */
[----:B------:R-:W3:Y:S04]  /*2b370*/  LDL R92, [R1+0x2578] ;  /* 0x00257800015c7983 */ /* 0x000ee80000100800 */
[----:B--2---:R2:W-:Y:S01]  /*2b380*/  STL [R1+0x37c], R6 ;  /* 0x00037c0601007387 */ /* 0x0045e20000100800 */
[----:B------:R-:W-:Y:S01]  /*2b390*/  @!P3 IMAD.IADD R93, R93, 0x1, -R15 ;  /* 0x000000015d5db824 */ /* 0x000fe200078e0a0f */
[----:B--2---:R-:W-:Y:S01]  /*2b3a0*/  IADD3 R6, P6, PT, R3, R13, RZ ;  /* 0x0000000d03067210 */ /* 0x004fe20007fde0ff */
[----:B------:R-:W-:Y:S01]  /*2b3b0*/  @!P4 IMAD.MOV R4, RZ, RZ, -R4 ;  /* 0x000000ffff04c224 */ /* 0x000fe200078e0a04 */
[----:B------:R-:W2:Y:S03]  /*2b3c0*/  LDL.LU R75, [R1+0x3fc] ;  /* 0x0003fc00014b7983 */ /* 0x000ea60000300800 */
[----:B------:R-:W-:-:S04]  /*2b3d0*/  IMAD.X R5, R5, 0x1, R12, P6 ;  /* 0x0000000105057824 */ /* 0x000fc800030e060c */
[----:B------:R-:W-:-:S05]  /*2b3e0*/  @P0 IMAD.MOV.U32 R7, RZ, RZ, R5 ;  /* 0x000000ffff070224 */ /* 0x000fca00078e0005 */
[----:B------:R0:W2:Y:S01]  /*2b3f0*/  @P0 LDG.E.U8 R22, desc[UR20][R6.64] ;  /* 0x0000001406160981 */ /* 0x0000a2000c1e1100 */
[----:B------:R-:W-:Y:S01]  /*2b400*/  IMAD.MOV.U32 R3, RZ, RZ, R77 ;  /* 0x000000ffff037224 */ /* 0x000fe200078e004d */
[C---:B------:R-:W-:Y:S02]  /*2b410*/  ISETP.GT.U32.AND P4, PT, R15.reuse, R93, PT ;  /* 0x0000005d0f00720c */ /* 0x040fe40003f84070 */
[C---:B------:R-:W-:Y:S02]  /*2b420*/  ISETP.GT.U32.AND P3, PT, R15.reuse, R16, PT ;  /* 0x000000100f00720c */ /* 0x040fe40003f64070 */
[C---:B------:R-:W-:Y:S01]  /*2b430*/  ISETP.GT.U32.AND P6, PT, R15.reuse, R2, PT ;  /* 0x000000020f00720c */ /* 0x040fe20003fc4070 */
[----:B------:R-:W-:Y:S01]  /*2b440*/  @!P5 IMAD.MOV R3, RZ, RZ, -R3 ;  /* 0x000000ffff03d224 */ /* 0x000fe200078e0a03 */
[----:B------:R-:W-:Y:S02]  /*2b450*/  ISETP.GT.U32.AND P5, PT, R15, R18, PT ;  /* 0x000000120f00720c */ /* 0x000fe40003fa4070 */
[C---:B------:R-:W-:Y:S01]  /*2b460*/  SEL R4, R14.reuse, R4, !P1 ;  /* 0x000000040e047207 */ /* 0x040fe20004800000 */
[----:B------:R0:W-:Y:S01]  /*2b470*/  STL [R1+0x1594], R6 ;  /* 0x0015940601007387 */ /* 0x0001e20000100800 */
[----:B------:R-:W-:-:S03]  /*2b480*/  SEL R3, R14, R3, !P1 ;  /* 0x000000030e037207 */ /* 0x000fc60004800000 */
[----:B------:R-:W2:Y:S04]  /*2b490*/  LDL.LU R77, [R1+0x400] ;  /* 0x00040000014d7983 */ /* 0x000ea80000300800 */
[----:B------:R1:W-:Y:S01]  /*2b4a0*/  STL [R1+0x1590], R5 ;  /* 0x0015900501007387 */ /* 0x0003e20000100800 */
[--C-:B------:R-:W-:Y:S02]  /*2b4b0*/  @!P4 IMAD.IADD R93, R93, 0x1, -R15.reuse ;  /* 0x000000015d5dc824 */ /* 0x100fe400078e0a0f */
[----:B0-----:R-:W-:Y:S02]  /*2b4c0*/  IMAD R6, R3, UR6, RZ ;  /* 0x0000000603067c24 */ /* 0x001fe4000f8e02ff */
[----:B------:R-:W-:Y:S02]  /*2b4d0*/  @!P3 IMAD.IADD R16, R16, 0x1, -R15 ;  /* 0x000000011010b824 */ /* 0x000fe400078e0a0f */
[----:B-1----:R-:W-:-:S02]  /*2b4e0*/  IMAD R5, R4, UR6, RZ ;  /* 0x0000000604057c24 */ /* 0x002fc4000f8e02ff */
[----:B------:R-:W-:-:S03]  /*2b4f0*/  @!P6 IMAD.IADD R2, R2, 0x1, -R15 ;  /* 0x000000010202e824 */ /* 0x000fc600078e0a0f */
[CC--:B------:R-:W-:Y:S01]  /*2b500*/  IADD3 R7, P6, PT, R5.reuse, R13.reuse, RZ ;  /* 0x0000000d05077210 */ /* 0x0c0fe20007fde0ff */
[----:B------:R-:W-:Y:S02]  /*2b510*/  @!P5 IMAD.IADD R18, R18, 0x1, -R15 ;  /* 0x000000011212d824 */ /* 0x000fe400078e0a0f */
[----:B------:R-:W-:Y:S01]  /*2b520*/  IMAD.MOV.U32 R3, RZ, RZ, R93 ;  /* 0x000000ffff037224 */ /* 0x000fe200078e005d */
[C---:B------:R-:W-:Y:S01]  /*2b530*/  IADD3 R93, P5, PT, R6.reuse, R13, RZ ;  /* 0x0000000d065d7210 */ /* 0x040fe20007fbe0ff */
[----:B------:R-:W-:Y:S01]  /*2b540*/  IMAD.MOV.U32 R4, RZ, RZ, R16 ;  /* 0x000000ffff047224 */ /* 0x000fe200078e0010 */
[-C--:B------:R-:W-:Y:S02]  /*2b550*/  LEA.HI.X.SX32 R16, R5, R12.reuse, 0x1, P6 ;  /* 0x0000000c05107211 */ /* 0x080fe400030f0eff */
[----:B------:R-:W-:Y:S02]  /*2b560*/  ISETP.GE.AND P3, PT, R55, RZ, PT ;  /* 0x000000ff3700720c */ /* 0x000fe40003f66270 */
[----:B------:R-:W-:Y:S01]  /*2b570*/  LEA.HI.X.SX32 R5, R6, R12, 0x1, P5 ;  /* 0x0000000c06057211 */ /* 0x000fe200028f0eff */
[----:B------:R-:W-:Y:S01]  /*2b580*/  @P0 IMAD.MOV.U32 R6, RZ, RZ, R7 ;  /* 0x000000ffff060224 */ /* 0x000fe200078e0007 */
[----:B----4-:R-:W-:-:S02]  /*2b590*/  PRMT R0, RZ, 0x7610, R0 ;  /* 0x00007610ff007816 */ /* 0x010fc40000000000 */
[----:B---3--:R-:W-:Y:S01]  /*2b5a0*/  ISETP.GE.AND P4, PT, R92, RZ, PT ;  /* 0x000000ff5c00720c */ /* 0x008fe20003f86270 */
[----:B--2---:R0:W-:Y:S04]  /*2b5b0*/  STL [R1+0x378], R22 ;  /* 0x0003781601007387 */ /* 0x0041e80000100800 */
[----:B------:R-:W2:Y:S04]  /*2b5c0*/  LDL R55, [R1+0x2580] ;  /* 0x0025800001377983 */ /* 0x000ea80000100800 */
[----:B0-----:R-:W3:Y:S04]  /*2b5d0*/  LDL R22, [R1+0x257c] ;  /* 0x00257c0001167983 */ /* 0x001ee80000100800 */
[----:B------:R-:W4:Y:S04]  /*2b5e0*/  LDL.LU R92, [R1+0x3f8] ;  /* 0x0003f800015c7983 */ /* 0x000f280000300800 */
[----:B------:R0:W-:Y:S02]  /*2b5f0*/  STL [R1+0x9c0], R7 ;  /* 0x0009c00701007387 */ /* 0x0001e40000100800 */
[----:B0-----:R-:W-:-:S05]  /*2b600*/  @P0 IMAD.MOV.U32 R7, RZ, RZ, R16 ;  /* 0x000000ffff070224 */ /* 0x001fca00078e0010 */
[----:B------:R0:W2:Y:S04]  /*2b610*/  @P0 LDG.E.U8 R0, desc[UR20][R6.64] ;  /* 0x0000001406000981 */ /* 0x0000a8000c1e1100 */
[----:B------:R-:W-:Y:S04]  /*2b620*/  STL [R1+0x9b8], R93 ;  /* 0x0009b85d01007387 */ /* 0x000fe80000100800 */
[----:B------:R1:W-:Y:S01]  /*2b630*/  STL [R1+0x9bc], R16 ;  /* 0x0009bc1001007387 */ /* 0x0003e20000100800 */
[----:B------:R-:W-:Y:S01]  /*2b640*/  PRMT R74, RZ, 0x7610, R74 ;  /* 0x00007610ff4a7816 */ /* 0x000fe2000000004a */
[----:B0-----:R-:W-:-:S02]  /*2b650*/  @P0 IMAD.MOV.U32 R6, RZ, RZ, R93 ;  /* 0x000000ffff060224 */ /* 0x001fc400078e005d */
[----:B-1----:R-:W4:Y:S01]  /*2b660*/  LDL.LU R16, [R1+0x27d4] ;  /* 0x0027d40001107983 */ /* 0x002f220000300800 */
[----:B------:R-:W-:-:S05]  /*2b670*/  @P0 IMAD.MOV.U32 R7, RZ, RZ, R5 ;  /* 0x000000ffff070224 */ /* 0x000fca00078e0005 */
[----:B------:R0:W4:Y:S01]  /*2b680*/  @P0 LDG.E.U8 R74, desc[UR20][R6.64] ;  /* 0x00000014064a0981 */ /* 0x000122000c1e1100 */
[----:B------:R-:W-:Y:S01]  /*2b690*/  @!P3 IMAD.MOV R4, RZ, RZ, -R4 ;  /* 0x000000ffff04b224 */ /* 0x000fe200078e0a04 */
[C---:B------:R-:W-:Y:S02]  /*2b6a0*/  ISETP.GT.U32.AND P3, PT, R15.reuse, R18, PT ;  /* 0x000000120f00720c */ /* 0x040fe40003f64070 */
[----:B--2---:R1:W-:Y:S04]  /*2b6b0*/  STL [R1+0x374], R0 ;  /* 0x0003740001007387 */ /* 0x0043e80000100800 */
[----:B-1----:R-:W2:Y:S01]  /*2b6c0*/  LDL.LU R0, [R1+0x27d0] ;  /* 0x0027d00001007983 */ /* 0x002ea20000300800 */
[C---:B------:R-:W-:Y:S01]  /*2b6d0*/  ISETP.GT.U32.AND P6, PT, R15.reuse, R77, PT ;  /* 0x0000004d0f00720c */ /* 0x040fe20003fc4070 */
[----:B------:R-:W-:Y:S01]  /*2b6e0*/  @!P4 IMAD.MOV R3, RZ, RZ, -R3 ;  /* 0x000000ffff03c224 */ /* 0x000fe200078e0a03 */
[----:B------:R-:W-:-:S02]  /*2b6f0*/  ISETP.GT.U32.AND P4, PT, R15, R2, PT ;  /* 0x000000020f00720c */ /* 0x000fc40003f84070 */
[----:B------:R-:W-:Y:S02]  /*2b700*/  SEL R4, R14, R4, !P1 ;  /* 0x000000040e047207 */ /* 0x000fe40004800000 */
[--C-:B------:R-:W-:Y:S01]  /*2b710*/  @!P3 IMAD.IADD R18, R18, 0x1, -R15.reuse ;  /* 0x000000011212b824 */ /* 0x100fe200078e0a0f */
[----:B---3--:R-:W-:Y:S01]  /*2b720*/  ISETP.GE.AND P3, PT, R22, RZ, PT ;  /* 0x000000ff1600720c */ /* 0x008fe20003f66270 */
[----:B------:R1:W-:Y:S01]  /*2b730*/  STL [R1+0x9b4], R5 ;  /* 0x0009b40501007387 */ /* 0x0003e20000100800 */
[----:B0-----:R-:W-:Y:S01]  /*2b740*/  IMAD R6, R4, UR5, RZ ;  /* 0x0000000504067c24 */ /* 0x001fe2000f8e02ff */
[----:B----4-:R-:W-:Y:S01]  /*2b750*/  PRMT R16, RZ, 0x7610, R16 ;  /* 0x00007610ff107816 */ /* 0x010fe20000000010 */
[----:B------:R-:W-:Y:S01]  /*2b760*/  IMAD.MOV.U32 R4, RZ, RZ, R18 ;  /* 0x000000ffff047224 */ /* 0x000fe200078e0012 */
[----:B------:R-:W3:Y:S01]  /*2b770*/  LDL.LU R93, [R1+0x3f4] ;  /* 0x0003f400015d7983 */ /* 0x000ee20000300800 */
[--C-:B------:R-:W-:Y:S01]  /*2b780*/  @!P6 IMAD.IADD R77, R77, 0x1, -R15.reuse ;  /* 0x000000014d4de824 */ /* 0x100fe200078e0a0f */
[----:B------:R-:W-:Y:S01]  /*2b790*/  SHF.R.S32.HI R7, RZ, 0x1f, R6 ;  /* 0x0000001fff077819 */ /* 0x000fe20000011406 */
[----:B------:R-:W-:Y:S01]  /*2b7a0*/  @!P4 IMAD.IADD R2, R2, 0x1, -R15 ;  /* 0x000000010202c824 */ /* 0x000fe200078e0a0f */
[----:B-1----:R-:W-:Y:S01]  /*2b7b0*/  SEL R5, R14, R3, !P1 ;  /* 0x000000030e057207 */ /* 0x002fe20004800000 */
[----:B------:R-:W0:Y:S01]  /*2b7c0*/  LDCU UR5, c[0x0][0x3b0] ;  /* 0x00007600ff0577ac */ /* 0x000e220008000800 */
[----:B------:R-:W-:-:S03]  /*2b7d0*/  IADD3 R18, P6, PT, R6, R13, RZ ;  /* 0x0000000d06127210 */ /* 0x000fc60007fde0ff */
[----:B------:R-:W-:Y:S02]  /*2b7e0*/  IMAD R5, R5, UR6, RZ ;  /* 0x0000000605057c24 */ /* 0x000fe4000f8e02ff */
[----:B------:R-:W-:Y:S02]  /*2b7f0*/  IMAD.X R7, R7, 0x1, R12, P6 ;  /* 0x0000000107077824 */ /* 0x000fe400030e060c */
[----:B------:R-:W-:Y:S02]  /*2b800*/  @P0 IMAD.MOV.U32 R6, RZ, RZ, R18 ;  /* 0x000000ffff060224 */ /* 0x000fe400078e0012 */
[----:B------:R-:W-:Y:S02]  /*2b810*/  IMAD.MOV.U32 R3, RZ, RZ, R2 ;  /* 0x000000ffff037224 */ /* 0x000fe400078e0002 */
[----:B------:R-:W-:Y:S01]  /*2b820*/  @!P3 IMAD.MOV R4, RZ, RZ, -R4 ;  /* 0x000000ffff04b224 */ /* 0x000fe200078e0a04 */
[C---:B------:R-:W-:Y:S01]  /*2b830*/  IADD3 R2, P3, PT, R5.reuse, R13, RZ ;  /* 0x0000000d05027210 */ /* 0x040fe20007f7e0ff */
[----:B------:R1:W4:Y:S03]  /*2b840*/  @P0 LDG.E.U8 R16, desc[UR20][R6.64] ;  /* 0x0000001406100981 */ /* 0x000326000c1e1100 */
[----:B------:R-:W-:Y:S01]  /*2b850*/  LEA.HI.X.SX32 R5, R5, R12, 0x1, P3 ;  /* 0x0000000c05057211 */ /* 0x000fe200018f0eff */
[----:B------:R0:W-:Y:S01]  /*2b860*/  STL [R1+0x370], R74 ;  /* 0x0003704a01007387 */ /* 0x0001e20000100800 */
[----:B-1----:R-:W-:Y:S01]  /*2b870*/  SEL R6, R14, R4, !P1 ;  /* 0x000000040e067207 */ /* 0x002fe20004800000 */
[----:B------:R-:W-:Y:S01]  /*2b880*/  @P0 IMAD.MOV.U32 R4, RZ, RZ, R2 ;  /* 0x000000ffff040224 */ /* 0x000fe200078e0002 */
[----:B------:R-:W-:Y:S01]  /*2b890*/  ISETP.GE.AND P4, PT, R55, RZ, PT ;  /* 0x000000ff3700720c */ /* 0x000fe20003f86270 */
[----:B0-----:R-:W3:Y:S04]  /*2b8a0*/  LDL.LU R74, [R1+0x27cc] ;  /* 0x0027cc00014a7983 */ /* 0x001ee80000300800 */
[----:B------:R-:W3:Y:S04]  /*2b8b0*/  LDL R22, [R1+0x2584] ;  /* 0x0025840001167983 */ /* 0x000ee80000100800 */
[----:B------:R-:W3:Y:S01]  /*2b8c0*/  LDL R55, [R1+0x2588] ;  /* 0x0025880001377983 */ /* 0x000ee20000100800 */
[----:B--2---:R-:W-:-:S06]  /*2b8d0*/  PRMT R0, RZ, 0x7610, R0 ;  /* 0x00007610ff007816 */ /* 0x004fcc0000000000 */
[----:B------:R0:W2:Y:S01]  /*2b8e0*/  @P0 LDG.E.U8 R0, desc[UR20][R4.64] ;  /* 0x0000001404000981 */ /* 0x0000a2000c1e1100 */
[C---:B------:R-:W-:Y:S02]  /*2b8f0*/  ISETP.GT.U32.AND P5, PT, R15.reuse, R75, PT ;  /* 0x0000004b0f00720c */ /* 0x040fe40003fa4070 */
[C---:B------:R-:W-:Y:S01]  /*2b900*/  ISETP.GT.U32.AND P3, PT, R15.reuse, R92, PT ;  /* 0x0000005c0f00720c */ /* 0x040fe20003f64070 */
[----:B------:R-:W-:Y:S01]  /*2b910*/  @!P4 IMAD.MOV R3, RZ, RZ, -R3 ;  /* 0x000000ffff03c224 */ /* 0x000fe200078e0a03 */
[----:B------:R-:W-:-:S09]  /*2b920*/  ISETP.GT.U32.AND P4, PT, R15, R77, PT ;  /* 0x0000004d0f00720c */ /* 0x000fd20003f84070 */
[----:B------:R-:W-:-:S05]  /*2b930*/  @!P5 IMAD.IADD R75, R75, 0x1, -R15 ;  /* 0x000000014b4bd824 */ /* 0x000fca00078e0a0f */
[----:B------:R-:W-:Y:S01]  /*2b940*/  ISETP.GT.U32.AND P5, PT, R15, R75, PT ;  /* 0x0000004b0f00720c */ /* 0x000fe20003fa4070 */
[----:B------:R-:W-:Y:S01]  /*2b950*/  IMAD R6, R6, UR6, RZ ;  /* 0x0000000606067c24 */ /* 0x000fe2000f8e02ff */
[----:B------:R1:W-:Y:S01]  /*2b960*/  STL [R1+0x159c], R18 ;  /* 0x00159c1201007387 */ /* 0x0003e20000100800 */
[----:B------:R-:W-:-:S03]  /*2b970*/  @!P3 IMAD.IADD R92, R92, 0x1, -R15 ;  /* 0x000000015c5cb824 */ /* 0x000fc600078e0a0f */
[----:B------:R-:W-:Y:S04]  /*2b980*/  STL [R1+0x9b0], R2 ;  /* 0x0009b00201007387 */ /* 0x000fe80000100800 */
[----:B------:R0:W-:Y:S04]  /*2b990*/  STL [R1+0x1598], R7 ;  /* 0x0015980701007387 */ /* 0x0001e80000100800 */
[----:B------:R-:W-:Y:S04]  /*2b9a0*/  STL [R1+0x9ac], R5 ;  /* 0x0009ac0501007387 */ /* 0x000fe80000100800 */
[----:B-1----:R-:W2:Y:S01]  /*2b9b0*/  LDL.LU R18, [R1+0x40c] ;  /* 0x00040c0001127983 */ /* 0x002ea20000300800 */
[----:B0-----:R-:W-:-:S03]  /*2b9c0*/  IADD3 R7, P3, PT, R6, R13, RZ ;  /* 0x0000000d06077210 */ /* 0x001fc60007f7e0ff */
[----:B----4-:R0:W-:Y:S01]  /*2b9d0*/  STL [R1+0x36c], R16 ;  /* 0x00036c1001007387 */ /* 0x0101e20000100800 */
[--C-:B------:R-:W-:Y:S01]  /*2b9e0*/  @!P5 IMAD.IADD R75, R75, 0x1, -R15.reuse ;  /* 0x000000014b4bd824 */ /* 0x100fe200078e0a0f */
[----:B------:R-:W-:Y:S01]  /*2b9f0*/  LEA.HI.X.SX32 R6, R6, R12, 0x1, P3 ;  /* 0x0000000c06067211 */ /* 0x000fe200018f0eff */
[----:B------:R-:W-:Y:S01]  /*2ba00*/  @!P4 IMAD.IADD R77, R77, 0x1, -R15 ;  /* 0x000000014d4dc824 */ /* 0x000fe200078e0a0f */
[----:B---3--:R-:W-:Y:S01]  /*2ba10*/  ISETP.GE.AND P5, PT, R22, RZ, PT ;  /* 0x000000ff1600720c */ /* 0x008fe20003fa6270 */
[----:B0-----:R-:W3:Y:S01]  /*2ba20*/  LDL.LU R16, [R1+0x404] ;  /* 0x0004040001107983 */ /* 0x001ee20000300800 */
[----:B------:R-:W-:-:S03]  /*2ba30*/  ISETP.GE.AND P4, PT, R55, RZ, PT ;  /* 0x000000ff3700720c */ /* 0x000fc60003f86270 */
[----:B------:R-:W4:Y:S01]  /*2ba40*/  LDL.LU R2, [R1+0x27c8] ;  /* 0x0027c80001027983 */ /* 0x000f220000300800 */
[----:B------:R-:W-:Y:S02]  /*2ba50*/  ISETP.GT.U32.AND P6, PT, R15, R93, PT ;  /* 0x0000005d0f00720c */ /* 0x000fe40003fc4070 */
[----:B------:R-:W-:Y:S02]  /*2ba60*/  SEL R3, R14, R3, !P1 ;  /* 0x000000030e037207 */ /* 0x000fe40004800000 */
[----:B------:R-:W-:-:S03]  /*2ba70*/  PRMT R74, RZ, 0x7610, R74 ;  /* 0x00007610ff4a7816 */ /* 0x000fc6000000004a */
[----:B------:R-:W-:Y:S02]  /*2ba80*/  IMAD R3, R3, UR13, RZ ;  /* 0x0000000d03037c24 */ /* 0x000fe4000f8e02ff */
[----:B------:R-:W-:Y:S01]  /*2ba90*/  IMAD.MOV.U32 R4, RZ, RZ, R75 ;  /* 0x000000ffff047224 */ /* 0x000fe200078e004b */
[----:B------:R-:W-:Y:S01]  /*2baa0*/  PRMT R17, RZ, 0x7610, R17 ;  /* 0x00007610ff117816 */ /* 0x000fe20000000011 */
[----:B------:R-:W0:Y:S01]  /*2bab0*/  LDCU UR13, c[0x0][0x3a8] ;  /* 0x00007500ff0d77ac */ /* 0x000e220008000800 */
[----:B------:R-:W-:Y:S01]  /*2bac0*/  SHF.R.S32.HI R5, RZ, 0x1f, R3 ;  /* 0x0000001fff057819 */ /* 0x000fe20000011403 */
[----:B------:R-:W-:Y:S01]  /*2bad0*/  @!P6 IMAD.IADD R93, R93, 0x1, -R15 ;  /* 0x000000015d5de824 */ /* 0x000fe200078e0a0f */
[----:B------:R-:W-:-:S05]  /*2bae0*/  IADD3 R75, P6, PT, R3, R13, RZ ;  /* 0x0000000d034b7210 */ /* 0x000fca0007fde0ff */
[----:B------:R-:W-:Y:S01]  /*2baf0*/  IMAD.X R5, R5, 0x1, R12, P6 ;  /* 0x0000000105057824 */ /* 0x000fe200030e060c */
[----:B--2---:R1:W-:Y:S04]  /*2bb00*/  STL [R1+0x368], R0 ;  /* 0x0003680001007387 */ /* 0x0043e80000100800 */
[----:B-1----:R-:W2:Y:S04]  /*2bb10*/  LDL.LU R0, [R1+0x27c4] ;  /* 0x0027c40001007983 */ /* 0x002ea80000300800 */
[----:B------:R-:W2:Y:S04]  /*2bb20*/  LDL R22, [R1+0x2564] ;  /* 0x0025640001167983 */ /* 0x000ea80000100800 */
[----:B------:R-:W2:Y:S04]  /*2bb30*/  LDL R55, [R1+0x2568] ;  /* 0x0025680001377983 */ /* 0x000ea80000100800 */
[----:B------:R1:W-:Y:S04]  /*2bb40*/  STL [R1+0x9a8], R7 ;  /* 0x0009a80701007387 */ /* 0x0003e80000100800 */
[----:B------:R0:W-:Y:S01]  /*2bb50*/  STL [R1+0x9a4], R6 ;  /* 0x0009a40601007387 */ /* 0x0001e20000100800 */
[----:B-1----:R-:W-:-:S04]  /*2bb60*/  @P0 LOP3.LUT R7, R7, R6, RZ, 0x3c, !PT ;  /* 0x0000000607070212 */ /* 0x002fc800078e3cff */
[----:B0-----:R-:W-:-:S04]  /*2bb70*/  @P0 LOP3.LUT R6, R7, R6, RZ, 0x3c, !PT ;  /* 0x0000000607060212 */ /* 0x001fc800078e3cff */
[----:B------:R-:W-:-:S05]  /*2bb80*/  @P0 LOP3.LUT R7, R7, R6, RZ, 0x3c, !PT ;  /* 0x0000000607070212 */ /* 0x000fca00078e3cff */
[----:B------:R0:W2:Y:S02]  /*2bb90*/  @P0 LDG.E.U8 R74, desc[UR20][R6.64] ;  /* 0x00000014064a0981 */ /* 0x0000a4000c1e1100 */
[----:B0-----:R-:W-:Y:S02]  /*2bba0*/  @P0 IMAD.MOV.U32 R6, RZ, RZ, R75 ;  /* 0x000000ffff060224 */ /* 0x001fe400078e004b */
[----:B------:R-:W-:-:S05]  /*2bbb0*/  @P0 IMAD.MOV.U32 R7, RZ, RZ, R5 ;  /* 0x000000ffff070224 */ /* 0x000fca00078e0005 */
[----:B------:R0:W2:Y:S01]  /*2bbc0*/  @P0 LDG.E.U8 R17, desc[UR20][R6.64] ;  /* 0x0000001406110981 */ /* 0x0000a2000c1e1100 */
[----:B------:R-:W-:Y:S01]  /*2bbd0*/  IMAD.MOV.U32 R3, RZ, RZ, R77 ;  /* 0x000000ffff037224 */ /* 0x000fe200078e004d */
[C---:B------:R-:W-:Y:S01]  /*2bbe0*/  ISETP.GT.U32.AND P3, PT, R15.reuse, R92, PT ;  /* 0x0000005c0f00720c */ /* 0x040fe20003f64070 */
[----:B------:R-:W-:Y:S01]  /*2bbf0*/  @!P5 IMAD.MOV R4, RZ, RZ, -R4 ;  /* 0x000000ffff04d224 */ /* 0x000fe200078e0a04 */
[C---:B------:R-:W-:Y:S02]  /*2bc00*/  ISETP.GT.U32.AND P5, PT, R15.reuse, R93, PT ;  /* 0x0000005d0f00720c */ /* 0x040fe40003fa4070 */
[C---:B---3--:R-:W-:Y:S01]  /*2bc10*/  ISETP.GT.U32.AND P6, PT, R15.reuse, R16, PT ;  /* 0x000000100f00720c */ /* 0x048fe20003fc4070 */
[----:B------:R-:W-:Y:S01]  /*2bc20*/  @!P4 IMAD.MOV R3, RZ, RZ, -R3 ;  /* 0x000000ffff03c224 */ /* 0x000fe200078e0a03 */
[----:B------:R-:W-:Y:S01]  /*2bc30*/  ISETP.GT.U32.AND P4, PT, R15, R18, PT ;  /* 0x000000120f00720c */ /* 0x000fe20003f84070 */
[----:B------:R-:W-:Y:S01]  /*2bc40*/  STL [R1+0x15a4], R75 ;  /* 0x0015a44b01007387 */ /* 0x000fe20000100800 */
[----:B------:R-:W-:-:S02]  /*2bc50*/  SEL R4, R14, R4, !P1 ;  /* 0x000000040e047207 */ /* 0x000fc40004800000 */
[----:B------:R-:W-:-:S03]  /*2bc60*/  SEL R3, R14, R3, !P1 ;  /* 0x000000030e037207 */ /* 0x000fc60004800000 */
[--C-:B------:R-:W-:Y:S02]  /*2bc70*/  @!P3 IMAD.IADD R92, R92, 0x1, -R15.reuse ;  /* 0x000000015c5cb824 */ /* 0x100fe400078e0a0f */
[----:B0-----:R-:W-:Y:S02]  /*2bc80*/  IMAD R6, R3, UR6, RZ ;  /* 0x0000000603067c24 */ /* 0x001fe4000f8e02ff */
[--C-:B------:R-:W-:Y:S02]  /*2bc90*/  @!P5 IMAD.IADD R93, R93, 0x1, -R15.reuse ;  /* 0x000000015d5dd824 */ /* 0x100fe400078e0a0f */
[--C-:B------:R-:W-:Y:S02]  /*2bca0*/  @!P6 IMAD.IADD R16, R16, 0x1, -R15.reuse ;  /* 0x000000011010e824 */ /* 0x100fe400078e0a0f */
[----:B------:R-:W-:Y:S02]  /*2bcb0*/  @!P4 IMAD.IADD R18, R18, 0x1, -R15 ;  /* 0x000000011212c824 */ /* 0x000fe400078e0a0f */
[----:B------:R-:W-:Y:S01]  /*2bcc0*/  IMAD.MOV.U32 R3, RZ, RZ, R93 ;  /* 0x000000ffff037224 */ /* 0x000fe200078e005d */
[----:B----4-:R-:W-:-:S02]  /*2bcd0*/  PRMT R2, RZ, 0x7610, R2 ;  /* 0x00007610ff027816 */ /* 0x010fc40000000002 */
[----:B--2---:R-:W-:Y:S02]  /*2bce0*/  ISETP.GE.AND P3, PT, R22, RZ, PT ;  /* 0x000000ff1600720c */ /* 0x004fe40003f66270 */
[----:B------:R-:W-:Y:S02]  /*2bcf0*/  ISETP.GE.AND P5, PT, R55, RZ, PT ;  /* 0x000000ff3700720c */ /* 0x000fe40003fa6270 */
[----:B------:R-:W-:Y:S01]  /*2bd00*/  PRMT R0, RZ, 0x7610, R0 ;  /* 0x00007610ff007816 */ /* 0x000fe20000000000 */
[----:B------:R0:W-:Y:S04]  /*2bd10*/  STL [R1+0x324], R74 ;  /* 0x0003244a01007387 */ /* 0x0001e80000100800 */
[----:B0-----:R-:W2:Y:S04]  /*2bd20*/  LDL.LU R74, [R1+0x424] ;  /* 0x00042400014a7983 */ /* 0x001ea80000300800 */
[----:B------:R-:W3:Y:S04]  /*2bd30*/  LDL.LU R77, [R1+0x408] ;  /* 0x00040800014d7983 */ /* 0x000ee80000300800 */
[----:B------:R0:W-:Y:S04]  /*2bd40*/  STL [R1+0x15a0], R5 ;  /* 0x0015a00501007387 */ /* 0x0001e80000100800 */
[----:B------:R-:W4:Y:S01]  /*2bd50*/  LDL.LU R75, [R1+0x27c0] ;  /* 0x0027c000014b7983 */ /* 0x000f220000300800 */
[----:B0-----:R-:W-:-:S02]  /*2bd60*/  IMAD R5, R4, UR6, RZ ;  /* 0x0000000604057c24 */ /* 0x001fc4000f8e02ff */
[----:B------:R-:W-:-:S03]  /*2bd70*/  IMAD.MOV.U32 R4, RZ, RZ, R92 ;  /* 0x000000ffff047224 */ /* 0x000fc600078e005c */
[CC--:B------:R-:W-:Y:S02]  /*2bd80*/  IADD3 R7, P6, PT, R5.reuse, R13.reuse, RZ ;  /* 0x0000000d05077210 */ /* 0x0c0fe40007fde0ff */
[C---:B------:R-:W-:Y:S01]  /*2bd90*/  IADD3 R92, P4, PT, R6.reuse, R13, RZ ;  /* 0x0000000d065c7210 */ /* 0x040fe20007f9e0ff */
[----:B------:R0:W-:Y:S01]  /*2bda0*/  STL [R1+0x360], R17 ;  /* 0x0003601101007387 */ /* 0x0001e20000100800 */
[-C--:B------:R-:W-:Y:S02]  /*2bdb0*/  LEA.HI.X.SX32 R93, R5, R12.reuse, 0x1, P6 ;  /* 0x0000000c055d7211 */ /* 0x080fe400030f0eff */
[----:B------:R-:W-:Y:S01]  /*2bdc0*/  LEA.HI.X.SX32 R5, R6, R12, 0x1, P4 ;  /* 0x0000000c06057211 */ /* 0x000fe200020f0eff */
[----:B------:R-:W4:Y:S01]  /*2bdd0*/  LDL R55, [R1+0x2570] ;  /* 0x0025700001377983 */ /* 0x000f220000100800 */
[----:B------:R-:W-:-:S03]  /*2bde0*/  @P0 IMAD.MOV.U32 R6, RZ, RZ, R7 ;  /* 0x000000ffff060224 */ /* 0x000fc600078e0007 */
[----:B0-----:R-:W4:Y:S04]  /*2bdf0*/  LDL R17, [R1+0x256c] ;  /* 0x00256c0001117983 */ /* 0x001f280000100800 */
[----:B------:R-:W4:Y:S04]  /*2be00*/  LDL.LU R22, [R1+0x420] ;  /* 0x0004200001167983 */ /* 0x000f280000300800 */
[----:B------:R0:W-:Y:S02]  /*2be10*/  STL [R1+0x9a0], R7 ;  /* 0x0009a00701007387 */ /* 0x0001e40000100800 */
[----:B0-----:R-:W-:-:S05]  /*2be20*/  @P0 IMAD.MOV.U32 R7, RZ, RZ, R93 ;  /* 0x000000ffff070224 */ /* 0x001fca00078e005d */
[----:B------:R0:W4:Y:S02]  /*2be30*/  @P0 LDG.E.U8 R2, desc[UR20][R6.64] ;  /* 0x0000001406020981 */ /* 0x000124000c1e1100 */
[----:B0-----:R-:W-:Y:S02]  /*2be40*/  @P0 IMAD.MOV.U32 R6, RZ, RZ, R92 ;  /* 0x000000ffff060224 */ /* 0x001fe400078e005c */
[----:B------:R-:W-:Y:S01]  /*2be50*/  @P0 IMAD.MOV.U32 R7, RZ, RZ, R5 ;  /* 0x000000ffff070224 */ /* 0x000fe200078e0005 */
[----:B------:R-:W-:Y:S04]  /*2be60*/  STL [R1+0x998], R92 ;  /* 0x0009985c01007387 */ /* 0x000fe80000100800 */
[----:B------:R0:W4:Y:S04]  /*2be70*/  @P0 LDG.E.U8 R0, desc[UR20][R6.64] ;  /* 0x0000001406000981 */ /* 0x000128000c1e1100 */
[----:B------:R1:W-:Y:S04]  /*2be80*/  STL [R1+0x99c], R93 ;  /* 0x00099c5d01007387 */ /* 0x0003e80000100800 */
[----:B-1----:R-:W4:Y:S01]  /*2be90*/  LDL.LU R93, [R1+0x27bc] ;  /* 0x0027bc00015d7983 */ /* 0x002f220000300800 */
[----:B------:R-:W-:Y:S01]  /*2bea0*/  @!P5 IMAD.MOV R3, RZ, RZ, -R3 ;  /* 0x000000ffff03d224 */ /* 0x000fe200078e0a03 */
[C---:B------:R-:W-:Y:S01]  /*2beb0*/  ISETP.GT.U32.AND P5, PT, R15.reuse, R16, PT ;  /* 0x000000100f00720c */ /* 0x040fe20003fa4070 */
[----:B------:R-:W-:Y:S01]  /*2bec0*/  @!P3 IMAD.MOV R4, RZ, RZ, -R4 ;  /* 0x000000ffff04b224 */ /* 0x000fe200078e0a04 */
[----:B------:R-:W-:Y:S01]  /*2bed0*/  ISETP.GT.U32.AND P3, PT, R15, R18, PT ;  /* 0x000000120f00720c */ /* 0x000fe20003f64070 */
[----:B------:R1:W-:Y:S03]  /*2bee0*/  STL [R1+0x994], R5 ;  /* 0x0009940501007387 */ /* 0x0003e60000100800 */
[----:B------:R-:W-:-:S05]  /*2bef0*/  SEL R4, R14, R4, !P1 ;  /* 0x000000040e047207 */ /* 0x000fca0004800000 */
[----:B0-----:R-:W-:Y:S01]  /*2bf00*/  IMAD R6, R4, UR5, RZ ;  /* 0x0000000504067c24 */ /* 0x001fe2000f8e02ff */
[----:B------:R-:W-:Y:S01]  /*2bf10*/  PRMT R20, RZ, 0x7610, R20 ;  /* 0x00007610ff147816 */ /* 0x000fe20000000014 */
[--C-:B------:R-:W-:Y:S01]  /*2bf20*/  @!P5 IMAD.IADD R16, R16, 0x1, -R15.reuse ;  /* 0x000000011010d824 */ /* 0x100fe200078e0a0f */
[----:B-1----:R-:W-:Y:S01]  /*2bf30*/  SEL R5, R14, R3, !P1 ;  /* 0x000000030e057207 */ /* 0x002fe20004800000 */
[----:B------:R-:W-:Y:S01]  /*2bf40*/  @!P3 IMAD.IADD R18, R18, 0x1, -R15 ;  /* 0x000000011212b824 */ /* 0x000fe200078e0a0f */
[----:B------:R-:W-:Y:S01]  /*2bf50*/  SHF.R.S32.HI R7, RZ, 0x1f, R6 ;  /* 0x0000001fff077819 */ /* 0x000fe20000011406 */
[----:B------:R-:W0:Y:S02]  /*2bf60*/  LDCU UR5, c[0x0][0x3a4] ;  /* 0x00007480ff0577ac */ /* 0x000e240008000800 */
[----:B------:R-:W-:Y:S02]  /*2bf70*/  IMAD R5, R5, UR6, RZ ;  /* 0x0000000605057c24 */ /* 0x000fe4000f8e02ff */
[----:B------:R-:W-:-:S02]  /*2bf80*/  IMAD.MOV.U32 R3, RZ, RZ, R16 ;  /* 0x000000ffff037224 */ /* 0x000fc400078e0010 */
[----:B------:R-:W-:Y:S01]  /*2bf90*/  IMAD.MOV.U32 R4, RZ, RZ, R18 ;  /* 0x000000ffff047224 */ /* 0x000fe200078e0012 */
[C---:B--2---:R-:W-:Y:S02]  /*2bfa0*/  ISETP.GT.U32.AND P4, PT, R15.reuse, R74, PT ;  /* 0x0000004a0f00720c */ /* 0x044fe40003f84070 */
[----:B---3--:R-:W-:-:S11]  /*2bfb0*/  ISETP.GT.U32.AND P6, PT, R15, R77, PT ;  /* 0x0000004d0f00720c */ /* 0x008fd60003fc4070 */
[--C-:B------:R-:W-:Y:S01]  /*2bfc0*/  @!P4 IMAD.IADD R74, R74, 0x1, -R15.reuse ;  /* 0x000000014a4ac824 */ /* 0x100fe200078e0a0f */
[-C--:B------:R-:W-:Y:S01]  /*2bfd0*/  IADD3 R16, P4, PT, R5, R13.reuse, RZ ;  /* 0x0000000d05107210 */ /* 0x080fe20007f9e0ff */
[----:B------:R-:W-:Y:S01]  /*2bfe0*/  @!P6 IMAD.IADD R77, R77, 0x1, -R15 ;  /* 0x000000014d4de824 */ /* 0x000fe200078e0a0f */
[----:B------:R-:W-:Y:S02]  /*2bff0*/  IADD3 R6, P6, PT, R6, R13, RZ ;  /* 0x0000000d06067210 */ /* 0x000fe40007fde0ff */
[----:B----4-:R-:W-:Y:S02]  /*2c000*/  PRMT R75, RZ, 0x7610, R75 ;  /* 0x00007610ff4b7816 */ /* 0x010fe4000000004b */
[----:B------:R-:W-:Y:S01]  /*2c010*/  LEA.HI.X.SX32 R5, R5, R12, 0x1, P4 ;  /* 0x0000000c05057211 */ /* 0x000fe200020f0eff */
[----:B------:R-:W-:-:S05]  /*2c020*/  IMAD.X R7, R7, 0x1, R12, P6 ;  /* 0x0000000107077824 */ /* 0x000fca00030e060c */
[----:B------:R1:W2:Y:S01]  /*2c030*/  @P0 LDG.E.U8 R75, desc[UR20][R6.64] ;  /* 0x00000014064b0981 */ /* 0x0002a2000c1e1100 */
[----:B------:R-:W-:Y:S02]  /*2c040*/  ISETP.GE.AND P5, PT, R55, RZ, PT ;  /* 0x000000ff3700720c */ /* 0x000fe40003fa6270 */
[----:B------:R-:W-:Y:S01]  /*2c050*/  ISETP.GE.AND P3, PT, R17, RZ, PT ;  /* 0x000000ff1100720c */ /* 0x000fe20003f66270 */
[----:B------:R3:W-:Y:S04]  /*2c060*/  STL [R1+0x35c], R2 ;  /* 0x00035c0201007387 */ /* 0x0007e80000100800 */
[----:B---3--:R-:W3:Y:S04]  /*2c070*/  LDL.LU R2, [R1+0x41c] ;  /* 0x00041c0001027983 */ /* 0x008ee80000300800 */
[----:B------:R-:W4:Y:S04]  /*2c080*/  LDL.LU R92, [R1+0x27b8] ;  /* 0x0027b800015c7983 */ /* 0x000f280000300800 */
[----:B------:R0:W-:Y:S04]  /*2c090*/  STL [R1+0x358], R0 ;  /* 0x0003580001007387 */ /* 0x0001e80000100800 */
[----:B0-----:R-:W4:Y:S04]  /*2c0a0*/  LDL.LU R0, [R1+0x27b4] ;  /* 0x0027b40001007983 */ /* 0x001f280000300800 */
[----:B------:R-:W4:Y:S04]  /*2c0b0*/  LDL R17, [R1+0x2574] ;  /* 0x0025740001117983 */ /* 0x000f280000100800 */
[----:B------:R-:W4:Y:S01]  /*2c0c0*/  LDL R55, [R1+0x2550] ;  /* 0x0025500001377983 */ /* 0x000f220000100800 */
[----:B------:R-:W-:-:S03]  /*2c0d0*/  PRMT R93, RZ, 0x7610, R93 ;  /* 0x00007610ff5d7816 */ /* 0x000fc6000000005d */
[----:B------:R-:W4:Y:S04]  /*2c0e0*/  LDL.LU R18, [R1+0x450] ;  /* 0x0004500001127983 */ /* 0x000f280000300800 */
[----:B------:R1:W-:Y:S04]  /*2c0f0*/  STL [R1+0x15ac], R6 ;  /* 0x0015ac0601007387 */ /* 0x0003e80000100800 */
[----:B------:R-:W-:Y:S04]  /*2c100*/  STL [R1+0x5a8], R16 ;  /* 0x0005a81001007387 */ /* 0x000fe80000100800 */
[----:B------:R0:W-:Y:S01]  /*2c110*/  STL [R1+0x15a8], R7 ;  /* 0x0015a80701007387 */ /* 0x0001e20000100800 */
[----:B-1----:R-:W-:-:S02]  /*2c120*/  @P0 IMAD.MOV.U32 R6, RZ, RZ, R16 ;  /* 0x000000ffff060224 */ /* 0x002fc400078e0010 */
[----:B0-----:R-:W-:-:S05]  /*2c130*/  @P0 IMAD.MOV.U32 R7, RZ, RZ, R5 ;  /* 0x000000ffff070224 */ /* 0x001fca00078e0005 */
[----:B------:R0:W4:Y:S01]  /*2c140*/  @P0 LDG.E.U8 R93, desc[UR20][R6.64] ;  /* 0x00000014065d0981 */ /* 0x000122000c1e1100 */
[----:B------:R-:W-:Y:S02]  /*2c150*/  @!P3 IMAD.MOV R4, RZ, RZ, -R4 ;  /* 0x000000ffff04b224 */ /* 0x000fe400078e0a04 */
[----:B------:R-:W-:Y:S01]  /*2c160*/  @!P5 IMAD.MOV R3, RZ, RZ, -R3 ;  /* 0x000000ffff03d224 */ /* 0x000fe200078e0a03 */
[C---:B------:R-:W-:Y:S02]  /*2c170*/  ISETP.GT.U32.AND P3, PT, R15.reuse, R74, PT ;  /* 0x0000004a0f00720c */ /* 0x040fe40003f64070 */
[C---:B------:R-:W-:Y:S02]  /*2c180*/  ISETP.GT.U32.AND P5, PT, R15.reuse, R77, PT ;  /* 0x0000004d0f00720c */ /* 0x040fe40003fa4070 */
[----:B------:R-:W-:Y:S02]  /*2c190*/  ISETP.GT.U32.AND P4, PT, R15, R22, PT ;  /* 0x000000160f00720c */ /* 0x000fe40003f84070 */
[----:B------:R-:W-:-:S02]  /*2c1a0*/  SEL R4, R14, R4, !P1 ;  /* 0x000000040e047207 */ /* 0x000fc40004800000 */
[----:B------:R-:W-:-:S03]  /*2c1b0*/  SEL R3, R14, R3, !P1 ;  /* 0x000000030e037207 */ /* 0x000fc60004800000 */
[----:B0-----:R-:W-:Y:S01]  /*2c1c0*/  IMAD R6, R4, UR6, RZ ;  /* 0x0000000604067c24 */ /* 0x001fe2000f8e02ff */
[----:B------:R0:W-:Y:S01]  /*2c1d0*/  STL [R1+0x5a4], R5 ;  /* 0x0005a40501007387 */ /* 0x0001e20000100800 */
[--C-:B------:R-:W-:Y:S02]  /*2c1e0*/  @!P3 IMAD.IADD R74, R74, 0x1, -R15.reuse ;  /* 0x000000014a4ab824 */ /* 0x100fe400078e0a0f */
[--C-:B------:R-:W-:Y:S02]  /*2c1f0*/  @!P5 IMAD.IADD R77, R77, 0x1, -R15.reuse ;  /* 0x000000014d4dd824 */ /* 0x100fe400078e0a0f */
[----:B------:R-:W-:Y:S02]  /*2c200*/  @!P4 IMAD.IADD R22, R22, 0x1, -R15 ;  /* 0x000000011616c824 */ /* 0x000fe400078e0a0f */
[----:B0-----:R-:W-:Y:S02]  /*2c210*/  IMAD R5, R3, UR6, RZ ;  /* 0x0000000603057c24 */ /* 0x001fe4000f8e02ff */
[----:B------:R-:W-:-:S02]  /*2c220*/  IMAD.MOV.U32 R3, RZ, RZ, R77 ;  /* 0x000000ffff037224 */ /* 0x000fc400078e004d */
[----:B------:R-:W-:Y:S01]  /*2c230*/  IMAD.MOV.U32 R4, RZ, RZ, R74 ;  /* 0x000000ffff047224 */ /* 0x000fe200078e004a */
[----:B------:R-:W-:-:S04]  /*2c240*/  IADD3 R77, P4, PT, R5, R13, RZ ;  /* 0x0000000d054d7210 */ /* 0x000fc80007f9e0ff */
[----:B------:R-:W-:Y:S01]  /*2c250*/  LEA.HI.X.SX32 R5, R5, R12, 0x1, P4 ;  /* 0x0000000c05057211 */ /* 0x000fe200020f0eff */
[----:B--2---:R0:W-:Y:S04]  /*2c260*/  STL [R1+0x354], R75 ;  /* 0x0003544b01007387 */ /* 0x0041e80000100800 */
[----:B0-----:R-:W2:Y:S04]  /*2c270*/  LDL.LU R75, [R1+0x44c] ;  /* 0x00044c00014b7983 */ /* 0x001ea80000300800 */
[----:B------:R-:W2:Y:S01]  /*2c280*/  LDL.LU R16, [R1+0x27b0] ;  /* 0x0027b00001107983 */ /* 0x000ea20000300800 */
[----:B---3--:R-:W-:-:S13]  /*2c290*/  ISETP.GT.U32.AND P6, PT, R15, R2, PT ;  /* 0x000000020f00720c */ /* 0x008fda0003fc4070 */
[----:B------:R-:W-:Y:S01]  /*2c2a0*/  @!P6 IMAD.IADD R2, R2, 0x1, -R15 ;  /* 0x000000010202e824 */ /* 0x000fe200078e0a0f */
[----:B------:R-:W-:-:S04]  /*2c2b0*/  IADD3 R7, P6, PT, R6, R13, RZ ;  /* 0x0000000d06077210 */ /* 0x000fc80007fde0ff */
[----:B------:R-:W-:Y:S02]  /*2c2c0*/  LEA.HI.X.SX32 R6, R6, R12, 0x1, P6 ;  /* 0x0000000c06067211 */ /* 0x000fe400030f0eff */
[----:B----4-:R-:W-:Y:S02]  /*2c2d0*/  ISETP.GE.AND P3, PT, R17, RZ, PT ;  /* 0x000000ff1100720c */ /* 0x010fe40003f66270 */
[----:B------:R-:W-:Y:S02]  /*2c2e0*/  ISETP.GE.AND P5, PT, R55, RZ, PT ;  /* 0x000000ff3700720c */ /* 0x000fe40003fa6270 */
[----:B------:R-:W-:Y:S02]  /*2c2f0*/  PRMT R92, RZ, 0x7610, R92 ;  /* 0x00007610ff5c7816 */ /* 0x000fe4000000005c */
[----:B------:R-:W-:Y:S01]  /*2c300*/  PRMT R0, RZ, 0x7610, R0 ;  /* 0x00007610ff007816 */ /* 0x000fe20000000000 */
[----:B------:R0:W-:Y:S04]  /*2c310*/  STL [R1+0x350], R93 ;  /* 0x0003505d01007387 */ /* 0x0001e80000100800 */
[----:B0-----:R-:W3:Y:S04]  /*2c320*/  LDL.LU R93, [R1+0x27ac] ;  /* 0x0027ac00015d7983 */ /* 0x001ee80000300800 */
[----:B------:R-:W4:Y:S04]  /*2c330*/  LDL R17, [R1+0x2554] ;  /* 0x0025540001117983 */ /* 0x000f280000100800 */
[----:B------:R-:W3:Y:S04]  /*2c340*/  LDL R55, [R1+0x2558] ;  /* 0x0025580001377983 */ /* 0x000ee80000100800 */
[----:B------:R-:W3:Y:S04]  /*2c350*/  LDL.LU R74, [R1+0x448] ;  /* 0x00044800014a7983 */ /* 0x000ee80000300800 */
[----:B------:R0:W-:Y:S04]  /*2c360*/  STL [R1+0x5b0], R7 ;  /* 0x0005b00701007387 */ /* 0x0001e80000100800 */
[----:B------:R-:W-:Y:S04]  /*2c370*/  STL [R1+0x5b8], R77 ;  /* 0x0005b84d01007387 */ /* 0x000fe80000100800 */
[----:B------:R1:W-:Y:S01]  /*2c380*/  STL [R1+0x5ac], R6 ;  /* 0x0005ac0601007387 */ /* 0x0003e20000100800 */
[----:B0-----:R-:W-:-:S04]  /*2c390*/  @P0 LOP3.LUT R7, R7, R6, RZ, 0x3c, !PT ;  /* 0x0000000607070212 */ /* 0x001fc800078e3cff */
[----:B-1----:R-:W-:-:S04]  /*2c3a0*/  @P0 LOP3.LUT R6, R7, R6, RZ, 0x3c, !PT ;  /* 0x0000000607060212 */ /* 0x002fc800078e3cff */
[----:B------:R-:W-:-:S05]  /*2c3b0*/  @P0 LOP3.LUT R7, R7, R6, RZ, 0x3c, !PT ;  /* 0x0000000607070212 */ /* 0x000fca00078e3cff */
[----:B------:R0:W3:Y:S02]  /*2c3c0*/  @P0 LDG.E.U8 R92, desc[UR20][R6.64] ;  /* 0x00000014065c0981 */ /* 0x0000e4000c1e1100 */
[----:B0-----:R-:W-:Y:S02]  /*2c3d0*/  @P0 IMAD.MOV.U32 R6, RZ, RZ, R77 ;  /* 0x000000ffff060224 */ /* 0x001fe400078e004d */
[----:B------:R-:W-:-:S05]  /*2c3e0*/  @P0 IMAD.MOV.U32 R7, RZ, RZ, R5 ;  /* 0x000000ffff070224 */ /* 0x000fca00078e0005 */
[----:B------:R0:W3:Y:S01]  /*2c3f0*/  @P0 LDG.E.U8 R0, desc[UR20][R6.64] ;  /* 0x0000001406000981 */ /* 0x0000e2000c1e1100 */
        /* <DEDUP_REMOVED lines=16> */
[----:B------:R-:W-:Y:S02]  /*2c500*/  LEA.HI.X.SX32 R5, R5, R12, 0x1, P4 ;  /* 0x0000000c05057211 */ /* 0x000fe400020f0eff */
[----:B--2---:R-:W-:-:S13]  /*2c510*/  ISETP.GT.U32.AND P6, PT, R15, R75, PT ;  /* 0x0000004b0f00720c */ /* 0x004fda0003fc4070 */
[----:B------:R-:W-:Y:S01]  /*2c520*/  @!P6 IMAD.IADD R75, R75, 0x1, -R15 ;  /* 0x000000014b4be824 */ /* 0x000fe200078e0a0f */
[----:B------:R-:W-:-:S04]  /*2c530*/  IADD3 R7, P6, PT, R6, R13, RZ ;  /* 0x0000000d06077210 */ /* 0x000fc80007fde0ff */
[----:B------:R-:W-:Y:S02]  /*2c540*/  LEA.HI.X.SX32 R6, R6, R12, 0x1, P6 ;  /* 0x0000000c06067211 */ /* 0x000fe400030f0eff */
[----:B------:R-:W-:Y:S02]  /*2c550*/  PRMT R16, RZ, 0x7610, R16 ;  /* 0x00007610ff107816 */ /* 0x000fe40000000010 */
[----:B----4-:R-:W-:Y:S02]  /*2c560*/  ISETP.GE.AND P3, PT, R17, RZ, PT ;  /* 0x000000ff1100720c */ /* 0x010fe40003f66270 */
[----:B---3--:R-:W-:Y:S02]  /*2c570*/  ISETP.GE.AND P5, PT, R55, RZ, PT ;  /* 0x000000ff3700720c */ /* 0x008fe40003fa6270 */
[----:B------:R-:W-:Y:S01]  /*2c580*/  PRMT R93, RZ, 0x7610, R93 ;  /* 0x00007610ff5d7816 */ /* 0x000fe2000000005d */
[----:B------:R0:W-:Y:S04]  /*2c590*/  STL [R1+0x348], R92 ;  /* 0x0003485c01007387 */ /* 0x0001e80000100800 */
[----:B0-----:R-:W2:Y:S04]  /*2c5a0*/  LDL.LU R92, [R1+0x444] ;  /* 0x00044400015c7983 */ /* 0x001ea80000300800 */
[----:B------:R-:W3:Y:S04]  /*2c5b0*/  LDL.LU R77, [R1+0x27a8] ;  /* 0x0027a800014d7983 */ /* 0x000ee80000300800 */
[----:B------:R0:W-:Y:S04]  /*2c5c0*/  STL [R1+0x344], R0 ;  /* 0x0003440001007387 */ /* 0x0001e80000100800 */
[----:B0-----:R-:W4:Y:S04]  /*2c5d0*/  LDL.LU R0, [R1+0x27a4] ;  /* 0x0027a40001007983 */ /* 0x001f280000300800 */
[----:B------:R-:W3:Y:S04]  /*2c5e0*/  LDL R17, [R1+0x255c] ;  /* 0x00255c0001117983 */ /* 0x000ee80000100800 */
[----:B------:R-:W4:Y:S04]  /*2c5f0*/  LDL R55, [R1+0x2560] ;  /* 0x0025600001377983 */ /* 0x000f280000100800 */
[----:B------:R-:W4:Y:S04]  /*2c600*/  LDL.LU R22, [R1+0x468] ;  /* 0x0004680001167983 */ /* 0x000f280000300800 */
[----:B------:R0:W-:Y:S04]  /*2c610*/  STL [R1+0x5c0], R7 ;  /* 0x0005c00701007387 */ /* 0x0001e80000100800 */
[----:B------:R-:W-:Y:S04]  /*2c620*/  STL [R1+0x5c8], R2 ;  /* 0x0005c80201007387 */ /* 0x000fe80000100800 */
[----:B------:R1:W-:Y:S01]  /*2c630*/  STL [R1+0x5bc], R6 ;  /* 0x0005bc0601007387 */ /* 0x0003e20000100800 */
[----:B0-----:R-:W-:-:S04]  /*2c640*/  @P0 LOP3.LUT R7, R7, R6, RZ, 0x3c, !PT ;  /* 0x0000000607070212 */ /* 0x001fc800078e3cff */
[----:B-1----:R-:W-:-:S04]  /*2c650*/  @P0 LOP3.LUT R6, R7, R6, RZ, 0x3c, !PT ;  /* 0x0000000607060212 */ /* 0x002fc800078e3cff */
[----:B------:R-:W-:-:S05]  /*2c660*/  @P0 LOP3.LUT R7, R7, R6, RZ, 0x3c, !PT ;  /* 0x0000000607070212 */ /* 0x000fca00078e3cff */
[----:B------:R0:W4:Y:S02]  /*2c670*/  @P0 LDG.E.U8 R16, desc[UR20][R6.64] ;  /* 0x0000001406100981 */ /* 0x000124000c1e1100 */
[----:B0-----:R-:W-:Y:S02]  /*2c680*/  @P0 IMAD.MOV.U32 R6, RZ, RZ, R2 ;  /* 0x000000ffff060224 */ /* 0x001fe400078e0002 */
[----:B------:R-:W-:-:S05]  /*2c690*/  @P0 IMAD.MOV.U32 R7, RZ, RZ, R5 ;  /* 0x000000ffff070224 */ /* 0x000fca00078e0005 */
        /* <DEDUP_REMOVED lines=20> */
[C---:B------:R-:W-:Y:S02]  /*2c7e0*/  IADD3 R7, P6, PT, R6.reuse, R13, RZ ;  /* 0x0000000d06077210 */ /* 0x040fe40007fde0ff */
[----:B---3--:R-:W-:Y:S02]  /*2c7f0*/  ISETP.GE.AND P3, PT, R17, RZ, PT ;  /* 0x000000ff1100720c */ /* 0x008fe40003f66270 */
[----:B----4-:R-:W-:Y:S02]  /*2c800*/  ISETP.GE.AND P5, PT, R55, RZ, PT ;  /* 0x000000ff3700720c */ /* 0x010fe40003fa6270 */
[----:B------:R-:W-:Y:S02]  /*2c810*/  LEA.HI.X.SX32 R6, R6, R12, 0x1, P6 ;  /* 0x0000000c06067211 */ /* 0x000fe400030f0eff */
[----:B------:R-:W-:Y:S02]  /*2c820*/  PRMT R77, RZ, 0x7610, R77 ;  /* 0x00007610ff4d7816 */ /* 0x000fe4000000004d */
        /* <DEDUP_REMOVED lines=694> */
[----:B------:R-:W4:Y:S04]  /*2f390*/  LDL R17, [R1+0x24d4] ;  /* 0x0024d40001117983 */ /* 0x000f280000100800 */
        /* <DEDUP_REMOVED lines=23> */
[----:B------:R-:W-:Y:S01]  /*2f510*/  @!P5 IMAD.IADD R16, R16, 0x1, -R15 ;  /* 0x000000011010d824 */ /* 0x000fe200078e0a0f */
[C---:B------:R-:W-:Y:S01]  /*2f520*/  IADD3 R7, P4, PT, R6.reuse, R13, RZ ;  /* 0x0000000d06077210 */ /* 0x040fe20007f9e0ff */
[----:B0-----:R-:W-:Y:S02]  /*2f530*/  IMAD R5, R3, UR6, RZ ;  /* 0x0000000603057c24 */ /* 0x001fe4000f8e02ff */
[----:B------:R-:W-:Y:S01]  /*2f540*/  IMAD.MOV.U32 R3, RZ, RZ, R16 ;  /* 0x000000ffff037224 */ /* 0x000fe200078e0010 */
[----:B------:R-:W-:Y:S01]  /*2f550*/  LEA.HI.X.SX32 R6, R6, R12, 0x1, P4 ;  /* 0x0000000c06067211 */ /* 0x000fe200020f0eff */
[----:B------:R-:W-:Y:S01]  /*2f560*/  IMAD.MOV.U32 R4, RZ, RZ, R22 ;  /* 0x000000ffff047224 */ /* 0x000fe200078e0016 */
[----:B--2---:R-:W-:-:S02]  /*2f570*/  ISETP.GT.U32.AND P6, PT, R15, R77, PT ;  /* 0x0000004d0f00720c */ /* 0x004fc40003fc4070 */
[----:B---3--:R-:W-:-:S11]  /*2f580*/  PRMT R75, RZ, 0x7610, R75 ;  /* 0x00007610ff4b7816 */ /* 0x008fd6000000004b */
[----:B------:R-:W-:Y:S01]  /*2f590*/  @!P6 IMAD.IADD R77, R77, 0x1, -R15 ;  /* 0x000000014d4de824 */ /* 0x000fe200078e0a0f */
[----:B------:R-:W-:Y:S02]  /*2f5a0*/  IADD3 R16, P6, PT, R5, R13, RZ ;  /* 0x0000000d05107210 */ /* 0x000fe40007fde0ff */
[----:B----4-:R-:W-:Y:S02]  /*2f5b0*/  ISETP.GE.AND P3, PT, R17, RZ, PT ;  /* 0x000000ff1100720c */ /* 0x010fe40003f66270 */
[----:B------:R-:W-:Y:S02]  /*2f5c0*/  ISETP.GE.AND P5, PT, R55, RZ, PT ;  /* 0x000000ff3700720c */ /* 0x000fe40003fa6270 */
[----:B------:R-:W-:Y:S02]  /*2f5d0*/  LEA.HI.X.SX32 R5, R5, R12, 0x1, P6 ;  /* 0x0000000c05057211 */ /* 0x000fe400030f0eff */
        /* <DEDUP_REMOVED lines=853> */
[----:B--2---:R-:W-:-:S13]  /*32b30*/  ISETP.GT.U32.AND P6, PT, R15, R77, PT ;  /* 0x0000004d0f00720c */ /* 0x004fda0003fc4070 */
[----:B------:R-:W-:Y:S01]  /*32b40*/  @!P6 IMAD.IADD R77, R77, 0x1, -R15 ;  /* 0x000000014d4de824 */ /* 0x000fe200078e0a0f */
[----:B------:R-:W-:Y:S02]  /*32b50*/  IADD3 R2, P6, PT, R5, R13, RZ ;  /* 0x0000000d05027210 */ /* 0x000fe40007fde0ff */
[----:B---3--:R-:W-:Y:S02]  /*32b60*/  ISETP.GE.AND P3, PT, R17, RZ, PT ;  /* 0x000000ff1100720c */ /* 0x008fe40003f66270 */
[----:B----4-:R-:W-:Y:S02]  /*32b70*/  ISETP.GE.AND P4, PT, R55, RZ, PT ;  /* 0x000000ff3700720c */ /* 0x010fe40003f86270 */
        /* <DEDUP_REMOVED lines=37> */
[----:B------:R-:W-:-:S02]  /*32dd0*/  PRMT R60, RZ, 0x7610, R60 ;  /* 0x00007610ff3c7816 */ /* 0x000fc4000000003c */
[----:B--2---:R-:W-:-:S13]  /*32de0*/  ISETP.GT.U32.AND P6, PT, R15, R92, PT ;  /* 0x0000005c0f00720c */ /* 0x004fda0003fc4070 */
[----:B------:R-:W-:Y:S01]  /*32df0*/  @!P6 IMAD.IADD R92, R92, 0x1, -R15 ;  /* 0x000000015c5ce824 */ /* 0x000fe200078e0a0f */
[----:B------:R-:W-:Y:S02]  /*32e00*/  IADD3 R77, P6, PT, R5, R13, RZ ;  /* 0x0000000d054d7210 */ /* 0x000fe40007fde0ff */
[----:B---3--:R-:W-:Y:S02]  /*32e10*/  ISETP.GE.AND P3, PT, R17, RZ, PT ;  /* 0x000000ff1100720c */ /* 0x008fe40003f66270 */
[----:B----4-:R-:W-:Y:S02]  /*32e20*/  ISETP.GE.AND P4, PT, R55, RZ, PT ;  /* 0x000000ff3700720c */ /* 0x010fe40003f86270 */
[----:B------:R-:W-:Y:S02]  /*32e30*/  PRMT R0, RZ, 0x7610, R0 ;  /* 0x00007610ff007816 */ /* 0x000fe40000000000 */
[----:B------:R-:W-:Y:S01]  /*32e40*/  LEA.HI.X.SX32 R5, R5, R12, 0x1, P6 ;  /* 0x0000000c05057211 */ /* 0x000fe200030f0eff */
        /* <DEDUP_REMOVED lines=40> */
[----:B------:R-:W-:Y:S01]  /*330d0*/  PRMT R93, RZ, 0x7610, R93 ;  /* 0x00007610ff5d7816 */ /* 0x000fe2000000005d */
[----:B------:R0:W-:Y:S04]  /*330e0*/  STL [R1+0x208], R0 ;  /* 0x0002080001007387 */ /* 0x0001e80000100800 */
[----:B0-----:R-:W2:Y:S04]  /*330f0*/  LDL.LU R0, [R1+0x434] ;  /* 0x0004340001007983 */ /* 0x001ea80000300800 */
[----:B------:R-:W3:Y:S04]  /*33100*/  LDL.LU R77, [R1+0x2668] ;  /* 0x00266800014d7983 */ /* 0x000ee80000300800 */
[----:B------:R0:W-:Y:S04]  /*33110*/  STL [R1+0x204], R60 ;  /* 0x0002043c01007387 */ /* 0x0001e80000100800 */
[----:B------:R-:W4:Y:S04]  /*33120*/  LDL R55, [R1+0x2418] ;  /* 0x0024180001377983 */ /* 0x000f280000100800 */
[----:B0-----:R-:W2:Y:S04]  /*33130*/  LDL R60, [R1+0x2414] ;  /* 0x00241400013c7983 */ /* 0x001ea80000100800 */
[----:B------:R-:W2:Y:S04]  /*33140*/  LDL.LU R17, [R1+0x42c] ;  /* 0x00042c0001117983 */ /* 0x000ea80000300800 */
[----:B------:R-:W2:Y:S04]  /*33150*/  LDL.LU R18, [R1+0x414] ;  /* 0x0004140001127983 */ /* 0x000ea80000300800 */
[----:B------:R0:W-:Y:S04]  /*33160*/  STL [R1+0x860], R7 ;  /* 0x0008600701007387 */ /* 0x0001e80000100800 */
[----:B------:R-:W-:Y:S04]  /*33170*/  STL [R1+0x868], R92 ;  /* 0x0008685c01007387 */ /* 0x000fe80000100800 */
[----:B------:R1:W-:Y:S01]  /*33180*/  STL [R1+0x85c], R6 ;  /* 0x00085c0601007387 */ /* 0x0003e20000100800 */
[----:B0-----:R-:W-:-:S04]  /*33190*/  @P0 LOP3.LUT R7, R7, R6, RZ, 0x3c, !PT ;  /* 0x0000000607070212 */ /* 0x001fc800078e3cff */
[----:B-1----:R-:W-:-:S04]  /*331a0*/  @P0 LOP3.LUT R6, R7, R6, RZ, 0x3c, !PT ;  /* 0x0000000607060212 */ /* 0x002fc800078e3cff */
[----:B------:R-:W-:-:S05]  /*331b0*/  @P0 LOP3.LUT R7, R7, R6, RZ, 0x3c, !PT ;  /* 0x0000000607070212 */ /* 0x000fca00078e3cff */
[----:B------:R0:W2:Y:S01]  /*331c0*/  @P0 LDG.E.U8 R93, desc[UR20][R6.64] ;  /* 0x00000014065d0981 */ /* 0x0000a2000c1e1100 */
[----:B------:R-:W-:Y:S02]  /*331d0*/  LEA.HI.X.SX32 R5, R5, R12, 0x1, P6 ;  /* 0x0000000c05057211 */ /* 0x000fe400030f0eff */
[----:B------:R-:W-:Y:S01]  /*331e0*/  PRMT R2, RZ, 0x7610, R2 ;  /* 0x00007610ff027816 */ /* 0x000fe20000000002 */
[----:B0-----:R-:W-:Y:S02]  /*331f0*/  @P0 IMAD.MOV.U32 R6, RZ, RZ, R92 ;  /* 0x000000ffff060224 */ /* 0x001fe400078e005c */
[----:B------:R-:W-:-:S05]  /*33200*/  @P0 IMAD.MOV.U32 R7, RZ, RZ, R5 ;  /* 0x000000ffff070224 */ /* 0x000fca00078e0005 */
[----:B------:R0:W3:Y:S01]  /*33210*/  @P0 LDG.E.U8 R2, desc[UR20][R6.64] ;  /* 0x0000001406020981 */ /* 0x0000e2000c1e1100 */
[----:B------:R-:W-:Y:S02]  /*33220*/  @!P3 IMAD.MOV R4, RZ, RZ, -R4 ;  /* 0x000000ffff04b224 */ /* 0x000fe400078e0a04 */
[----:B------:R-:W-:Y:S01]  /*33230*/  @!P4 IMAD.MOV R3, RZ, RZ, -R3 ;  /* 0x000000ffff03c224 */ /* 0x000fe200078e0a03 */
[C---:B------:R-:W-:Y:S02]  /*33240*/  ISETP.GT.U32.AND P5, PT, R15.reuse, R22, PT ;  /* 0x000000160f00720c */ /* 0x040fe40003fa4070 */
[C---:B------:R-:W-:Y:S02]  /*33250*/  ISETP.GT.U32.AND P3, PT, R15.reuse, R16, PT ;  /* 0x000000100f00720c */ /* 0x040fe40003f64070 */
[C---:B------:R-:W-:Y:S02]  /*33260*/  ISETP.GT.U32.AND P4, PT, R15.reuse, R20, PT ;  /* 0x000000140f00720c */ /* 0x040fe40003f84070 */
[----:B------:R-:W-:Y:S01]  /*33270*/  SEL R4, R14, R4, !P1 ;  /* 0x000000040e047207 */ /* 0x000fe20004800000 */
[----:B--2---:R1:W-:Y:S04]  /*33280*/  STL [R1+0x1d0], R93 ;  /* 0x0001d05d01007387 */ /* 0x0043e80000100800 */
[----:B-1----:R-:W2:Y:S01]  /*33290*/  LDL.LU R93, [R1+0x2664] ;  /* 0x00266400015d7983 */ /* 0x002ea20000300800 */
[----:B------:R-:W-:-:S02]  /*332a0*/  ISETP.GT.U32.AND P6, PT, R15, R0, PT ;  /* 0x000000000f00720c */ /* 0x000fc40003fc4070 */
[----:B------:R-:W-:Y:S01]  /*332b0*/  SEL R3, R14, R3, !P1 ;  /* 0x000000030e037207 */ /* 0x000fe20004800000 */
[----:B0-----:R-:W-:Y:S01]  /*332c0*/  IMAD R6, R4, UR6, RZ ;  /* 0x0000000604067c24 */ /* 0x001fe2000f8e02ff */
[----:B------:R0:W-:Y:S01]  /*332d0*/  STL [R1+0x864], R5 ;  /* 0x0008640501007387 */ /* 0x0001e20000100800 */
[--C-:B------:R-:W-:Y:S02]  /*332e0*/  @!P5 IMAD.IADD R22, R22, 0x1, -R15.reuse ;  /* 0x000000011616d824 */ /* 0x100fe400078e0a0f */
[--C-:B------:R-:W-:Y:S02]  /*332f0*/  @!P3 IMAD.IADD R16, R16, 0x1, -R15.reuse ;  /* 0x000000011010b824 */ /* 0x100fe400078e0a0f */
[----:B------:R-:W-:Y:S01]  /*33300*/  @!P4 IMAD.IADD R20, R20, 0x1, -R15 ;  /* 0x000000011414c824 */ /* 0x000fe200078e0a0f */
[----:B------:R-:W-:Y:S01]  /*33310*/  IADD3 R7, P5, PT, R6, R13, RZ ;  /* 0x0000000d06077210 */ /* 0x000fe20007fbe0ff */
[----:B------:R-:W2:Y:S04]  /*33320*/  LDL.LU R92, [R1+0x2660] ;  /* 0x00266000015c7983 */ /* 0x000ea80000300800 */
[----:B---3--:R1:W-:Y:S01]  /*33330*/  STL [R1+0x200], R2 ;  /* 0x0002000201007387 */ /* 0x0083e20000100800 */
[----:B0-----:R-:W-:Y:S01]  /*33340*/  IMAD R5, R3, UR6, RZ ;  /* 0x0000000603057c24 */ /* 0x001fe2000f8e02ff */
[----:B------:R-:W-:-:S02]  /*33350*/  ISETP.GE.AND P3, PT, R60, RZ, PT ;  /* 0x000000ff3c00720c */ /* 0x000fc40003f66270 */
[----:B----4-:R-:W-:Y:S01]  /*33360*/  ISETP.GE.AND P4, PT, R55, RZ, PT ;  /* 0x000000ff3700720c */ /* 0x010fe20003f86270 */
[----:B------:R-:W-:Y:S02]  /*33370*/  @!P6 IMAD.IADD R0, R0, 0x1, -R15 ;  /* 0x000000010000e824 */ /* 0x000fe400078e0a0f */
[----:B------:R-:W-:Y:S01]  /*33380*/  IMAD.MOV.U32 R3, RZ, RZ, R20 ;  /* 0x000000ffff037224 */ /* 0x000fe200078e0014 */
[----:B------:R-:W-:Y:S01]  /*33390*/  LEA.HI.X.SX32 R6, R6, R12, 0x1, P5 ;  /* 0x0000000c06067211 */ /* 0x000fe200028f0eff */
[----:B-1----:R-:W3:Y:S04]  /*333a0*/  LDL.LU R2, [R1+0x265c] ;  /* 0x00265c0001027983 */ /* 0x002ee80000300800 */
[----:B------:R-:W4:Y:S04]  /*333b0*/  LDL R60, [R1+0x2404] ;  /* 0x00240400013c7983 */ /* 0x000f280000100800 */
[----:B------:R-:W3:Y:S01]  /*333c0*/  LDL R55, [R1+0x2408] ;  /* 0x0024080001377983 */ /* 0x000ee20000100800 */
[----:B------:R-:W-:Y:S01]  /*333d0*/  IMAD.MOV.U32 R4, RZ, RZ, R16 ;  /* 0x000000ffff047224 */ /* 0x000fe200078e0010 */
[----:B------:R-:W-:-:S02]  /*333e0*/  IADD3 R20, P6, PT, R5, R13, RZ ;  /* 0x0000000d05147210 */ /* 0x000fc40007fde0ff */
[----:B------:R-:W3:Y:S04]  /*333f0*/  LDL.LU R16, [R1+0x2658] ;  /* 0x0026580001107983 */ /* 0x000ee80000300800 */
[----:B------:R0:W-:Y:S04]  /*33400*/  STL [R1+0x870], R7 ;  /* 0x0008700701007387 */ /* 0x0001e80000100800 */
[----:B------:R-:W-:Y:S04]  /*33410*/  STL [R1+0x878], R20 ;  /* 0x0008781401007387 */ /* 0x000fe80000100800 */
[----:B------:R1:W-:Y:S01]  /*33420*/  STL [R1+0x86c], R6 ;  /* 0x00086c0601007387 */ /* 0x0003e20000100800 */
[----:B0-----:R-:W-:-:S04]  /*33430*/  @P0 LOP3.LUT R7, R7, R6, RZ, 0x3c, !PT ;  /* 0x0000000607070212 */ /* 0x001fc800078e3cff */
[----:B-1----:R-:W-:-:S04]  /*33440*/  @P0 LOP3.LUT R6, R7, R6, RZ, 0x3c, !PT ;  /* 0x0000000607060212 */ /* 0x002fc800078e3cff */
[----:B------:R-:W-:Y:S02]  /*33450*/  @P0 LOP3.LUT R7, R7, R6, RZ, 0x3c, !PT ;  /* 0x0000000607070212 */ /* 0x000fe400078e3cff */
[----:B--2---:R-:W-:-:S06]  /*33460*/  PRMT R93, RZ, 0x7610, R93 ;  /* 0x00007610ff5d7816 */ /* 0x004fcc000000005d */
[----:B------:R0:W2:Y:S01]  /*33470*/  @P0 LDG.E.U8 R93, desc[UR20][R6.64] ;  /* 0x00000014065d0981 */ /* 0x0000a2000c1e1100 */
[----:B------:R-:W-:Y:S01]  /*33480*/  @!P3 IMAD.MOV R4, RZ, RZ, -R4 ;  /* 0x000000ffff04b224 */ /* 0x000fe200078e0a04 */
[----:B------:R-:W-:Y:S02]  /*33490*/  PRMT R11, RZ, 0x7610, R11 ;  /* 0x00007610ff0b7816 */ /* 0x000fe4000000000b */
[----:B------:R-:W-:Y:S02]  /*334a0*/  LEA.HI.X.SX32 R5, R5, R12, 0x1, P6 ;  /* 0x0000000c05057211 */ /* 0x000fe400030f0eff */
[----:B0-----:R-:W-:Y:S01]  /*334b0*/  SEL R6, R14, R4, !P1 ;  /* 0x000000040e067207 */ /* 0x001fe20004800000 */
[----:B------:R-:W-:-:S05]  /*334c0*/  @P0 IMAD.MOV.U32 R4, RZ, RZ, R20 ;  /* 0x000000ffff040224 */ /* 0x000fca00078e0014 */
[----:B------:R-:W3:Y:S01]  /*334d0*/  @P0 LDG.E.U8 R11, desc[UR20][R4.64] ;  /* 0x00000014040b0981 */ /* 0x000ee2000c1e1100 */
[C---:B------:R-:W-:Y:S01]  /*334e0*/  ISETP.GT.U32.AND P5, PT, R15.reuse, R17, PT ;  /* 0x000000110f00720c */ /* 0x040fe20003fa4070 */
[----:B------:R-:W-:Y:S01]  /*334f0*/  @!P4 IMAD.MOV R3, RZ, RZ, -R3 ;  /* 0x000000ffff03c224 */ /* 0x000fe200078e0a03 */
[----:B------:R-:W-:Y:S01]  /*33500*/  ISETP.GT.U32.AND P4, PT, R15, R18, PT ;  /* 0x000000120f00720c */ /* 0x000fe20003f84070 */
[----:B--2---:R0:W-:Y:S04]  /*33510*/  STL [R1+0x1fc], R93 ;  /* 0x0001fc5d01007387 */ /* 0x0041e80000100800 */
[----:B0-----:R-:W2:Y:S01]  /*33520*/  LDL.LU R93, [R1+0x2654] ;  /* 0x00265400015d7983 */ /* 0x001ea20000300800 */
[----:B------:R-:W-:-:S05]  /*33530*/  IMAD R6, R6, UR6, RZ ;  /* 0x0000000606067c24 */ /* 0x000fca000f8e02ff */
[----:B------:R-:W-:Y:S01]  /*33540*/  @!P5 IMAD.IADD R17, R17, 0x1, -R15 ;  /* 0x000000011111d824 */ /* 0x000fe200078e0a0f */
[----:B------:R-:W-:Y:S01]  /*33550*/  STL [R1+0x874], R5 ;  /* 0x0008740501007387 */ /* 0x000fe20000100800 */
[----:B------:R-:W-:-:S03]  /*33560*/  IADD3 R7, P5, PT, R6, R13, RZ ;  /* 0x0000000d06077210 */ /* 0x000fc60007fbe0ff */
[----:B---3--:R0:W-:Y:S01]  /*33570*/  STL [R1+0x1f8], R11 ;  /* 0x0001f80b01007387 */ /* 0x0081e20000100800 */
[----:B------:R-:W-:Y:S01]  /*33580*/  @!P4 IMAD.IADD R18, R18, 0x1, -R15 ;  /* 0x000000011212c824 */ /* 0x000fe200078e0a0f */
[----:B------:R-:W-:Y:S02]  /*33590*/  ISETP.GE.AND P4, PT, R55, RZ, PT ;  /* 0x000000ff3700720c */ /* 0x000fe40003f86270 */
[----:B------:R-:W-:Y:S01]  /*335a0*/  LEA.HI.X.SX32 R6, R6, R12, 0x1, P5 ;  /* 0x0000000c06067211 */ /* 0x000fe200028f0eff */
[----:B0-----:R-:W3:Y:S04]  /*335b0*/  LDL R11, [R1+0x23f4] ;  /* 0x0023f400010b7983 */ /* 0x001ee80000100800 */
[----:B------:R-:W3:Y:S04]  /*335c0*/  LDL.LU R20, [R1+0x428] ;  /* 0x0004280001147983 */ /* 0x000ee80000300800 */
[----:B------:R-:W3:Y:S04]  /*335d0*/  LDL.LU R55, [R1+0x418] ;  /* 0x0004180001377983 */ /* 0x000ee80000300800 */
[----:B------:R0:W-:Y:S04]  /*335e0*/  STL [R1+0x880], R7 ;  /* 0x0008800701007387 */ /* 0x0001e80000100800 */
[----:B------:R1:W-:Y:S01]  /*335f0*/  STL [R1+0x87c], R6 ;  /* 0x00087c0601007387 */ /* 0x0003e20000100800 */
[----:B0-----:R-:W-:-:S04]  /*33600*/  @P0 LOP3.LUT R7, R7, R6, RZ, 0x3c, !PT ;  /* 0x0000000607070212 */ /* 0x001fc800078e3cff */
[----:B-1----:R-:W-:-:S04]  /*33610*/  @P0 LOP3.LUT R6, R7, R6, RZ, 0x3c, !PT ;  /* 0x0000000607060212 */ /* 0x002fc800078e3cff */
[----:B------:R-:W-:Y:S02]  /*33620*/  @P0 LOP3.LUT R7, R7, R6, RZ, 0x3c, !PT ;  /* 0x0000000607070212 */ /* 0x000fe400078e3cff */
[----:B--2---:R-:W-:-:S06]  /*33630*/  PRMT R93, RZ, 0x7610, R93 ;  /* 0x00007610ff5d7816 */ /* 0x004fcc000000005d */
[----:B------:R-:W2:Y:S01]  /*33640*/  @P0 LDG.E.U8 R93, desc[UR20][R6.64] ;  /* 0x00000014065d0981 */ /* 0x000ea2000c1e1100 */
[----:B------:R-:W-:-:S13]  /*33650*/  ISETP.GT.U32.AND P3, PT, R15, R22, PT ;  /* 0x000000160f00720c */ /* 0x000fda0003f64070 */
[----:B------:R-:W-:-:S04]  /*33660*/  @!P3 IMAD.IADD R22, R22, 0x1, -R15 ;  /* 0x000000011616b824 */ /* 0x000fc800078e0a0f */
[----:B------:R-:W-:Y:S02]  /*33670*/  IMAD.MOV.U32 R4, RZ, RZ, R22 ;  /* 0x000000ffff047224 */ /* 0x000fe400078e0016 */
[----:B------:R-:W3:Y:S04]  /*33680*/  LDL.LU R22, [R1+0x410] ;  /* 0x0004100001167983 */ /* 0x000ee80000300800 */
[----:B--2---:R0:W-:Y:S04]  /*33690*/  STL [R1+0x1f4], R93 ;  /* 0x0001f45d01007387 */ /* 0x0041e80000100800 */
[----:B0-----:R-:W2:Y:S04]  /*336a0*/  LDL.LU R93, [R1+0x2650] ;  /* 0x00265000015d7983 */ /* 0x001ea80000300800 */
[----:B------:R-:W2:Y:S01]  /*336b0*/  LDL R6, [R1+0x240c] ;  /* 0x00240c0001067983 */ /* 0x000ea20000100800 */
[----:B------:R-:W-:-:S02]  /*336c0*/  ISETP.GT.U32.AND P6, PT, R15, R0, PT ;  /* 0x000000000f00720c */ /* 0x000fc40003fc4070 */
[----:B------:R-:W-:Y:S02]  /*336d0*/  SEL R3, R14, R3, !P1 ;  /* 0x000000030e037207 */ /* 0x000fe40004800000 */
[----:B----4-:R-:W-:-:S03]  /*336e0*/  ISETP.GE.AND P3, PT, R60, RZ, PT ;  /* 0x000000ff3c00720c */ /* 0x010fc60003f66270 */
[----:B------:R-:W-:Y:S01]  /*336f0*/  IMAD R3, R3, UR6, RZ ;  /* 0x0000000603037c24 */ /* 0x000fe2000f8e02ff */
[----:B------:R-:W-:-:S05]  /*33700*/  PRMT R5, RZ, 0x7610, R5 ;  /* 0x00007610ff057816 */ /* 0x000fca0000000005 */
[----:B------:R-:W-:Y:S01]  /*33710*/  @!P6 IMAD.IADD R0, R0, 0x1, -R15 ;  /* 0x000000010000e824 */ /* 0x000fe200078e0a0f */
[----:B------:R-:W-:-:S04]  /*33720*/  IADD3 R60, P6, PT, R3, R13, RZ ;  /* 0x0000000d033c7210 */ /* 0x000fc80007fde0ff */
[----:B------:R-:W-:Y:S02]  /*33730*/  LEA.HI.X.SX32 R7, R3, R12, 0x1, P6 ;  /* 0x0000000c03077211 */ /* 0x000fe400030f0eff */
[----:B--2---:R-:W-:Y:S01]  /*33740*/  ISETP.GE.AND P6, PT, R6, RZ, PT ;  /* 0x000000ff0600720c */ /* 0x004fe20003fc6270 */
[----:B------:R-:W-:-:S05]  /*33750*/  @P0 IMAD.MOV.U32 R6, RZ, RZ, R60 ;  /* 0x000000ffff060224 */ /* 0x000fca00078e003c */
[----:B------:R-:W2:Y:S01]  /*33760*/  @P0 LDG.E.U8 R5, desc[UR20][R6.64] ;  /* 0x0000001406050981 */ /* 0x000ea2000c1e1100 */
[C---:B------:R-:W-:Y:S01]  /*33770*/  ISETP.GT.U32.AND P5, PT, R15.reuse, R17, PT ;  /* 0x000000110f00720c */ /* 0x040fe20003fa4070 */
[----:B------:R-:W-:Y:S02]  /*33780*/  @!P3 IMAD.MOV R4, RZ, RZ, -R4 ;  /* 0x000000ffff04b224 */ /* 0x000fe400078e0a04 */
[----:B------:R0:W-:Y:S01]  /*33790*/  STL [R1+0x888], R60 ;  /* 0x0008883c01007387 */ /* 0x0001e20000100800 */
[----:B------:R-:W-:Y:S01]  /*337a0*/  IMAD.MOV.U32 R3, RZ, RZ, R0 ;  /* 0x000000ffff037224 */ /* 0x000fe200078e0000 */
[C---:B------:R-:W-:Y:S02]  /*337b0*/  ISETP.GT.U32.AND P3, PT, R15.reuse, R18, PT ;  /* 0x000000120f00720c */ /* 0x040fe40003f64070 */
[----:B------:R-:W-:Y:S04]  /*337c0*/  STL [R1+0x884], R7 ;  /* 0x0008840701007387 */ /* 0x000fe80000100800 */
[----:B------:R-:W4:Y:S01]  /*337d0*/  LDL.LU R0, [R1+0x264c] ;  /* 0x00264c0001007983 */ /* 0x000f220000300800 */
[----:B------:R-:W-:Y:S01]  /*337e0*/  @!P4 IMAD.MOV R3, RZ, RZ, -R3 ;  /* 0x000000ffff03c224 */ /* 0x000fe200078e0a03 */
[----:B---3--:R-:W-:Y:S01]  /*337f0*/  ISETP.GT.U32.AND P4, PT, R15, R20, PT ;  /* 0x000000140f00720c */ /* 0x008fe20003f84070 */
[----:B------:R-:W-:-:S03]  /*33800*/  @!P5 IMAD.IADD R17, R17, 0x1, -R15 ;  /* 0x000000011111d824 */ /* 0x000fc600078e0a0f */
[----:B------:R-:W-:Y:S01]  /*33810*/  SEL R3, R14, R3, !P1 ;  /* 0x000000030e037207 */ /* 0x000fe20004800000 */
[----:B------:R-:W-:Y:S01]  /*33820*/  @!P3 IMAD.IADD R18, R18, 0x1, -R15 ;  /* 0x000000011212b824 */ /* 0x000fe200078e0a0f */
[----:B------:R-:W-:-:S07]  /*33830*/  ISETP.GE.AND P5, PT, R11, RZ, PT ;  /* 0x000000ff0b00720c */ /* 0x000fce0003fa6270 */
[----:B------:R-:W-:Y:S01]  /*33840*/  @!P4 IMAD.IADD R20, R20, 0x1, -R15 ;  /* 0x000000011414c824 */ /* 0x000fe200078e0a0f */
[----:B------:R-:W-:Y:S02]  /*33850*/  PRMT R16, RZ, 0x7610, R16 ;  /* 0x00007610ff107816 */ /* 0x000fe40000000010 */
[----:B------:R-:W-:Y:S01]  /*33860*/  PRMT R8, RZ, 0x7610, R8 ;  /* 0x00007610ff087816 */ /* 0x000fe20000000008 */
[----:B--2---:R1:W-:Y:S04]  /*33870*/  STL [R1+0x1f0], R5 ;  /* 0x0001f00501007387 */ /* 0x0043e80000100800 */
[----:B0-----:R-:W2:Y:S01]  /*33880*/  LDL R60, [R1+0x23f8] ;  /* 0x0023f800013c7983 */ /* 0x001ea20000100800 */
[----:B-1----:R-:W-:Y:S01]  /*33890*/  SEL R5, R14, R4, !P1 ;  /* 0x000000040e057207 */ /* 0x002fe20004800000 */
[----:B------:R-:W-:-:S02]  /*338a0*/  IMAD.MOV.U32 R4, RZ, RZ, R17 ;  /* 0x000000ffff047224 */ /* 0x000fc400078e0011 */
[----:B------:R-:W3:Y:S02]  /*338b0*/  LDL R17, [R1+0x23fc] ;  /* 0x0023fc0001117983 */ /* 0x000ee40000100800 */
[----:B------:R-:W-:Y:S02]  /*338c0*/  IMAD R6, R5, UR6, RZ ;  /* 0x0000000605067c24 */ /* 0x000fe4000f8e02ff */
[----:B------:R-:W-:Y:S02]  /*338d0*/  @!P6 IMAD.MOV R4, RZ, RZ, -R4 ;  /* 0x000000ffff04e224 */ /* 0x000fe400078e0a04 */
[----:B------:R-:W-:Y:S01]  /*338e0*/  IMAD R5, R3, UR6, RZ ;  /* 0x0000000603057c24 */ /* 0x000fe2000f8e02ff */
[----:B------:R-:W-:Y:S01]  /*338f0*/  IADD3 R7, P6, PT, R6, R13, RZ ;  /* 0x0000000d06077210 */ /* 0x000fe20007fde0ff */
[----:B------:R-:W-:-:S03]  /*33900*/  IMAD.MOV.U32 R3, RZ, RZ, R18 ;  /* 0x000000ffff037224 */ /* 0x000fc600078e0012 */
[----:B------:R-:W-:Y:S01]  /*33910*/  IADD3 R11, P4, PT, R5, R13, RZ ;  /* 0x0000000d050b7210 */ /* 0x000fe20007f9e0ff */
[----:B------:R-:W2:Y:S01]  /*33920*/  LDL R18, [R1+0x2400] ;  /* 0x0024000001127983 */ /* 0x000ea20000100800 */
[----:B------:R-:W-:-:S03]  /*33930*/  LEA.HI.X.SX32 R6, R6, R12, 0x1, P6 ;  /* 0x0000000c06067211 */ /* 0x000fc600030f0eff */
[----:B------:R0:W-:Y:S04]  /*33940*/  STL [R1+0x890], R7 ;  /* 0x0008900701007387 */ /* 0x0001e80000100800 */
[----:B------:R-:W-:Y:S04]  /*33950*/  STL [R1+0x898], R11 ;  /* 0x0008980b01007387 */ /* 0x000fe80000100800 */
[----:B------:R1:W-:Y:S01]  /*33960*/  STL [R1+0x88c], R6 ;  /* 0x00088c0601007387 */ /* 0x0003e20000100800 */
[----:B0-----:R-:W-:-:S04]  /*33970*/  @P0 LOP3.LUT R7, R7, R6, RZ, 0x3c, !PT ;  /* 0x0000000607070212 */ /* 0x001fc800078e3cff */
[----:B-1----:R-:W-:-:S04]  /*33980*/  @P0 LOP3.LUT R6, R7, R6, RZ, 0x3c, !PT ;  /* 0x0000000607060212 */ /* 0x002fc800078e3cff */
[----:B------:R-:W-:Y:S02]  /*33990*/  @P0 LOP3.LUT R7, R7, R6, RZ, 0x3c, !PT ;  /* 0x0000000607070212 */ /* 0x000fe400078e3cff */
[----:B------:R-:W-:-:S03]  /*339a0*/  LEA.HI.X.SX32 R5, R5, R12, 0x1, P4 ;  /* 0x0000000c05057211 */ /* 0x000fc600020f0eff */
[----:B------:R0:W2:Y:S02]  /*339b0*/  @P0 LDG.E.U8 R16, desc[UR20][R6.64] ;  /* 0x0000001406100981 */ /* 0x0000a4000c1e1100 */
[----:B0-----:R-:W-:Y:S01]  /*339c0*/  SEL R6, R14, R4, !P1 ;  /* 0x000000040e067207 */ /* 0x001fe20004800000 */
[----:B------:R-:W-:-:S05]  /*339d0*/  @P0 IMAD.MOV.U32 R4, RZ, RZ, R11 ;  /* 0x000000ffff040224 */ /* 0x000fca00078e000b */
[----:B------:R0:W3:Y:S01]  /*339e0*/  @P0 LDG.E.U8 R8, desc[UR20][R4.64] ;  /* 0x0000001404080981 */ /* 0x0000e2000c1e1100 */
[----:B------:R-:W-:Y:S01]  /*339f0*/  @!P5 IMAD.MOV R3, RZ, RZ, -R3 ;  /* 0x000000ffff03d224 */ /* 0x000fe200078e0a03 */
[----:B------:R-:W-:Y:S01]  /*33a00*/  ISETP.GT.U32.AND P6, PT, R15, R22, PT ;  /* 0x000000160f00720c */ /* 0x000fe20003fc4070 */
[----:B------:R-:W-:-:S03]  /*33a10*/  IMAD R6, R6, UR6, RZ ;  /* 0x0000000606067c24 */ /* 0x000fc6000f8e02ff */
[----:B------:R-:W-:Y:S02]  /*33a20*/  SEL R3, R14, R3, !P1 ;  /* 0x000000030e037207 */ /* 0x000fe40004800000 */
[----:B------:R-:W-:-:S03]  /*33a30*/  IADD3 R11, P4, PT, R6, R13, RZ ;  /* 0x0000000d060b7210 */ /* 0x000fc60007f9e0ff */
[----:B------:R-:W-:Y:S01]  /*33a40*/  IMAD R3, R3, UR6, RZ ;  /* 0x0000000603037c24 */ /* 0x000fe2000f8e02ff */
[----:B0-----:R-:W-:Y:S02]  /*33a50*/  LEA.HI.X.SX32 R4, R6, R12, 0x1, P4 ;  /* 0x0000000c06047211 */ /* 0x001fe400020f0eff */
[----:B------:R-:W-:Y:S02]  /*33a60*/  PRMT R10, RZ, 0x7610, R10 ;  /* 0x00007610ff0a7816 */ /* 0x000fe4000000000a */
[----:B------:R-:W-:Y:S01]  /*33a70*/  PRMT R7, RZ, 0x7610, R7 ;  /* 0x00007610ff077816 */ /* 0x000fe20000000007 */
[----:B------:R-:W-:Y:S01]  /*33a80*/  @!P6 IMAD.IADD R22, R22, 0x1, -R15 ;  /* 0x000000011616e824 */ /* 0x000fe200078e0a0f */
[----:B--2---:R0:W-:Y:S01]  /*33a90*/  STL [R1+0x1e8], R16 ;  /* 0x0001e81001007387 */ /* 0x0041e20000100800 */
[C---:B------:R-:W-:Y:S02]  /*33aa0*/  ISETP.GT.U32.AND P3, PT, R15.reuse, R55, PT ;  /* 0x000000370f00720c */ /* 0x040fe40003f64070 */
[----:B------:R-:W-:-:S02]  /*33ab0*/  ISETP.GT.U32.AND P5, PT, R15, R20, PT ;  /* 0x000000140f00720c */ /* 0x000fc40003fa4070 */
[----:B------:R-:W-:Y:S02]  /*33ac0*/  PRMT R21, RZ, 0x7610, R21 ;  /* 0x00007610ff157816 */ /* 0x000fe40000000015 */
[----:B------:R-:W-:Y:S02]  /*33ad0*/  PRMT R9, RZ, 0x7610, R9 ;  /* 0x00007610ff097816 */ /* 0x000fe40000000009 */
[----:B------:R-:W-:Y:S01]  /*33ae0*/  PRMT R19, RZ, 0x7610, R19 ;  /* 0x00007610ff137816 */ /* 0x000fe20000000013 */
[----:B------:R-:W1:Y:S01]  /*33af0*/  LDC R6, c[0x0][0x3a8] ;  /* 0x0000ea00ff067b82 */ /* 0x000e620000000800 */
[----:B0-----:R-:W2:Y:S04]  /*33b00*/  LDL.LU R16, [R1+0x2648] ;  /* 0x0026480001107983 */ /* 0x001ea80000300800 */
[----:B------:R-:W-:Y:S04]  /*33b10*/  STL [R1+0x894], R5 ;  /* 0x0008940501007387 */ /* 0x000fe80000100800 */
[----:B---3--:R0:W-:Y:S04]  /*33b20*/  STL [R1+0x1e4], R8 ;  /* 0x0001e40801007387 */ /* 0x0081e80000100800 */
[----:B------:R-:W-:Y:S01]  /*33b30*/  STL [R1+0x8a0], R11 ;  /* 0x0008a00b01007387 */ /* 0x000fe20000100800 */
[----:B0-----:R-:W-:Y:S01]  /*33b40*/  IADD3 R8, P6, PT, R3, R13, RZ ;  /* 0x0000000d03087210 */ /* 0x001fe20007fde0ff */
[----:B------:R-:W-:-:S04]  /*33b50*/  @P0 IMAD.MOV.U32 R5, RZ, RZ, R4 ;  /* 0x000000ffff050224 */ /* 0x000fc800078e0004 */
[----:B------:R-:W-:Y:S04]  /*33b60*/  STL [R1+0x8a8], R8 ;  /* 0x0008a80801007387 */ /* 0x000fe80000100800 */
[----:B------:R0:W-:Y:S01]  /*33b70*/  STL [R1+0x89c], R4 ;  /* 0x00089c0401007387 */ /* 0x0001e20000100800 */
[----:B------:R-:W-:Y:S01]  /*33b80*/  LEA.HI.X.SX32 R3, R3, R12, 0x1, P6 ;  /* 0x0000000c03037211 */ /* 0x000fe200030f0eff */
[----:B0-----:R-:W-:Y:S02]  /*33b90*/  @P0 IMAD.MOV.U32 R4, RZ, RZ, R11 ;  /* 0x000000ffff040224 */ /* 0x001fe400078e000b */
[--C-:B------:R-:W-:Y:S02]  /*33ba0*/  @!P3 IMAD.IADD R55, R55, 0x1, -R15.reuse ;  /* 0x000000013737b824 */ /* 0x100fe400078e0a0f */
[----:B------:R-:W-:Y:S01]  /*33bb0*/  @!P5 IMAD.IADD R20, R20, 0x1, -R15 ;  /* 0x000000011414d824 */ /* 0x000fe200078e0a0f */
[----:B------:R-:W-:-:S02]  /*33bc0*/  ISETP.GE.AND P6, PT, R17, RZ, PT ;  /* 0x000000ff1100720c */ /* 0x000fc40003fc6270 */
[C---:B------:R-:W-:Y:S01]  /*33bd0*/  ISETP.GT.U32.AND P4, PT, R15.reuse, R22, PT ;  /* 0x000000160f00720c */ /* 0x040fe20003f84070 */
[----:B------:R0:W3:Y:S01]  /*33be0*/  @P0 LDG.E.U8 R10, desc[UR20][R4.64] ;  /* 0x00000014040a0981 */ /* 0x0000e2000c1e1100 */
[----:B------:R-:W-:Y:S02]  /*33bf0*/  ISETP.GT.U32.AND P3, PT, R15, R55, PT ;  /* 0x000000370f00720c */ /* 0x000fe40003f64070 */
[----:B------:R-:W-:Y:S01]  /*33c00*/  ISETP.GE.AND P5, PT, R60, RZ, PT ;  /* 0x000000ff3c00720c */ /* 0x000fe20003fa6270 */
[----:B------:R0:W-:Y:S01]  /*33c10*/  STL [R1+0x8a4], R3 ;  /* 0x0008a40301007387 */ /* 0x0001e20000100800 */
[----:B------:R-:W1:Y:S01]  /*33c20*/  LDC R11, c[0x0][0x3a0] ;  /* 0x0000e800ff0b7b82 */ /* 0x000e620000000800 */
[----:B------:R-:W-:Y:S02]  /*33c30*/  PRMT R71, RZ, 0x7610, R71 ;  /* 0x00007610ff477816 */ /* 0x000fe40000000047 */
[----:B------:R-:W-:-:S05]  /*33c40*/  PRMT R73, RZ, 0x7610, R73 ;  /* 0x00007610ff497816 */ /* 0x000fca0000000049 */
[----:B------:R-:W1:Y:S01]  /*33c50*/  LDC R17, c[0x0][0x3a0] ;  /* 0x0000e800ff117b82 */ /* 0x000e620000000800 */
[----:B0-----:R-:W-:Y:S02]  /*33c60*/  @P0 IMAD.MOV.U32 R4, RZ, RZ, R8 ;  /* 0x000000ffff040224 */ /* 0x001fe400078e0008 */
[----:B------:R-:W-:-:S05]  /*33c70*/  @P0 IMAD.MOV.U32 R5, RZ, RZ, R3 ;  /* 0x000000ffff050224 */ /* 0x000fca00078e0003 */
[----:B------:R0:W2:Y:S01]  /*33c80*/  @P0 LDG.E.U8 R7, desc[UR20][R4.64] ;  /* 0x0000001404070981 */ /* 0x0000a2000c1e1100 */
[--C-:B------:R-:W-:Y:S01]  /*33c90*/  @!P3 IMAD.IADD R55, R55, 0x1, -R15.reuse ;  /* 0x000000013737b824 */ /* 0x100fe200078e0a0f */
[----:B------:R-:W-:Y:S01]  /*33ca0*/  ISETP.GE.AND P3, PT, R18, RZ, PT ;  /* 0x000000ff1200720c */ /* 0x000fe20003f66270 */
[----:B------:R-:W-:Y:S01]  /*33cb0*/  @!P4 IMAD.IADD R22, R22, 0x1, -R15 ;  /* 0x000000011616c824 */ /* 0x000fe200078e0a0f */
[----:B------:R-:W1:Y:S01]  /*33cc0*/  LDC R18, c[0x0][0x3a0] ;  /* 0x0000e800ff127b82 */ /* 0x000e620000000800 */
[----:B0-----:R-:W-:Y:S02]  /*33cd0*/  IMAD.MOV.U32 R5, RZ, RZ, R20 ;  /* 0x000000ffff057224 */ /* 0x001fe400078e0014 */
[----:B------:R-:W-:Y:S02]  /*33ce0*/  IMAD.MOV.U32 R4, RZ, RZ, R55 ;  /* 0x000000ffff047224 */ /* 0x000fe400078e0037 */
[----:B------:R-:W-:Y:S01]  /*33cf0*/  IMAD.MOV.U32 R3, RZ, RZ, R22 ;  /* 0x000000ffff037224 */ /* 0x000fe200078e0016 */
[----:B------:R-:W4:Y:S01]  /*33d00*/  LDL.LU R55, [R1+0x6d8] ;  /* 0x0006d80001377983 */ /* 0x000f220000300800 */
[----:B------:R-:W-:-:S02]  /*33d10*/  @!P5 IMAD.MOV R5, RZ, RZ, -R5 ;  /* 0x000000ffff05d224 */ /* 0x000fc400078e0a05 */
[----:B------:R-:W-:-:S03]  /*33d20*/  @!P6 IMAD.MOV R4, RZ, RZ, -R4 ;  /* 0x000000ffff04e224 */ /* 0x000fc600078e0a04 */
[C---:B------:R-:W-:Y:S02]  /*33d30*/  SEL R5, R14.reuse, R5, !P1 ;  /* 0x000000050e057207 */ /* 0x040fe40004800000 */
[----:B------:R-:W-:-:S03]  /*33d40*/  SEL R4, R14, R4, !P1 ;  /* 0x000000040e047207 */ /* 0x000fc60004800000 */
[----:B------:R-:W-:Y:S02]  /*33d50*/  IMAD R5, R5, UR6, RZ ;  /* 0x0000000605057c24 */ /* 0x000fe4000f8e02ff */
[----:B------:R-:W-:Y:S02]  /*33d60*/  @!P3 IMAD.MOV R3, RZ, RZ, -R3 ;  /* 0x000000ffff03b224 */ /* 0x000fe400078e0a03 */
[----:B------:R-:W-:Y:S01]  /*33d70*/  IMAD R4, R4, UR6, RZ ;  /* 0x0000000604047c24 */ /* 0x000fe2000f8e02ff */
[----:B------:R-:W-:-:S04]  /*33d80*/  IADD3 R22, P3, PT, R5, R13, RZ ;  /* 0x0000000d05167210 */ /* 0x000fc80007f7e0ff */
[----:B------:R-:W-:-:S05]  /*33d90*/  LEA.HI.X.SX32 R60, R5, R12, 0x1, P3 ;  /* 0x0000000c053c7211 */ /* 0x000fca00018f0eff */
[----:B------:R-:W-:Y:S01]  /*33da0*/  @P0 IMAD.MOV.U32 R5, RZ, RZ, R60 ;  /* 0x000000ffff050224 */ /* 0x000fe200078e003c */
[----:B--2---:R0:W-:Y:S04]  /*33db0*/  STL [R1+0x1e0], R7 ;  /* 0x0001e00701007387 */ /* 0x0041e80000100800 */
[----:B---3--:R2:W-:Y:S01]  /*33dc0*/  STL [R1+0x1c8], R10 ;  /* 0x0001c80a01007387 */ /* 0x0085e20000100800 */
[----:B------:R-:W-:Y:S01]  /*33dd0*/  SEL R3, R14, R3, !P1 ;  /* 0x000000030e037207 */ /* 0x000fe20004800000 */
[----:B0-----:R-:W0:Y:S01]  /*33de0*/  LDC R7, c[0x0][0x3a0] ;  /* 0x0000e800ff077b82 */ /* 0x001e220000000800 */
[----:B--2---:R-:W-:-:S04]  /*33df0*/  IADD3 R10, P4, PT, R4, R13, RZ ;  /* 0x0000000d040a7210 */ /* 0x004fc80007f9e0ff */
[----:B------:R-:W-:Y:S01]  /*33e00*/  LEA.HI.X.SX32 R20, R4, R12, 0x1, P4 ;  /* 0x0000000c04147211 */ /* 0x000fe200020f0eff */
[----:B------:R-:W-:-:S05]  /*33e10*/  @P0 IMAD.MOV.U32 R4, RZ, RZ, R22 ;  /* 0x000000ffff040224 */ /* 0x000fca00078e0016 */
[----:B------:R2:W3:Y:S02]  /*33e20*/  @P0 LDG.E.U8 R21, desc[UR20][R4.64] ;  /* 0x0000001404150981 */ /* 0x0004e4000c1e1100 */
[----:B--2---:R-:W-:Y:S02]  /*33e30*/  @P0 IMAD.MOV.U32 R4, RZ, RZ, R10 ;  /* 0x000000ffff040224 */ /* 0x004fe400078e000a */
[----:B------:R-:W-:-:S05]  /*33e40*/  @P0 IMAD.MOV.U32 R5, RZ, RZ, R20 ;  /* 0x000000ffff050224 */ /* 0x000fca00078e0014 */
[----:B------:R0:W2:Y:S01]  /*33e50*/  @P0 LDG.E.U8 R9, desc[UR20][R4.64] ;  /* 0x0000001404090981 */ /* 0x0000a2000c1e1100 */
[----:B------:R-:W-:-:S03]  /*33e60*/  IMAD R3, R3, UR6, RZ ;  /* 0x0000000603037c24 */ /* 0x000fc6000f8e02ff */
[----:B------:R-:W-:Y:S02]  /*33e70*/  STL [R1+0x8b0], R22 ;  /* 0x0008b01601007387 */ /* 0x000fe40000100800 */
[C---:B------:R-:W-:Y:S02]  /*33e80*/  IADD3 R8, P3, PT, R3.reuse, R13, RZ ;  /* 0x0000000d03087210 */ /* 0x040fe40007f7e0ff */
[----:B------:R0:W-:Y:S04]  /*33e90*/  STL [R1+0x8b8], R10 ;  /* 0x0008b80a01007387 */ /* 0x0001e80000100800 */
[----:B------:R-:W-:Y:S01]  /*33ea0*/  STL [R1+0x8ac], R60 ;  /* 0x0008ac3c01007387 */ /* 0x000fe20000100800 */
[----:B------:R-:W-:-:S03]  /*33eb0*/  LEA.HI.X.SX32 R3, R3, R12, 0x1, P3 ;  /* 0x0000000c03037211 */ /* 0x000fc600018f0eff */
[----:B------:R-:W-:Y:S04]  /*33ec0*/  STL [R1+0x8b4], R20 ;  /* 0x0008b41401007387 */ /* 0x000fe80000100800 */
[----:B------:R-:W-:Y:S04]  /*33ed0*/  STL [R1+0x8c0], R8 ;  /* 0x0008c00801007387 */ /* 0x000fe80000100800 */
[----:B------:R-:W-:Y:S01]  /*33ee0*/  STL [R1+0x8bc], R3 ;  /* 0x0008bc0301007387 */ /* 0x000fe20000100800 */
[----:B0-----:R-:W-:Y:S02]  /*33ef0*/  VIADD R5, R7, 0xffffffbf ;  /* 0xffffffbf07057836 */ /* 0x001fe40000000000 */
[----:B----4-:R-:W-:Y:S01]  /*33f00*/  IMAD R4, R55, UR5, RZ ;  /* 0x0000000537047c24 */ /* 0x010fe2000f8e02ff */
[----:B------:R-:W0:Y:S01]  /*33f10*/  LDC R10, c[0x0][0x3a0] ;  /* 0x0000e800ff0a7b82 */ /* 0x000e220000000800 */
[----:B--2---:R2:W-:Y:S01]  /*33f20*/  STL [R1+0x1d8], R9 ;  /* 0x0001d80901007387 */ /* 0x0045e20000100800 */
[----:B------:R-:W-:Y:S01]  /*33f30*/  ISETP.GE.U32.AND P6, PT, R5, 0x7fffff40, PT ;  /* 0x7fffff400500780c */ /* 0x000fe20003fc6070 */
[----:B-1----:R-:W-:Y:S01]  /*33f40*/  VIADD R7, R11, 0xffffffb7 ;  /* 0xffffffb70b077836 */ /* 0x002fe20000000000 */
[----:B------:R-:W-:-:S02]  /*33f50*/  PRMT R63, RZ, 0x7610, R63 ;  /* 0x00007610ff3f7816 */ /* 0x000fc4000000003f */
[----:B------:R-:W-:Y:S02]  /*33f60*/  PRMT R72, RZ, 0x7610, R72 ;  /* 0x00007610ff487816 */ /* 0x000fe40000000048 */
[----:B------:R-:W-:Y:S02]  /*33f70*/  PRMT R65, RZ, 0x7610, R65 ;  /* 0x00007610ff417816 */ /* 0x000fe40000000041 */
[----:B------:R-:W-:Y:S02]  /*33f80*/  PRMT R75, RZ, 0x7610, R75 ;  /* 0x00007610ff4b7816 */ /* 0x000fe4000000004b */
[----:B------:R-:W-:Y:S02]  /*33f90*/  PRMT R64, RZ, 0x7610, R64 ;  /* 0x00007610ff407816 */ /* 0x000fe40000000040 */
[----:B------:R-:W-:Y:S02]  /*33fa0*/  PRMT R74, RZ, 0x7610, R74 ;  /* 0x00007610ff4a7816 */ /* 0x000fe4000000004a */
[----:B------:R-:W-:Y:S01]  /*33fb0*/  PRMT R77, RZ, 0x7610, R77 ;  /* 0x00007610ff4d7816 */ /* 0x000fe2000000004d */
[----:B--2---:R-:W-:-:S02]  /*33fc0*/  @P0 IMAD.MOV.U32 R9, RZ, RZ, R3 ;  /* 0x000000ffff090224 */ /* 0x004fc400078e0003 */
[----:B------:R-:W-:Y:S01]  /*33fd0*/  IMAD.SHL.U32 R5, R6, 0x40, RZ ;  /* 0x0000004006057824 */ /* 0x000fe200078e00ff */
[----:B------:R-:W1:Y:S01]  /*33fe0*/  LDC R11, c[0x0][0x3a0] ;  /* 0x0000e800ff0b7b82 */ /* 0x000e620000000800 */
[----:B------:R-:W-:Y:S02]  /*33ff0*/  PRMT R76, RZ, 0x7610, R76 ;  /* 0x00007610ff4c7816 */ /* 0x000fe4000000004c */
[----:B------:R-:W-:Y:S01]  /*34000*/  PRMT R80, RZ, 0x7610, R80 ;  /* 0x00007610ff507816 */ /* 0x000fe20000000050 */
[----:B------:R2:W4:Y:S01]  /*34010*/  @P0 LDG.E.U8 R19, desc[UR20][R8.64] ;  /* 0x0000001408130981 */ /* 0x000522000c1e1100 */
[----:B------:R-:W-:Y:S02]  /*34020*/  IADD3 R3, P3, PT, R4, UR16, RZ ;  /* 0x0000001004037c10 */ /* 0x000fe4000ff7e0ff */
[----:B------:R-:W-:Y:S02]  /*34030*/  PRMT R67, RZ, 0x7610, R67 ;  /* 0x00007610ff437816 */ /* 0x000fe40000000043 */
[----:B------:R-:W-:-:S02]  /*34040*/  PRMT R88, RZ, 0x7610, R88 ;  /* 0x00007610ff587816 */ /* 0x000fc40000000058 */
[----:B------:R-:W-:Y:S02]  /*34050*/  PRMT R66, RZ, 0x7610, R66 ;  /* 0x00007610ff427816 */ /* 0x000fe40000000042 */
[----:B------:R-:W-:Y:S02]  /*34060*/  LEA.HI.X.SX32 R4, R4, UR17, 0x1, P3 ;  /* 0x0000001104047c11 */ /* 0x000fe400098f0eff */
[C---:B------:R-:W-:Y:S02]  /*34070*/  IADD3 R20, P3, PT, R5.reuse, R3, RZ ;  /* 0x0000000305147210 */ /* 0x040fe40007f7e0ff */
[----:B------:R-:W-:Y:S01]  /*34080*/  PRMT R87, RZ, 0x7610, R87 ;  /* 0x00007610ff577816 */ /* 0x000fe20000000057 */
[----:B------:R-:W0:Y:S01]  /*34090*/  LDCU UR5, c[0x0][0x3a8] ;  /* 0x00007500ff0577ac */ /* 0x000e220008000800 */
[----:B--2---:R-:W-:Y:S01]  /*340a0*/  VIADD R8, R18, 0xffffffaf ;  /* 0xffffffaf12087836 */ /* 0x004fe20000000000 */
[----:B------:R-:W-:Y:S04]  /*340b0*/  STL [R1+0xcd0], R20 ;  /* 0x000cd01401007387 */ /* 0x000fe80000100800 */
[----:B---3--:R2:W-:Y:S02]  /*340c0*/  STL [R1+0x1dc], R21 ;  /* 0x0001dc1501007387 */ /* 0x0085e40000100800 */
[----:B--2---:R-:W-:-:S02]  /*340d0*/  LEA.HI.X.SX32 R21, R5, R4, 0x1, P3 ;  /* 0x0000000405157211 */ /* 0x004fc400018f0eff */
[----:B------:R-:W-:Y:S01]  /*340e0*/  ISETP.GE.U32.AND P3, PT, R8, 0x7fffff30, PT ;  /* 0x7fffff300800780c */ /* 0x000fe20003f66070 */
[----:B------:R-:W-:Y:S02]  /*340f0*/  @!P6 IMAD.MOV.U32 R8, RZ, RZ, R20 ;  /* 0x000000ffff08e224 */ /* 0x000fe400078e0014 */
[----:B------:R-:W-:Y:S01]  /*34100*/  @!P6 IMAD.MOV.U32 R9, RZ, RZ, R21 ;  /* 0x000000ffff09e224 */ /* 0x000fe200078e0015 */
[----:B------:R-:W-:-:S04]  /*34110*/  ISETP.GE.U32.AND P4, PT, R7, 0x7fffff38, PT ;  /* 0x7fffff380700780c */ /* 0x000fc80003f86070 */
[----:B------:R2:W3:Y:S01]  /*34120*/  @!P6 LDG.E.U8 R71, desc[UR20][R8.64] ;  /* 0x000000140847e981 */ /* 0x0004e2000c1e1100 */
[----:B------:R-:W-:-:S03]  /*34130*/  IMAD R7, R6, 0x48, RZ ;  /* 0x0000004806077824 */ /* 0x000fc600078e02ff */
[----:B------:R-:W-:Y:S04]  /*34140*/  STL [R1+0xccc], R21 ;  /* 0x000ccc1501007387 */ /* 0x000fe80000100800 */
[----:B----4-:R4:W-:Y:S02]  /*34150*/  STL [R1+0x1d4], R19 ;  /* 0x0001d41301007387 */ /* 0x0109e40000100800 */
[----:B----4-:R-:W-:-:S04]  /*34160*/  IADD3 R19, P5, PT, R7, R3, RZ ;  /* 0x0000000307137210 */ /* 0x010fc80007fbe0ff */
[----:B------:R-:W-:Y:S01]  /*34170*/  LEA.HI.X.SX32 R18, R7, R4, 0x1, P5 ;  /* 0x0000000407127211 */ /* 0x000fe200028f0eff */
[----:B--2---:R-:W-:-:S04]  /*34180*/  @!P4 IMAD.MOV.U32 R8, RZ, RZ, R19 ;  /* 0x000000ffff08c224 */ /* 0x004fc800078e0013 */
[----:B------:R-:W-:-:S05]  /*34190*/  @!P4 IMAD.MOV.U32 R9, RZ, RZ, R18 ;  /* 0x000000ffff09c224 */ /* 0x000fca00078e0012 */
[----:B------:R2:W4:Y:S01]  /*341a0*/  @!P4 LDG.E.U8 R73, desc[UR20][R8.64] ;  /* 0x000000140849c981 */ /* 0x000522000c1e1100 */
[----:B------:R-:W-:Y:S02]  /*341b0*/  VIADD R5, R17, 0xffffffff ;  /* 0xffffffff11057836 */ /* 0x000fe40000000000 */
[----:B0-----:R-:W-:Y:S01]  /*341c0*/  VIADD R7, R10, 0xfffffff7 ;  /* 0xfffffff70a077836 */ /* 0x001fe20000000000 */
[----:B------:R-:W0:Y:S02]  /*341d0*/  LDC R17, c[0x0][0x3a0] ;  /* 0x0000e800ff117b82 */ /* 0x000e240000000800 */
[----:B------:R-:W-:Y:S01]  /*341e0*/  ISETP.GE.U32.AND P6, PT, R5, 0x7fffff80, PT ;  /* 0x7fffff800500780c */ /* 0x000fe20003fc6070 */
[C---:B------:R-:W-:Y:S01]  /*341f0*/  IMAD R5, R6.reuse, 0x50, RZ ;  /* 0x0000005006057824 */ /* 0x040fe200078e02ff */
[----:B---3--:R-:W-:Y:S04]  /*34200*/  STL [R1+0x2638], R71 ;  /* 0x0026384701007387 */ /* 0x008fe80000100800 */
[----:B------:R3:W-:Y:S04]  /*34210*/  STL [R1+0xd10], R19 ;  /* 0x000d101301007387 */ /* 0x0007e80000100800 */
[----:B------:R1:W-:Y:S01]  /*34220*/  STL [R1+0xd0c], R18 ;  /* 0x000d0c1201007387 */ /* 0x0003e20000100800 */
[----:B------:R-:W-:Y:S01]  /*34230*/  ISETP.GE.U32.AND P5, PT, R7, 0x7fffff78, PT ;  /* 0x7fffff780700780c */ /* 0x000fe20003fa6070 */
[----:B------:R-:W-:Y:S01]  /*34240*/  IMAD.SHL.U32 R7, R6, 0x8, RZ ;  /* 0x0000000806077824 */ /* 0x000fe200078e00ff */
[----:B---3--:R-:W-:Y:S01]  /*34250*/  IADD3 R19, P4, PT, R5, R3, RZ ;  /* 0x0000000305137210 */ /* 0x008fe20007f9e0ff */
[----:B-1----:R-:W1:Y:S01]  /*34260*/  LDC R18, c[0x0][0x3a0] ;  /* 0x0000e800ff127b82 */ /* 0x002e620000000800 */
[----:B--2---:R-:W-:-:S02]  /*34270*/  @!P6 IMAD.MOV.U32 R8, RZ, RZ, R3 ;  /* 0x000000ffff08e224 */ /* 0x004fc400078e0003 */
[----:B------:R-:W-:Y:S01]  /*34280*/  @!P6 IMAD.MOV.U32 R9, RZ, RZ, R4 ;  /* 0x000000ffff09e224 */ /* 0x000fe200078e0004 */
[----:B------:R-:W-:-:S04]  /*34290*/  LEA.HI.X.SX32 R21, R5, R4, 0x1, P4 ;  /* 0x0000000405157211 */ /* 0x000fc800020f0eff */
[----:B------:R2:W3:Y:S01]  /*342a0*/  @!P6 LDG.E.U8 R63, desc[UR20][R8.64] ;  /* 0x00000014083fe981 */ /* 0x0004e2000c1e1100 */
[----:B------:R-:W-:Y:S01]  /*342b0*/  IADD3 R20, P6, PT, R7, R3, RZ ;  /* 0x0000000307147210 */ /* 0x000fe20007fde0ff */
[----:B------:R-:W-:Y:S02]  /*342c0*/  VIADD R10, R11, 0xffffffa7 ;  /* 0xffffffa70b0a7836 */ /* 0x000fe40000000000 */
[----:B--2---:R-:W-:Y:S02]  /*342d0*/  @!P3 IMAD.MOV.U32 R8, RZ, RZ, R19 ;  /* 0x000000ffff08b224 */ /* 0x004fe400078e0013 */
[----:B------:R-:W-:Y:S01]  /*342e0*/  @!P3 IMAD.MOV.U32 R9, RZ, RZ, R21 ;  /* 0x000000ffff09b224 */ /* 0x000fe200078e0015 */
[----:B------:R-:W-:-:S04]  /*342f0*/  LEA.HI.X.SX32 R11, R7, R4, 0x1, P6 ;  /* 0x00000004070b7211 */ /* 0x000fc800030f0eff */
[----:B------:R2:W3:Y:S01]  /*34300*/  @!P3 LDG.E.U8 R72, desc[UR20][R8.64] ;  /* 0x000000140848b981 */ /* 0x0004e2000c1e1100 */
[----:B------:R-:W-:Y:S01]  /*34310*/  IMAD R5, R6, 0x58, RZ ;  /* 0x0000005806057824 */ /* 0x000fe200078e02ff */
[----:B------:R-:W-:Y:S01]  /*34320*/  ISETP.GE.U32.AND P4, PT, R10, 0x7fffff28, PT ;  /* 0x7fffff280a00780c */ /* 0x000fe20003f86070 */
[----:B0-----:R-:W-:Y:S01]  /*34330*/  VIADD R7, R17, 0xffffffef ;  /* 0xffffffef11077836 */ /* 0x001fe20000000000 */
[----:B------:R-:W0:Y:S08]  /*34340*/  LDC R10, c[0x0][0x3a8] ;  /* 0x0000ea00ff0a7b82 */ /* 0x000e300000000800 */
[----:B------:R-:W0:Y:S01]  /*34350*/  LDC R17, c[0x0][0x3a8] ;  /* 0x0000ea00ff117b82 */ /* 0x000e220000000800 */
[----:B--2---:R-:W-:-:S02]  /*34360*/  @!P5 IMAD.MOV.U32 R8, RZ, RZ, R20 ;  /* 0x000000ffff08d224 */ /* 0x004fc400078e0014 */
[----:B------:R-:W-:-:S05]  /*34370*/  @!P5 IMAD.MOV.U32 R9, RZ, RZ, R11 ;  /* 0x000000ffff09d224 */ /* 0x000fca00078e000b */
[----:B------:R1:W2:Y:S01]  /*34380*/  @!P5 LDG.E.U8 R65, desc[UR20][R8.64] ;  /* 0x000000140841d981 */ /* 0x0002a2000c1e1100 */
[----:B------:R-:W-:Y:S01]  /*34390*/  ISETP.GE.U32.AND P5, PT, R7, 0x7fffff70, PT ;  /* 0x7fffff700700780c */ /* 0x000fe20003fa6070 */
[----:B------:R-:W-:Y:S02]  /*343a0*/  IMAD.SHL.U32 R7, R6, 0x10, RZ ;  /* 0x0000001006077824 */ /* 0x000fe400078e00ff */
[----:B-1----:R-:W-:Y:S02]  /*343b0*/  VIADD R8, R18, 0xffffff9f ;  /* 0xffffff9f12087836 */ /* 0x002fe40000000000 */
[----:B------:R-:W1:Y:S01]  /*343c0*/  LDC R18, c[0x0][0x3a0] ;  /* 0x0000e800ff127b82 */ /* 0x000e620000000800 */
[----:B----4-:R-:W-:Y:S04]  /*343d0*/  STL [R1+0x2634], R73 ;  /* 0x0026344901007387 */ /* 0x010fe80000100800 */
[----:B------:R4:W-:Y:S04]  /*343e0*/  STL [R1+0xd50], R19 ;  /* 0x000d501301007387 */ /* 0x0009e80000100800 */
[----:B------:R0:W-:Y:S04]  /*343f0*/  STL [R1+0xd4c], R21 ;  /* 0x000d4c1501007387 */ /* 0x0001e80000100800 */
[----:B------:R-:W2:Y:S01]  /*34400*/  LDL.LU R55, [R1] ;  /* 0x0000000001377983 */ /* 0x000ea20000300800 */
[----:B----4-:R-:W4:Y:S01]  /*34410*/  LDC R19, c[0x0][0x3a0] ;  /* 0x0000e800ff137b82 */ /* 0x010f220000000800 */
[----:B0-----:R-:W-:-:S04]  /*34420*/  IADD3 R21, P3, PT, R5, R3, RZ ;  /* 0x0000000305157210 */ /* 0x001fc80007f7e0ff */
[----:B------:R-:W-:Y:S02]  /*34430*/  LEA.HI.X.SX32 R22, R5, R4, 0x1, P3 ;  /* 0x0000000405167211 */ /* 0x000fe400018f0eff */
[----:B------:R-:W-:Y:S01]  /*34440*/  ISETP.GE.U32.AND P3, PT, R8, 0x7fffff20, PT ;  /* 0x7fffff200800780c */ /* 0x000fe20003f66070 */
[----:B------:R-:W-:Y:S02]  /*34450*/  @!P4 IMAD.MOV.U32 R8, RZ, RZ, R21 ;  /* 0x000000ffff08c224 */ /* 0x000fe400078e0015 */
[----:B------:R-:W-:Y:S01]  /*34460*/  @!P4 IMAD.MOV.U32 R9, RZ, RZ, R22 ;  /* 0x000000ffff09c224 */ /* 0x000fe200078e0016 */
[----:B------:R0:W-:Y:S04]  /*34470*/  STL [R1+0xb10], R20 ;  /* 0x000b101401007387 */ /* 0x0001e80000100800 */
[----:B------:R1:W2:Y:S01]  /*34480*/  @!P4 LDG.E.U8 R75, desc[UR20][R8.64] ;  /* 0x00000014084bc981 */ /* 0x0002a2000c1e1100 */
[----:B0-----:R-:W-:-:S04]  /*34490*/  IADD3 R20, P6, PT, R7, R3, RZ ;  /* 0x0000000307147210 */ /* 0x001fc80007fde0ff */
[----:B------:R-:W-:Y:S01]  /*344a0*/  LEA.HI.X.SX32 R7, R7, R4, 0x1, P6 ;  /* 0x0000000407077211 */ /* 0x000fe200030f0eff */
[----:B-1----:R-:W-:-:S04]  /*344b0*/  @!P5 IMAD.MOV.U32 R8, RZ, RZ, R20 ;  /* 0x000000ffff08d224 */ /* 0x002fc800078e0014 */
[----:B------:R-:W-:-:S05]  /*344c0*/  @!P5 IMAD.MOV.U32 R9, RZ, RZ, R7 ;  /* 0x000000ffff09d224 */ /* 0x000fca00078e0007 */
[----:B------:R4:W2:Y:S04]  /*344d0*/  @!P5 LDG.E.U8 R64, desc[UR20][R8.64] ;  /* 0x000000140840d981 */ /* 0x0008a8000c1e1100 */
[----:B---3--:R-:W-:Y:S04]  /*344e0*/  STL [R1+0x263c], R72 ;  /* 0x00263c4801007387 */ /* 0x008fe80000100800 */
[----:B------:R0:W-:Y:S02]  /*344f0*/  STL [R1+0xb0c], R11 ;  /* 0x000b0c0b01007387 */ /* 0x0001e40000100800 */
[----:B0-----:R-:W0:Y:S01]  /*34500*/  LDC R11, c[0x0][0x3a0] ;  /* 0x0000e800ff0b7b82 */ /* 0x001e220000000800 */
[----:B------:R-:W-:Y:S01]  /*34510*/  IMAD R5, R10, 0x60, RZ ;  /* 0x000000600a057824 */ /* 0x000fe200078e02ff */
[----:B------:R1:W-:Y:S04]  /*34520*/  STL [R1+0xd90], R21 ;  /* 0x000d901501007387 */ /* 0x0003e80000100800 */
[----:B------:R-:W-:Y:S04]  /*34530*/  STL [R1+0xd8c], R22 ;  /* 0x000d8c1601007387 */ /* 0x000fe80000100800 */
[----:B------:R3:W-:Y:S01]  /*34540*/  STL [R1+0xb50], R20 ;  /* 0x000b501401007387 */ /* 0x0007e20000100800 */
[----:B------:R-:W-:Y:S01]  /*34550*/  IADD3 R10, P4, PT, R5, R3, RZ ;  /* 0x00000003050a7210 */ /* 0x000fe20007f9e0ff */
[----:B----4-:R-:W-:-:S03]  /*34560*/  VIADD R8, R19, 0xffffff8f ;  /* 0xffffff8f13087836 */ /* 0x010fc60000000000 */
[----:B------:R-:W-:Y:S02]  /*34570*/  LEA.HI.X.SX32 R60, R5, R4, 0x1, P4 ;  /* 0x00000004053c7211 */ /* 0x000fe400020f0eff */
[----:B------:R-:W-:Y:S01]  /*34580*/  ISETP.GE.U32.AND P6, PT, R8, 0x7fffff10, PT ;  /* 0x7fffff100800780c */ /* 0x000fe20003fc6070 */
[----:B------:R-:W-:Y:S01]  /*34590*/  @!P3 IMAD.MOV.U32 R8, RZ, RZ, R10 ;  /* 0x000000ffff08b224 */ /* 0x000fe200078e000a */
[----:B-1----:R-:W1:Y:S01]  /*345a0*/  LDC R21, c[0x0][0x3a8] ;  /* 0x0000ea00ff157b82 */ /* 0x002e620000000800 */
[----:B------:R-:W-:Y:S02]  /*345b0*/  @!P3 IMAD.MOV.U32 R9, RZ, RZ, R60 ;  /* 0x000000ffff09b224 */ /* 0x000fe400078e003c */
[----:B------:R-:W-:-:S05]  /*345c0*/  IMAD R5, R17, 0x68, RZ ;  /* 0x0000006811057824 */ /* 0x000fca00078e02ff */
[----:B---3--:R-:W3:Y:S08]  /*345d0*/  LDC R20, c[0x0][0x3a0] ;  /* 0x0000e800ff147b82 */ /* 0x008ef00000000800 */
[----:B------:R-:W4:Y:S08]  /*345e0*/  LDC R22, c[0x0][0x3a8] ;  /* 0x0000ea00ff167b82 */ /* 0x000f300000000800 */
[----:B------:R-:W0:Y:S01]  /*345f0*/  LDC R17, c[0x0][0x3a0] ;  /* 0x0000e800ff117b82 */ /* 0x000e220000000800 */
[----:B------:R1:W4:Y:S02]  /*34600*/  @!P3 LDG.E.U8 R74, desc[UR20][R8.64] ;  /* 0x00000014084ab981 */ /* 0x000324000c1e1100 */
[----:B-1----:R-:W-:Y:S01]  /*34610*/  VIADD R8, R18, 0xffffff87 ;  /* 0xffffff8712087836 */ /* 0x002fe20000000000 */
[----:B--2---:R-:W-:Y:S01]  /*34620*/  ISETP.GT.U32.AND P5, PT, R15, R55, PT ;  /* 0x000000370f00720c */ /* 0x004fe20003fa4070 */
[----:B------:R-:W-:Y:S04]  /*34630*/  STL [R1+0x2630], R75 ;  /* 0x0026304b01007387 */ /* 0x000fe80000100800 */
[----:B------:R0:W-:Y:S02]  /*34640*/  STL [R1+0xb4c], R7 ;  /* 0x000b4c0701007387 */ /* 0x0001e40000100800 */
[----:B0-----:R-:W-:-:S06]  /*34650*/  VIADD R7, R11, 0xffffff97 ;  /* 0xffffff970b077836 */ /* 0x001fcc0000000000 */
[----:B------:R-:W-:Y:S01]  /*34660*/  @!P5 IMAD.IADD R55, R55, 0x1, -R15 ;  /* 0x000000013737d824 */ /* 0x000fe200078e0a0f */
[----:B------:R-:W0:Y:S01]  /*34670*/  LDC R11, c[0x0][0x3a0] ;  /* 0x0000e800ff0b7b82 */ /* 0x000e220000000800 */
[----:B------:R-:W-:Y:S01]  /*34680*/  ISETP.GE.U32.AND P4, PT, R7, 0x7fffff18, PT ;  /* 0x7fffff180700780c */ /* 0x000fe20003f86070 */
[----:B------:R-:W-:Y:S01]  /*34690*/  IMAD R7, R6, 0x18, RZ ;  /* 0x0000001806077824 */ /* 0x000fe200078e02ff */
[-C--:B------:R-:W-:Y:S01]  /*346a0*/  IADD3 R73, P5, PT, R5, R3.reuse, RZ ;  /* 0x0000000305497210 */ /* 0x080fe20007fbe0ff */
[----:B------:R-:W-:Y:S03]  /*346b0*/  STL.64 [R1+0x2640], R64 ;  /* 0x0026404001007387 */ /* 0x000fe60000100a00 */
[----:B------:R-:W-:Y:S01]  /*346c0*/  IADD3 R19, P3, PT, R7, R3, RZ ;  /* 0x0000000307137210 */ /* 0x000fe20007f7e0ff */
[----:B------:R-:W-:Y:S04]  /*346d0*/  STL [R1+0xdd0], R10 ;  /* 0x000dd00a01007387 */ /* 0x000fe80000100800 */
[----:B------:R1:W-:Y:S01]  /*346e0*/  STL [R1+0xdcc], R60 ;  /* 0x000dcc3c01007387 */ /* 0x0003e20000100800 */
[----:B------:R-:W-:-:S02]  /*346f0*/  LEA.HI.X.SX32 R9, R5, R4, 0x1, P5 ;  /* 0x0000000405097211 */ /* 0x000fc400028f0eff */
[----:B-1----:R-:W-:Y:S02]  /*34700*/  LEA.HI.X.SX32 R60, R7, R4, 0x1, P3 ;  /* 0x00000004073c7211 */ /* 0x002fe400018f0eff */
[----:B------:R-:W-:Y:S01]  /*34710*/  ISETP.GE.U32.AND P3, PT, R8, 0x7fffff08, PT ;  /* 0x7fffff080800780c */ /* 0x000fe20003f66070 */
[----:B------:R-:W-:-:S05]  /*34720*/  @!P4 IMAD.MOV.U32 R8, RZ, RZ, R73 ;  /* 0x000000ffff08c224 */ /* 0x000fca00078e0049 */
[----:B------:R1:W2:Y:S04]  /*34730*/  @!P4 LDG.E.U8 R77, desc[UR20][R8.64] ;  /* 0x00000014084dc981 */ /* 0x0002a8000c1e1100 */
[----:B------:R0:W-:Y:S04]  /*34740*/  STL [R1+0xe10], R73 ;  /* 0x000e104901007387 */ /* 0x0001e80000100800 */
[----:B------:R-:W-:Y:S04]  /*34750*/  STL [R1+0xb90], R19 ;  /* 0x000b901301007387 */ /* 0x000fe80000100800 */
[----:B------:R1:W-:Y:S04]  /*34760*/  STL [R1+0xe0c], R9 ;  /* 0x000e0c0901007387 */ /* 0x0003e80000100800 */
[----:B------:R1:W-:Y:S04]  /*34770*/  STL [R1+0xb8c], R60 ;  /* 0x000b8c3c01007387 */ /* 0x0003e80000100800 */
[----:B0-----:R-:W2:Y:S01]  /*34780*/  LDL R73, [R1+0x23e8] ;  /* 0x0023e80001497983 */ /* 0x001ea20000100800 */
[----:B------:R-:W-:-:S02]  /*34790*/  IMAD R10, R21, 0x70, RZ ;  /* 0x00000070150a7824 */ /* 0x000fc400078e02ff */
[----:B---3--:R-:W-:-:S03]  /*347a0*/  VIADD R5, R20, 0xffffffe7 ;  /* 0xffffffe714057836 */ /* 0x008fc60000000000 */
[-C--:B------:R-:W-:Y:S02]  /*347b0*/  IADD3 R64, P5, PT, R10, R3.reuse, RZ ;  /* 0x000000030a407210 */ /* 0x080fe40007fbe0ff */
[----:B------:R-:W-:Y:S01]  /*347c0*/  ISETP.GE.U32.AND P4, PT, R5, 0x7fffff68, PT ;  /* 0x7fffff680500780c */ /* 0x000fe20003f86070 */
[----:B----4-:R-:W-:Y:S01]  /*347d0*/  IMAD R5, R22, 0x78, RZ ;  /* 0x0000007816057824 */ /* 0x010fe200078e02ff */
[----:B------:R-:W-:Y:S02]  /*347e0*/  LEA.HI.X.SX32 R20, R10, R4, 0x1, P5 ;  /* 0x000000040a147211 */ /* 0x000fe400028f0eff */
[----:B------:R-:W0:Y:S02]  /*347f0*/  LDC R10, c[0x0][0x3a0] ;  /* 0x0000e800ff0a7b82 */ /* 0x000e240000000800 */
[----:B------:R-:W-:Y:S01]  /*34800*/  IADD3 R18, P5, PT, R5, R3, RZ ;  /* 0x0000000305127210 */ /* 0x000fe20007fbe0ff */
[----:B------:R-:W-:Y:S02]  /*34810*/  VIADD R7, R11, 0xffffffbe ;  /* 0xffffffbe0b077836 */ /* 0x000fe40000000000 */
[----:B-1----:R-:W-:-:S02]  /*34820*/  @!P6 IMAD.MOV.U32 R8, RZ, RZ, R64 ;  /* 0x000000ffff08e224 */ /* 0x002fc400078e0040 */
[----:B------:R-:W-:Y:S01]  /*34830*/  @!P6 IMAD.MOV.U32 R9, RZ, RZ, R20 ;  /* 0x000000ffff09e224 */ /* 0x000fe200078e0014 */
[----:B------:R-:W-:Y:S02]  /*34840*/  LEA.HI.X.SX32 R11, R5, R4, 0x1, P5 ;  /* 0x00000004050b7211 */ /* 0x000fe400028f0eff */
[----:B------:R-:W-:Y:S01]  /*34850*/  ISETP.GT.U32.AND P5, PT, R15, R55, PT ;  /* 0x000000370f00720c */ /* 0x000fe20003fa4070 */
[----:B------:R-:W-:Y:S01]  /*34860*/  VIADD R5, R17, 0xffffffdf ;  /* 0xffffffdf11057836 */ /* 0x000fe20000000000 */
[----:B------:R1:W3:Y:S04]  /*34870*/  @!P6 LDG.E.U8 R76, desc[UR20][R8.64] ;  /* 0x00000014084ce981 */ /* 0x0002e8000c1e1100 */
[----:B------:R-:W-:Y:S01]  /*34880*/  STL [R1+0xe50], R64 ;  /* 0x000e504001007387 */ /* 0x000fe20000100800 */
[----:B------:R-:W-:Y:S01]  /*34890*/  ISETP.GE.U32.AND P6, PT, R7, 0x7fffff3f, PT ;  /* 0x7fffff3f0700780c */ /* 0x000fe20003fc6070 */
[----:B------:R-:W4:Y:S01]  /*348a0*/  LDC R17, c[0x0][0x3a0] ;  /* 0x0000e800ff117b82 */ /* 0x000f220000000800 */
[----:B-1----:R-:W-:-:S02]  /*348b0*/  @!P3 IMAD.MOV.U32 R8, RZ, RZ, R18 ;  /* 0x000000ffff08b224 */ /* 0x002fc400078e0012 */
[----:B------:R-:W-:-:S05]  /*348c0*/  @!P3 IMAD.MOV.U32 R9, RZ, RZ, R11 ;  /* 0x000000ffff09b224 */ /* 0x000fca00078e000b */
[----:B------:R1:W3:Y:S01]  /*348d0*/  @!P3 LDG.E.U8 R80, desc[UR20][R8.64] ;  /* 0x000000140850b981 */ /* 0x0002e2000c1e1100 */
[----:B------:R-:W-:Y:S01]  /*348e0*/  ISETP.GE.U32.AND P3, PT, R5, 0x7fffff60, PT ;  /* 0x7fffff600500780c */ /* 0x000fe20003f66070 */
[C---:B------:R-:W-:Y:S02]  /*348f0*/  IMAD R5, R6.reuse, 0x41, RZ ;  /* 0x0000004106057824 */ /* 0x040fe400078e02ff */
[----:B------:R-:W-:Y:S02]  /*34900*/  IMAD.SHL.U32 R7, R6, 0x20, RZ ;  /* 0x0000002006077824 */ /* 0x000fe400078e00ff */
[----:B------:R-:W-:Y:S01]  /*34910*/  @!P5 IMAD.IADD R55, R55, 0x1, -R15 ;  /* 0x000000013737d824 */ /* 0x000fe200078e0a0f */
[C---:B------:R-:W-:Y:S01]  /*34920*/  IADD3 R21, P5, PT, R5.reuse, R3, RZ ;  /* 0x0000000305157210 */ /* 0x040fe20007fbe0ff */
[----:B-1----:R-:W-:Y:S02]  /*34930*/  @!P4 IMAD.MOV.U32 R8, RZ, RZ, R19 ;  /* 0x000000ffff08c224 */ /* 0x002fe400078e0013 */
[----:B------:R-:W-:Y:S01]  /*34940*/  @!P4 IMAD.MOV.U32 R9, RZ, RZ, R60 ;  /* 0x000000ffff09c224 */ /* 0x000fe200078e003c */
[----:B------:R-:W-:-:S04]  /*34950*/  LEA.HI.X.SX32 R60, R5, R4, 0x1, P5 ;  /* 0x00000004053c7211 */ /* 0x000fc800028f0eff */
[----:B------:R0:W3:Y:S01]  /*34960*/  @!P4 LDG.E.U8 R67, desc[UR20][R8.64] ;  /* 0x000000140843c981 */ /* 0x0000e2000c1e1100 */
[C---:B------:R-:W-:Y:S01]  /*34970*/  IADD3 R19, P4, PT, R7.reuse, R3, RZ ;  /* 0x0000000307137210 */ /* 0x040fe20007f9e0ff */
[----:B0-----:R-:W-:Y:S02]  /*34980*/  VIADD R8, R10, 0xffffffb6 ;  /* 0xffffffb60a087836 */ /* 0x001fe40000000000 */
[----:B------:R-:W-:Y:S02]  /*34990*/  @!P6 IMAD.MOV.U32 R9, RZ, RZ, R60 ;  /* 0x000000ffff09e224 */ /* 0x000fe400078e003c */
[----:B------:R-:W-:Y:S02]  /*349a0*/  IMAD.MOV.U32 R5, RZ, RZ, R55 ;  /* 0x000000ffff057224 */ /* 0x000fe400078e0037 */
[----:B------:R-:W-:Y:S01]  /*349b0*/  IMAD R10, R6, 0x28, RZ ;  /* 0x00000028060a7824 */ /* 0x000fe200078e02ff */
[----:B--2---:R-:W-:Y:S04]  /*349c0*/  STL [R1+0x262c], R77 ;  /* 0x00262c4d01007387 */ /* 0x004fe80000100800 */
[----:B------:R0:W-:Y:S04]  /*349d0*/  STL [R1+0xe4c], R20 ;  /* 0x000e4c1401007387 */ /* 0x0001e80000100800 */
[----:B------:R-:W-:Y:S04]  /*349e0*/  STL [R1+0xe90], R18 ;  /* 0x000e901201007387 */ /* 0x000fe80000100800 */
[----:B------:R1:W-:Y:S01]  /*349f0*/  STL [R1+0xe8c], R11 ;  /* 0x000e8c0b01007387 */ /* 0x0003e20000100800 */
[----:B0-----:R-:W-:-:S02]  /*34a00*/  LEA.HI.X.SX32 R20, R7, R4, 0x1, P4 ;  /* 0x0000000407147211 */ /* 0x001fc400020f0eff */
[----:B------:R-:W-:Y:S01]  /*34a10*/  ISETP.GE.AND P5, PT, R73, RZ, PT ;  /* 0x000000ff4900720c */ /* 0x000fe20003fa6270 */
[----:B-1----:R-:W0:Y:S01]  /*34a20*/  LDC R11, c[0x0][0x3a0] ;  /* 0x0000e800ff0b7b82 */ /* 0x002e220000000800 */
[----:B------:R-:W-:Y:S01]  /*34a30*/  ISETP.GE.U32.AND P4, PT, R8, 0x7fffff37, PT ;  /* 0x7fffff370800780c */ /* 0x000fe20003f86070 */
[----:B------:R-:W-:Y:S02]  /*34a40*/  @!P6 IMAD.MOV.U32 R8, RZ, RZ, R21 ;  /* 0x000000ffff08e224 */ /* 0x000fe400078e0015 */
[----:B------:R-:W-:-:S04]  /*34a50*/  IMAD R7, R6, 0x30, RZ ;  /* 0x0000003006077824 */ /* 0x000fc800078e02ff */
[----:B------:R-:W1:Y:S01]  /*34a60*/  LDC R18, c[0x0][0x3a0] ;  /* 0x0000e800ff127b82 */ /* 0x000e620000000800 */
[----:B------:R2:W3:Y:S04]  /*34a70*/  @!P6 LDG.E.U8 R88, desc[UR20][R8.64] ;  /* 0x000000140858e981 */ /* 0x0004e8000c1e1100 */
[----:B------:R-:W-:Y:S04]  /*34a80*/  STL [R1+0xcd8], R21 ;  /* 0x000cd81501007387 */ /* 0x000fe80000100800 */
[----:B------:R4:W-:Y:S01]  /*34a90*/  STL [R1+0xbd0], R19 ;  /* 0x000bd01301007387 */ /* 0x0009e20000100800 */
[----:B--2---:R-:W-:-:S02]  /*34aa0*/  @!P3 IMAD.MOV.U32 R8, RZ, RZ, R19 ;  /* 0x000000ffff08b224 */ /* 0x004fc400078e0013 */
[----:B------:R-:W-:Y:S01]  /*34ab0*/  @!P3 IMAD.MOV.U32 R9, RZ, RZ, R20 ;  /* 0x000000ffff09b224 */ /* 0x000fe200078e0014 */
[----:B----4-:R-:W-:Y:S01]  /*34ac0*/  IADD3 R19, P6, PT, R7, R3, RZ ;  /* 0x0000000307137210 */ /* 0x010fe20007fde0ff */
[----:B------:R-:W-:Y:S04]  /*34ad0*/  STL [R1+0xcd4], R60 ;  /* 0x000cd43c01007387 */ /* 0x000fe80000100800 */
[----:B------:R2:W4:Y:S04]  /*34ae0*/  @!P3 LDG.E.U8 R66, desc[UR20][R8.64] ;  /* 0x000000140842b981 */ /* 0x000528000c1e1100 */
[----:B------:R0:W-:Y:S01]  /*34af0*/  STL [R1+0xbcc], R20 ;  /* 0x000bcc1401007387 */ /* 0x0001e20000100800 */
[----:B------:R-:W-:-:S02]  /*34b00*/  @!P5 IMAD.MOV R5, RZ, RZ, -R5 ;  /* 0x000000ffff05d224 */ /* 0x000fc400078e0a05 */
[----:B--2---:R-:W-:Y:S02]  /*34b10*/  IMAD R8, R6, 0x49, RZ ;  /* 0x0000004906087824 */ /* 0x004fe400078e02ff */
[----:B0-----:R-:W-:Y:S01]  /*34b20*/  VIADD R9, R11, 0xffffffd7 ;  /* 0xffffffd70b097836 */ /* 0x001fe20000000000 */
[-C--:B------:R-:W-:Y:S02]  /*34b30*/  LEA.HI.X.SX32 R20, R7, R4.reuse, 0x1, P6 ;  /* 0x0000000407147211 */ /* 0x080fe400030f0eff */
[-C--:B------:R-:W-:Y:S01]  /*34b40*/  IADD3 R21, P3, PT, R10, R3.reuse, RZ ;  /* 0x000000030a157210 */ /* 0x080fe20007f7e0ff */
[----:B------:R-:W0:Y:S01]  /*34b50*/  LDC R11, c[0x0][0x3a0] ;  /* 0x0000e800ff0b7b82 */ /* 0x000e220000000800 */
[----:B------:R-:W-:Y:S02]  /*34b60*/  IADD3 R60, P6, PT, R8, R3, RZ ;  /* 0x00000003083c7210 */ /* 0x000fe40007fde0ff */
[----:B------:R-:W-:Y:S01]  /*34b70*/  ISETP.GE.U32.AND P5, PT, R9, 0x7fffff58, PT ;  /* 0x7fffff580900780c */ /* 0x000fe20003fa6070 */
[----:B------:R-:W-:Y:S01]  /*34b80*/  VIADD R9, R17, 0xffffffae ;  /* 0xffffffae11097836 */ /* 0x000fe20000000000 */
[----:B------:R-:W-:-:S02]  /*34b90*/  LEA.HI.X.SX32 R55, R10, R4, 0x1, P3 ;  /* 0x000000040a377211 */ /* 0x000fc400018f0eff */
[----:B------:R-:W-:Y:S01]  /*34ba0*/  LEA.HI.X.SX32 R64, R8, R4, 0x1, P6 ;  /* 0x0000000408407211 */ /* 0x000fe200030f0eff */
[----:B------:R-:W-:Y:S01]  /*34bb0*/  @!P4 IMAD.MOV.U32 R8, RZ, RZ, R60 ;  /* 0x000000ffff08c224 */ /* 0x000fe200078e003c */
[----:B------:R-:W2:Y:S01]  /*34bc0*/  LDC R10, c[0x0][0x3a0] ;  /* 0x0000e800ff0a7b82 */ /* 0x000ea20000000800 */
[----:B------:R-:W-:Y:S02]  /*34bd0*/  ISETP.GE.U32.AND P3, PT, R9, 0x7fffff2f, PT ;  /* 0x7fffff2f0900780c */ /* 0x000fe40003f66070 */
[----:B------:R-:W-:Y:S02]  /*34be0*/  @!P4 IMAD.MOV.U32 R9, RZ, RZ, R64 ;  /* 0x000000ffff09c224 */ /* 0x000fe400078e0040 */
[----:B-1----:R-:W-:-:S03]  /*34bf0*/  VIADD R7, R18, 0xffffffcf ;  /* 0xffffffcf12077836 */ /* 0x002fc60000000000 */
[----:B------:R-:W1:Y:S01]  /*34c00*/  LDC R17, c[0x0][0x3a8] ;  /* 0x0000ea00ff117b82 */ /* 0x000e620000000800 */
[----:B------:R-:W-:Y:S02]  /*34c10*/  SEL R5, R14, R5, !P1 ;  /* 0x000000050e057207 */ /* 0x000fe40004800000 */
[----:B------:R-:W-:Y:S01]  /*34c20*/  PRMT R69, RZ, 0x7610, R69 ;  /* 0x00007610ff457816 */ /* 0x000fe20000000045 */
[----:B------:R0:W4:Y:S01]  /*34c30*/  @!P4 LDG.E.U8 R87, desc[UR20][R8.64] ;  /* 0x000000140857c981 */ /* 0x000122000c1e1100 */
[----:B------:R-:W-:Y:S02]  /*34c40*/  ISETP.GE.U32.AND P6, PT, R7, 0x7fffff50, PT ;  /* 0x7fffff500700780c */ /* 0x000fe40003fc6070 */
[----:B------:R-:W-:Y:S01]  /*34c50*/  PRMT R68, RZ, 0x7610, R68 ;  /* 0x00007610ff447816 */ /* 0x000fe20000000044 */
[----:B------:R-:W-:Y:S01]  /*34c60*/  IMAD R5, R5, UR6, RZ ;  /* 0x0000000605057c24 */ /* 0x000fe2000f8e02ff */
[----:B------:R-:W1:Y:S01]  /*34c70*/  LDC R18, c[0x0][0x3a0] ;  /* 0x0000e800ff127b82 */ /* 0x000e620000000800 */
[----:B0-----:R-:W-:-:S02]  /*34c80*/  @!P5 IMAD.MOV.U32 R8, RZ, RZ, R21 ;  /* 0x000000ffff08d224 */ /* 0x001fc400078e0015 */
[----:B------:R-:W-:Y:S01]  /*34c90*/  @!P5 IMAD.MOV.U32 R9, RZ, RZ, R55 ;  /* 0x000000ffff09d224 */ /* 0x000fe200078e0037 */
[----:B------:R-:W-:Y:S01]  /*34ca0*/  IADD3 R77, P4, PT, R5, R13, RZ ;  /* 0x0000000d054d7210 */ /* 0x000fe20007f9e0ff */
[----:B------:R-:W-:-:S03]  /*34cb0*/  IMAD R7, R6, 0x38, RZ ;  /* 0x0000003806077824 */ /* 0x000fc600078e02ff */
[----:B------:R0:W4:Y:S02]  /*34cc0*/  @!P5 LDG.E.U8 R69, desc[UR20][R8.64] ;  /* 0x000000140845d981 */ /* 0x000124000c1e1100 */
[----:B0-----:R-:W-:Y:S02]  /*34cd0*/  @!P6 IMAD.MOV.U32 R8, RZ, RZ, R19 ;  /* 0x000000ffff08e224 */ /* 0x001fe400078e0013 */
[----:B------:R-:W-:-:S05]  /*34ce0*/  @!P6 IMAD.MOV.U32 R9, RZ, RZ, R20 ;  /* 0x000000ffff09e224 */ /* 0x000fca00078e0014 */
[----:B------:R0:W4:Y:S01]  /*34cf0*/  @!P6 LDG.E.U8 R68, desc[UR20][R8.64] ;  /* 0x000000140844e981 */ /* 0x000122000c1e1100 */
[----:B------:R-:W-:Y:S01]  /*34d00*/  PRMT R75, RZ, 0x7610, R75 ;  /* 0x00007610ff4b7816 */ /* 0x000fe2000000004b */
[----:B0-----:R-:W-:Y:S02]  /*34d10*/  VIADD R8, R11, 0xffffffc7 ;  /* 0xffffffc70b087836 */ /* 0x001fe40000000000 */
[----:B--2---:R-:W-:Y:S01]  /*34d20*/  VIADD R9, R10, 0xfffffffe ;  /* 0xfffffffe0a097836 */ /* 0x004fe20000000000 */
[----:B------:R-:W-:Y:S01]  /*34d30*/  PRMT R90, RZ, 0x7610, R90 ;  /* 0x00007610ff5a7816 */ /* 0x000fe2000000005a */
[----:B------:R-:W0:Y:S01]  /*34d40*/  LDC R10, c[0x0][0x3a0] ;  /* 0x0000e800ff0a7b82 */ /* 0x000e220000000800 */
[----:B------:R-:W-:Y:S02]  /*34d50*/  PRMT R70, RZ, 0x7610, R70 ;  /* 0x00007610ff467816 */ /* 0x000fe40000000046 */
[----:B------:R-:W-:Y:S02]  /*34d60*/  PRMT R79, RZ, 0x7610, R79 ;  /* 0x00007610ff4f7816 */ /* 0x000fe4000000004f */
[----:B------:R-:W-:-:S02]  /*34d70*/  ISETP.GE.U32.AND P6, PT, R9, 0x7fffff7f, PT ;  /* 0x7fffff7f0900780c */ /* 0x000fc40003fc6070 */
[----:B------:R-:W-:Y:S01]  /*34d80*/  PRMT R89, RZ, 0x7610, R89 ;  /* 0x00007610ff597816 */ /* 0x000fe20000000059 */
[----:B------:R-:W2:Y:S01]  /*34d90*/  LDC R11, c[0x0][0x3a0] ;  /* 0x0000e800ff0b7b82 */ /* 0x000ea20000000800 */
[----:B---3--:R-:W-:Y:S04]  /*34da0*/  STL [R1+0x2618], R88 ;  /* 0x0026185801007387 */ /* 0x008fe80000100800 */
[----:B------:R-:W-:Y:S04]  /*34db0*/  STL [R1+0xc10], R21 ;  /* 0x000c101501007387 */ /* 0x000fe80000100800 */
[----:B------:R3:W-:Y:S04]  /*34dc0*/  STL [R1+0xc50], R19 ;  /* 0x000c501301007387 */ /* 0x0007e80000100800 */
[----:B------:R0:W-:Y:S04]  /*34dd0*/  STL [R1+0xc0c], R55 ;  /* 0x000c0c3701007387 */ /* 0x0001e80000100800 */
[----:B------:R-:W-:Y:S04]  /*34de0*/  STL [R1+0xc4c], R20 ;  /* 0x000c4c1401007387 */ /* 0x000fe80000100800 */
[----:B------:R1:W-:Y:S04]  /*34df0*/  STL [R1+0xd18], R60 ;  /* 0x000d183c01007387 */ /* 0x0003e80000100800 */
[----:B------:R-:W-:Y:S01]  /*34e00*/  STL [R1+0xd14], R64 ;  /* 0x000d144001007387 */ /* 0x000fe20000100800 */
[----:B---3--:R-:W3:Y:S01]  /*34e10*/  LDC R19, c[0x0][0x3a0] ;  /* 0x0000e800ff137b82 */ /* 0x008ee20000000800 */
[----:B0-----:R-:W-:-:S04]  /*34e20*/  IADD3 R55, P5, PT, R7, R3, RZ ;  /* 0x0000000307377210 */ /* 0x001fc80007fbe0ff */
[----:B-1----:R-:W-:Y:S02]  /*34e30*/  LEA.HI.X.SX32 R60, R7, R4, 0x1, P5 ;  /* 0x00000004073c7211 */ /* 0x002fe400028f0eff */
[----:B------:R-:W-:Y:S01]  /*34e40*/  ISETP.GE.U32.AND P5, PT, R8, 0x7fffff48, PT ;  /* 0x7fffff480800780c */ /* 0x000fe20003fa6070 */
[----:B------:R-:W-:Y:S01]  /*34e50*/  @P0 IMAD.MOV.U32 R8, RZ, RZ, R77 ;  /* 0x000000ffff080224 */ /* 0x000fe200078e004d */
[----:B----4-:R0:W-:Y:S02]  /*34e60*/  STL [R1+0x261c], R87 ;  /* 0x00261c5701007387 */ /* 0x0101e40000100800 */
[----:B0-----:R-:W-:Y:S02]  /*34e70*/  LEA.HI.X.SX32 R87, R5, R12, 0x1, P4 ;  /* 0x0000000c05577211 */ /* 0x001fe400020f0eff */
[----:B------:R-:W-:Y:S01]  /*34e80*/  IADD3 R20, P4, PT, R3, UR5, RZ ;  /* 0x0000000503147c10 */ /* 0x000fe2000ff9e0ff */
[----:B------:R-:W-:-:S03]  /*34e90*/  IMAD R5, R6, 0x51, RZ ;  /* 0x0000005106057824 */ /* 0x000fc600078e02ff */
[-C--:B------:R-:W-:Y:S02]  /*34ea0*/  LEA.HI.X.SX32 R21, R17, R4.reuse, 0x1, P4 ;  /* 0x0000000411157211 */ /* 0x080fe400020f0eff */
[C---:B------:R-:W-:Y:S01]  /*34eb0*/  IADD3 R64, P4, PT, R5.reuse, R3, RZ ;  /* 0x0000000305407210 */ /* 0x040fe20007f9e0ff */
[----:B------:R-:W-:Y:S01]  /*34ec0*/  @P0 IMAD.MOV.U32 R9, RZ, RZ, R87 ;  /* 0x000000ffff090224 */ /* 0x000fe200078e0057 */
[----:B------:R-:W0:Y:S02]  /*34ed0*/  LDC R17, c[0x0][0x3a0] ;  /* 0x0000e800ff117b82 */ /* 0x000e240000000800 */
[----:B------:R-:W-:Y:S02]  /*34ee0*/  LEA.HI.X.SX32 R73, R5, R4, 0x1, P4 ;  /* 0x0000000405497211 */ /* 0x000fe400020f0eff */
[----:B------:R1:W4:Y:S02]  /*34ef0*/  @P0 LDG.E.U8 R75, desc[UR20][R8.64] ;  /* 0x00000014084b0981 */ /* 0x000324000c1e1100 */
[----:B-1----:R-:W-:-:S02]  /*34f00*/  @!P3 IMAD.MOV.U32 R8, RZ, RZ, R64 ;  /* 0x000000ffff08b224 */ /* 0x002fc400078e0040 */
[----:B------:R-:W-:-:S05]  /*34f10*/  @!P3 IMAD.MOV.U32 R9, RZ, RZ, R73 ;  /* 0x000000ffff09b224 */ /* 0x000fca00078e0049 */
[----:B------:R1:W4:Y:S01]  /*34f20*/  @!P3 LDG.E.U8 R90, desc[UR20][R8.64] ;  /* 0x00000014085ab981 */ /* 0x000322000c1e1100 */
[----:B------:R-:W-:-:S03]  /*34f30*/  VIADD R7, R18, 0xffffffa6 ;  /* 0xffffffa612077836 */ /* 0x000fc60000000000 */
[----:B------:R-:W-:Y:S01]  /*34f40*/  STL [R1+0x8c8], R77 ;  /* 0x0008c84d01007387 */ /* 0x000fe20000100800 */
[----:B------:R-:W-:Y:S01]  /*34f50*/  IMAD R5, R6, 0x59, RZ ;  /* 0x0000005906057824 */ /* 0x000fe200078e02ff */
[----:B------:R-:W0:Y:S01]  /*34f60*/  LDC R18, c[0x0][0x3a8] ;  /* 0x0000ea00ff127b82 */ /* 0x000e220000000800 */
[----:B-1----:R-:W-:Y:S02]  /*34f70*/  @!P5 IMAD.MOV.U32 R8, RZ, RZ, R55 ;  /* 0x000000ffff08d224 */ /* 0x002fe400078e0037 */
[----:B------:R-:W-:-:S05]  /*34f80*/  @!P5 IMAD.MOV.U32 R9, RZ, RZ, R60 ;  /* 0x000000ffff09d224 */ /* 0x000fca00078e003c */
[----:B------:R1:W4:Y:S01]  /*34f90*/  @!P5 LDG.E.U8 R70, desc[UR20][R8.64] ;  /* 0x000000140846d981 */ /* 0x000322000c1e1100 */
[----:B------:R-:W-:Y:S01]  /*34fa0*/  ISETP.GE.U32.AND P4, PT, R7, 0x7fffff27, PT ;  /* 0x7fffff270700780c */ /* 0x000fe20003f86070 */
[----:B---3--:R-:W-:Y:S02]  /*34fb0*/  VIADD R7, R19, 0xfffffff6 ;  /* 0xfffffff613077836 */ /* 0x008fe40000000000 */
[----:B------:R-:W-:Y:S01]  /*34fc0*/  STL [R1+0xc90], R55 ;  /* 0x000c903701007387 */ /* 0x000fe20000100800 */
[----:B-1----:R-:W-:Y:S02]  /*34fd0*/  @!P6 IMAD.MOV.U32 R8, RZ, RZ, R20 ;  /* 0x000000ffff08e224 */ /* 0x002fe400078e0014 */
[----:B------:R-:W-:Y:S01]  /*34fe0*/  @!P6 IMAD.MOV.U32 R9, RZ, RZ, R21 ;  /* 0x000000ffff09e224 */ /* 0x000fe200078e0015 */
[----:B------:R-:W1:Y:S04]  /*34ff0*/  LDC R19, c[0x0][0x3a8] ;  /* 0x0000ea00ff137b82 */ /* 0x000e680000000800 */
[----:B------:R3:W4:Y:S04]  /*35000*/  @!P6 LDG.E.U8 R79, desc[UR20][R8.64] ;  /* 0x00000014084fe981 */ /* 0x000728000c1e1100 */
[----:B------:R-:W-:Y:S01]  /*35010*/  STL [R1+0x8c4], R87 ;  /* 0x0008c45701007387 */ /* 0x000fe20000100800 */
[----:B------:R-:W-:-:S03]  /*35020*/  ISETP.GE.U32.AND P6, PT, R7, 0x7fffff77, PT ;  /* 0x7fffff770700780c */ /* 0x000fc60003fc6070 */
[----:B------:R0:W-:Y:S01]  /*35030*/  STL [R1+0xad8], R20 ;  /* 0x000ad81401007387 */ /* 0x0001e20000100800 */
[----:B------:R-:W-:-:S03]  /*35040*/  IMAD R7, R6, 0x9, RZ ;  /* 0x0000000906077824 */ /* 0x000fc600078e02ff */
[----:B------:R0:W-:Y:S04]  /*35050*/  STL [R1+0xc8c], R60 ;  /* 0x000c8c3c01007387 */ /* 0x0001e80000100800 */
[----:B------:R2:W-:Y:S04]  /*35060*/  STL [R1+0xad4], R21 ;  /* 0x000ad41501007387 */ /* 0x0005e80000100800 */
[----:B------:R2:W-:Y:S01]  /*35070*/  STL [R1+0xd58], R64 ;  /* 0x000d584001007387 */ /* 0x0005e20000100800 */
[----:B---3--:R-:W-:Y:S02]  /*35080*/  VIADD R9, R10, 0xffffff8e ;  /* 0xffffff8e0a097836 */ /* 0x008fe40000000000 */
[----:B0-----:R-:W-:Y:S01]  /*35090*/  VIADD R8, R17, 0xffffff9e ;  /* 0xffffff9e11087836 */ /* 0x001fe20000000000 */
[----:B------:R-:W-:Y:S01]  /*350a0*/  PRMT R78, RZ, 0x7610, R78 ;  /* 0x00007610ff4e7816 */ /* 0x000fe2000000004e */
[----:B------:R-:W0:Y:S01]  /*350b0*/  LDC R20, c[0x0][0x3a0] ;  /* 0x0000e800ff147b82 */ /* 0x000e220000000800 */
[----:B------:R-:W-:-:S02]  /*350c0*/  IADD3 R60, P5, PT, R5, R3, RZ ;  /* 0x00000003053c7210 */ /* 0x000fc40007fbe0ff */
[----:B--2---:R-:W-:Y:S01]  /*350d0*/  IADD3 R21, P3, PT, R7, R3, RZ ;  /* 0x0000000307157210 */ /* 0x004fe20007f7e0ff */
[----:B------:R-:W-:Y:S04]  /*350e0*/  STL [R1+0xd54], R73 ;  /* 0x000d544901007387 */ /* 0x000fe80000100800 */
[----:B------:R-:W2:Y:S01]  /*350f0*/  LDC R10, c[0x0][0x3a8] ;  /* 0x0000ea00ff0a7b82 */ /* 0x000ea20000000800 */
[-C--:B------:R-:W-:Y:S02]  /*35100*/  LEA.HI.X.SX32 R64, R5, R4.reuse, 0x1, P5 ;  /* 0x0000000405407211 */ /* 0x080fe400028f0eff */
[----:B------:R-:W-:Y:S02]  /*35110*/  LEA.HI.X.SX32 R55, R7, R4, 0x1, P3 ;  /* 0x0000000407377211 */ /* 0x000fe400018f0eff */
[----:B------:R-:W-:-:S02]  /*35120*/  ISETP.GE.U32.AND P3, PT, R9, 0x7fffff0f, PT ;  /* 0x7fffff0f0900780c */ /* 0x000fc40003f66070 */
[----:B------:R-:W-:Y:S01]  /*35130*/  ISETP.GE.U32.AND P5, PT, R8, 0x7fffff1f, PT ;  /* 0x7fffff1f0800780c */ /* 0x000fe20003fa6070 */
[----:B------:R-:W-:Y:S02]  /*35140*/  @!P4 IMAD.MOV.U32 R8, RZ, RZ, R60 ;  /* 0x000000ffff08c224 */ /* 0x000fe400078e003c */
[----:B------:R-:W-:Y:S01]  /*35150*/  @!P4 IMAD.MOV.U32 R9, RZ, RZ, R64 ;  /* 0x000000ffff09c224 */ /* 0x000fe200078e0040 */
[----:B------:R-:W-:Y:S01]  /*35160*/  PRMT R92, RZ, 0x7610, R92 ;  /* 0x00007610ff5c7816 */ /* 0x000fe2000000005c */
[----:B------:R-:W3:Y:S03]  /*35170*/  LDC R17, c[0x0][0x3a0] ;  /* 0x0000e800ff117b82 */ /* 0x000ee60000000800 */
[----:B------:R1:W2:Y:S01]  /*35180*/  @!P4 LDG.E.U8 R89, desc[UR20][R8.64] ;  /* 0x000000140859c981 */ /* 0x0002a2000c1e1100 */
[----:B------:R-:W-:Y:S02]  /*35190*/  IMAD R5, R18, 0x61, RZ ;  /* 0x0000006112057824 */ /* 0x000fe400078e02ff */
[----:B------:R-:W-:Y:S01]  /*351a0*/  VIADD R7, R11, 0xffffff96 ;  /* 0xffffff960b077836 */ /* 0x000fe20000000000 */
[----:B------:R-:W-:Y:S01]  /*351b0*/  PRMT R91, RZ, 0x7610, R91 ;  /* 0x00007610ff5b7816 */ /* 0x000fe2000000005b */
[----:B------:R-:W0:Y:S01]  /*351c0*/  LDC R11, c[0x0][0x3a0] ;  /* 0x0000e800ff0b7b82 */ /* 0x000e220000000800 */
[----:B-1----:R-:W-:-:S07]  /*351d0*/  @!P6 IMAD.MOV.U32 R8, RZ, RZ, R21 ;  /* 0x000000ffff08e224 */ /* 0x002fce00078e0015 */
[----:B------:R-:W1:Y:S01]  /*351e0*/  LDC R18, c[0x0][0x3a8] ;  /* 0x0000ea00ff127b82 */ /* 0x000e620000000800 */
[----:B------:R-:W-:-:S05]  /*351f0*/  @!P6 IMAD.MOV.U32 R9, RZ, RZ, R55 ;  /* 0x000000ffff09e224 */ /* 0x000fca00078e0037 */
[----:B------:R0:W3:Y:S01]  /*35200*/  @!P6 LDG.E.U8 R78, desc[UR20][R8.64] ;  /* 0x00000014084ee981 */ /* 0x0000e2000c1e1100 */
[----:B------:R-:W-:Y:S01]  /*35210*/  ISETP.GE.U32.AND P4, PT, R7, 0x7fffff17, PT ;  /* 0x7fffff170700780c */ /* 0x000fe20003f86070 */
[----:B------:R-:W-:Y:S02]  /*35220*/  IMAD R7, R6, 0x11, RZ ;  /* 0x0000001106077824 */ /* 0x000fe400078e02ff */
[----:B----4-:R-:W-:Y:S04]  /*35230*/  STL [R1+0x2614], R90 ;  /* 0x0026145a01007387 */ /* 0x010fe80000100800 */
[----:B------:R-:W-:Y:S04]  /*35240*/  STL [R1+0x2628], R79 ;  /* 0x0026284f01007387 */ /* 0x000fe80000100800 */
[----:B------:R-:W-:Y:S04]  /*35250*/  STL [R1+0xd98], R60 ;  /* 0x000d983c01007387 */ /* 0x000fe80000100800 */
[----:B------:R4:W-:Y:S02]  /*35260*/  STL [R1+0xb18], R21 ;  /* 0x000b181501007387 */ /* 0x0009e40000100800 */
[----:B----4-:R-:W-:-:S04]  /*35270*/  IADD3 R21, P6, PT, R5, R3, RZ ;  /* 0x0000000305157210 */ /* 0x010fc80007fde0ff */
[----:B------:R-:W-:Y:S01]  /*35280*/  LEA.HI.X.SX32 R60, R5, R4, 0x1, P6 ;  /* 0x00000004053c7211 */ /* 0x000fe200030f0eff */
[----:B0-----:R-:W-:Y:S02]  /*35290*/  @!P5 IMAD.MOV.U32 R8, RZ, RZ, R21 ;  /* 0x000000ffff08d224 */ /* 0x001fe400078e0015 */
[----:B------:R-:W-:Y:S01]  /*352a0*/  IMAD R5, R19, 0x69, RZ ;  /* 0x0000006913057824 */ /* 0x000fe200078e02ff */
[----:B------:R-:W-:Y:S01]  /*352b0*/  STL [R1+0xd94], R64 ;  /* 0x000d944001007387 */ /* 0x000fe20000100800 */
[----:B------:R-:W-:-:S03]  /*352c0*/  @!P5 IMAD.MOV.U32 R9, RZ, RZ, R60 ;  /* 0x000000ffff09d224 */ /* 0x000fc600078e003c */
[----:B------:R0:W-:Y:S04]  /*352d0*/  STL [R1+0x1cc], R75 ;  /* 0x0001cc4b01007387 */ /* 0x0001e80000100800 */
[----:B------:R4:W-:Y:S04]  /*352e0*/  STL [R1+0xb14], R55 ;  /* 0x000b143701007387 */ /* 0x0009e80000100800 */
[----:B------:R0:W3:Y:S01]  /*352f0*/  @!P5 LDG.E.U8 R92, desc[UR20][R8.64] ;  /* 0x00000014085cd981 */ /* 0x0000e2000c1e1100 */
[C---:B------:R-:W-:Y:S01]  /*35300*/  IADD3 R73, P5, PT, R5.reuse, R3, RZ ;  /* 0x0000000305497210 */ /* 0x040fe20007fbe0ff */
[----:B------:R-:W1:Y:S02]  /*35310*/  LDC R19, c[0x0][0x3a0] ;  /* 0x0000e800ff137b82 */ /* 0x000e640000000800 */
[----:B--2---:R-:W-:Y:S04]  /*35320*/  STL [R1+0x2620], R89 ;  /* 0x0026205901007387 */ /* 0x004fe80000100800 */
[----:B------:R2:W-:Y:S01]  /*35330*/  STL [R1+0xdd8], R21 ;  /* 0x000dd81501007387 */ /* 0x0005e20000100800 */
[----:B0-----:R-:W-:-:S02]  /*35340*/  LEA.HI.X.SX32 R75, R5, R4, 0x1, P5 ;  /* 0x00000004054b7211 */ /* 0x001fc400028f0eff */
[----:B----4-:R-:W-:Y:S01]  /*35350*/  IADD3 R55, P6, PT, R7, R3, RZ ;  /* 0x0000000307377210 */ /* 0x010fe20007fde0ff */
[----:B------:R-:W-:Y:S01]  /*35360*/  VIADD R8, R20, 0xffffffee ;  /* 0xffffffee14087836 */ /* 0x000fe20000000000 */
[----:B------:R0:W-:Y:S01]  /*35370*/  STL [R1+0xdd4], R60 ;  /* 0x000dd43c01007387 */ /* 0x0001e20000100800 */
[----:B------:R-:W-:Y:S02]  /*35380*/  VIADD R5, R11, 0xffffffbd ;  /* 0xffffffbd0b057836 */ /* 0x000fe40000000000 */
[----:B------:R-:W-:Y:S01]  /*35390*/  @!P4 IMAD.MOV.U32 R9, RZ, RZ, R75 ;  /* 0x000000ffff09c224 */ /* 0x000fe200078e004b */
[----:B------:R-:W-:Y:S01]  /*353a0*/  PRMT R82, RZ, 0x7610, R82 ;  /* 0x00007610ff527816 */ /* 0x000fe20000000052 */
[----:B------:R-:W4:Y:S08]  /*353b0*/  LDC R20, c[0x0][0x3a0] ;  /* 0x0000e800ff147b82 */ /* 0x000f300000000800 */
[----:B--2---:R-:W2:Y:S01]  /*353c0*/  LDC R21, c[0x0][0x3a0] ;  /* 0x0000e800ff157b82 */ /* 0x004ea20000000800 */
[----:B0-----:R-:W-:-:S02]  /*353d0*/  LEA.HI.X.SX32 R60, R7, R4, 0x1, P6 ;  /* 0x00000004073c7211 */ /* 0x001fc400030f0eff */
[----:B------:R-:W-:Y:S01]  /*353e0*/  ISETP.GE.U32.AND P6, PT, R8, 0x7fffff6f, PT ;  /* 0x7fffff6f0800780c */ /* 0x000fe20003fc6070 */
[----:B------:R-:W-:Y:S02]  /*353f0*/  @!P4 IMAD.MOV.U32 R8, RZ, RZ, R73 ;  /* 0x000000ffff08c224 */ /* 0x000fe400078e0049 */
[----:B------:R-:W-:-:S03]  /*35400*/  IMAD R7, R10, 0x71, RZ ;  /* 0x000000710a077824 */ /* 0x000fc600078e02ff */
[----:B------:R0:W2:Y:S02]  /*35410*/  @!P4 LDG.E.U8 R91, desc[UR20][R8.64] ;  /* 0x00000014085bc981 */ /* 0x0000a4000c1e1100 */
[----:B------:R-:W-:Y:S01]  /*35420*/  IADD3 R64, P5, PT, R7, R3, RZ ;  /* 0x0000000307407210 */ /* 0x000fe20007fbe0ff */
[----:B---3--:R-:W-:-:S03]  /*35430*/  VIADD R10, R17, 0xffffff86 ;  /* 0xffffff86110a7836 */ /* 0x008fc60000000000 */
[----:B------:R-:W-:Y:S02]  /*35440*/  LEA.HI.X.SX32 R7, R7, R4, 0x1, P5 ;  /* 0x0000000407077211 */ /* 0x000fe400028f0eff */
[----:B------:R-:W-:Y:S01]  /*35450*/  PRMT R17, RZ, 0x7610, R17 ;  /* 0x00007610ff117816 */ /* 0x000fe20000000011 */
[----:B0-----:R-:W-:Y:S02]  /*35460*/  @!P3 IMAD.MOV.U32 R8, RZ, RZ, R64 ;  /* 0x000000ffff08b224 */ /* 0x001fe400078e0040 */
[----:B------:R-:W-:-:S05]  /*35470*/  @!P3 IMAD.MOV.U32 R9, RZ, RZ, R7 ;  /* 0x000000ffff09b224 */ /* 0x000fca00078e0007 */
[----:B------:R0:W3:Y:S01]  /*35480*/  @!P3 LDG.E.U8 R17, desc[UR20][R8.64] ;  /* 0x000000140811b981 */ /* 0x0000e2000c1e1100 */
[----:B------:R-:W-:Y:S01]  /*35490*/  ISETP.GE.U32.AND P5, PT, R5, 0x7fffff3e, PT ;  /* 0x7fffff3e0500780c */ /* 0x000fe20003fa6070 */
[----:B-1----:R-:W-:Y:S01]  /*354a0*/  IMAD R5, R18, 0x79, RZ ;  /* 0x0000007912057824 */ /* 0x002fe200078e02ff */
[----:B------:R-:W-:Y:S01]  /*354b0*/  ISETP.GE.U32.AND P4, PT, R10, 0x7fffff07, PT ;  /* 0x7fffff070a00780c */ /* 0x000fe20003f86070 */
[----:B0-----:R-:W-:Y:S02]  /*354c0*/  @!P6 IMAD.MOV.U32 R8, RZ, RZ, R55 ;  /* 0x000000ffff08e224 */ /* 0x001fe400078e0037 */
[----:B------:R-:W-:-:S05]  /*354d0*/  @!P6 IMAD.MOV.U32 R9, RZ, RZ, R60 ;  /* 0x000000ffff09e224 */ /* 0x000fca00078e003c */
[----:B------:R0:W3:Y:S01]  /*354e0*/  @!P6 LDG.E.U8 R82, desc[UR20][R8.64] ;  /* 0x000000140852e981 */ /* 0x0000e2000c1e1100 */
[----:B------:R-:W-:Y:S01]  /*354f0*/  PRMT R11, RZ, 0x7610, R11 ;  /* 0x00007610ff0b7816 */ /* 0x000fe2000000000b */
[----:B0-----:R-:W-:Y:S01]  /*35500*/  VIADD R8, R19, 0xffffff9d ;  /* 0xffffff9d13087836 */ /* 0x001fe20000000000 */
[----:B------:R-:W-:Y:S01]  /*35510*/  PRMT R18, RZ, 0x7610, R18 ;  /* 0x00007610ff127816 */ /* 0x000fe20000000012 */
[----:B------:R-:W-:Y:S04]  /*35520*/  STL [R1+0x2610], R92 ;  /* 0x0026105c01007387 */ /* 0x000fe80000100800 */
[----:B------:R-:W-:Y:S04]  /*35530*/  STL [R1+0xb58], R55 ;  /* 0x000b583701007387 */ /* 0x000fe80000100800 */
[----:B------:R0:W-:Y:S04]  /*35540*/  STL [R1+0xb54], R60 ;  /* 0x000b543c01007387 */ /* 0x0001e80000100800 */
[----:B------:R-:W-:Y:S04]  /*35550*/  STL [R1+0xe18], R73 ;  /* 0x000e184901007387 */ /* 0x000fe80000100800 */
[----:B------:R-:W-:Y:S01]  /*35560*/  STL [R1+0xe14], R75 ;  /* 0x000e144b01007387 */ /* 0x000fe20000100800 */
[----:B----4-:R-:W-:Y:S01]  /*35570*/  VIADD R10, R20, 0xffffffad ;  /* 0xffffffad140a7836 */ /* 0x010fe20000000000 */
[----:B------:R-:W1:Y:S08]  /*35580*/  LDC R19, c[0x0][0x3a0] ;  /* 0x0000e800ff137b82 */ /* 0x000e700000000800 */
[----:B------:R-:W4:Y:S01]  /*35590*/  LDC R20, c[0x0][0x3a0] ;  /* 0x0000e800ff147b82 */ /* 0x000f220000000800 */
[C---:B0-----:R-:W-:Y:S01]  /*355a0*/  IADD3 R60, P3, PT, R5.reuse, R3, RZ ;  /* 0x00000003053c7210 */ /* 0x041fe20007f7e0ff */
[----:B--2---:R-:W-:Y:S04]  /*355b0*/  STL [R1+0x2624], R91 ;  /* 0x0026245b01007387 */ /* 0x004fe80000100800 */
[----:B------:R-:W-:Y:S04]  /*355c0*/  STL [R1+0xe58], R64 ;  /* 0x000e584001007387 */ /* 0x000fe80000100800 */
[----:B------:R0:W-:Y:S02]  /*355d0*/  STL [R1+0xe54], R7 ;  /* 0x000e540701007387 */ /* 0x0001e40000100800 */
[----:B0-----:R-:W-:Y:S01]  /*355e0*/  IMAD R7, R6, 0x42, RZ ;  /* 0x0000004206077824 */ /* 0x001fe200078e02ff */
[----:B------:R-:W-:-:S02]  /*355f0*/  LEA.HI.X.SX32 R64, R5, R4, 0x1, P3 ;  /* 0x0000000405407211 */ /* 0x000fc400018f0eff */
[----:B------:R-:W-:Y:S02]  /*35600*/  ISETP.GE.U32.AND P3, PT, R8, 0x7fffff1e, PT ;  /* 0x7fffff1e0800780c */ /* 0x000fe40003f66070 */
[C---:B------:R-:W-:Y:S01]  /*35610*/  IADD3 R55, P6, PT, R7.reuse, R3, RZ ;  /* 0x0000000307377210 */ /* 0x040fe20007fde0ff */
[----:B------:R-:W-:Y:S02]  /*35620*/  @!P4 IMAD.MOV.U32 R8, RZ, RZ, R60 ;  /* 0x000000ffff08c224 */ /* 0x000fe400078e003c */
[----:B------:R-:W-:Y:S01]  /*35630*/  @!P4 IMAD.MOV.U32 R9, RZ, RZ, R64 ;  /* 0x000000ffff09c224 */ /* 0x000fe200078e0040 */
[----:B------:R-:W-:Y:S01]  /*35640*/  LEA.HI.X.SX32 R7, R7, R4, 0x1, P6 ;  /* 0x0000000407077211 */ /* 0x000fe200030f0eff */
[----:B------:R-:W-:-:S03]  /*35650*/  VIADD R5, R21, 0xffffffb5 ;  /* 0xffffffb515057836 */ /* 0x000fc60000000000 */
[----:B------:R0:W2:Y:S04]  /*35660*/  @!P4 LDG.E.U8 R11, desc[UR20][R8.64] ;  /* 0x00000014080bc981 */ /* 0x0000a8000c1e1100 */
[----:B---3--:R3:W-:Y:S01]  /*35670*/  STL [R1+0x4], R17 ;  /* 0x0000041101007387 */ /* 0x0087e20000100800 */
[----:B------:R-:W-:Y:S01]  /*35680*/  ISETP.GE.U32.AND P6, PT, R5, 0x7fffff36, PT ;  /* 0x7fffff360500780c */ /* 0x000fe20003fc6070 */
[----:B------:R-:W-:Y:S02]  /*35690*/  IMAD R5, R6, 0x4a, RZ ;  /* 0x0000004a06057824 */ /* 0x000fe400078e02ff */
[----:B0-----:R-:W-:Y:S02]  /*356a0*/  @!P5 IMAD.MOV.U32 R8, RZ, RZ, R55 ;  /* 0x000000ffff08d224 */ /* 0x001fe400078e0037 */
[----:B------:R-:W-:Y:S01]  /*356b0*/  @!P5 IMAD.MOV.U32 R9, RZ, RZ, R7 ;  /* 0x000000ffff09d224 */ /* 0x000fe200078e0007 */
[----:B------:R-:W-:Y:S04]  /*356c0*/  STL [R1+0xe98], R60 ;  /* 0x000e983c01007387 */ /* 0x000fe80000100800 */
[----:B------:R-:W-:Y:S01]  /*356d0*/  STL [R1+0xe94], R64 ;  /* 0x000e944001007387 */ /* 0x000fe20000100800 */
[----:B------:R-:W-:Y:S01]  /*356e0*/  PRMT R21, RZ, 0x7610, R21 ;  /* 0x00007610ff157816 */ /* 0x000fe20000000015 */
[----:B---3--:R-:W0:Y:S02]  /*356f0*/  LDC R17, c[0x0][0x3a0] ;  /* 0x0000e800ff117b82 */ /* 0x008e240000000800 */
[----:B------:R3:W4:Y:S04]  /*35700*/  @!P5 LDG.E.U8 R18, desc[UR20][R8.64] ;  /* 0x000000140812d981 */ /* 0x000728000c1e1100 */
[----:B------:R1:W-:Y:S02]  /*35710*/  STL [R1+0xce0], R55 ;  /* 0x000ce03701007387 */ /* 0x0003e40000100800 */
[----:B-1----:R-:W-:-:S04]  /*35720*/  IADD3 R55, P5, PT, R5, R3, RZ ;  /* 0x0000000305377210 */ /* 0x002fc80007fbe0ff */
[----:B------:R-:W-:Y:S01]  /*35730*/  LEA.HI.X.SX32 R60, R5, R4, 0x1, P5 ;  /* 0x00000004053c7211 */ /* 0x000fe200028f0eff */
[----:B---3--:R-:W-:-:S04]  /*35740*/  @!P6 IMAD.MOV.U32 R8, RZ, RZ, R55 ;  /* 0x000000ffff08e224 */ /* 0x008fc800078e0037 */
[----:B------:R-:W-:-:S05]  /*35750*/  @!P6 IMAD.MOV.U32 R9, RZ, RZ, R60 ;  /* 0x000000ffff09e224 */ /* 0x000fca00078e003c */
[----:B------:R-:W3:Y:S04]  /*35760*/  @!P6 LDG.E.U8 R21, desc[UR20][R8.64] ;  /* 0x000000140815e981 */ /* 0x000ee8000c1e1100 */
[----:B------:R1:W-:Y:S01]  /*35770*/  STL [R1+0xcdc], R7 ;  /* 0x000cdc0701007387 */ /* 0x0003e20000100800 */
[C---:B------:R-:W-:Y:S02]  /*35780*/  IMAD R5, R6.reuse, 0x52, RZ ;  /* 0x0000005206057824 */ /* 0x040fe400078e02ff */
[----:B-1----:R-:W-:-:S05]  /*35790*/  IMAD R7, R6, 0x19, RZ ;  /* 0x0000001906077824 */ /* 0x002fca00078e02ff */
[----:B------:R-:W-:Y:S02]  /*357a0*/  IADD3 R75, P5, PT, R7, R3, RZ ;  /* 0x00000003074b7210 */ /* 0x000fe40007fbe0ff */
[----:B------:R-:W-:Y:S01]  /*357b0*/  ISETP.GE.U32.AND P4, PT, R10, 0x7fffff2e, PT ;  /* 0x7fffff2e0a00780c */ /* 0x000fe20003f86070 */
[----:B0-----:R-:W-:Y:S01]  /*357c0*/  VIADD R10, R17, 0xffffffa5 ;  /* 0xffffffa5110a7836 */ /* 0x001fe20000000000 */
[----:B------:R-:W-:Y:S01]  /*357d0*/  LEA.HI.X.SX32 R77, R7, R4, 0x1, P5 ;  /* 0x00000004074d7211 */ /* 0x000fe200028f0eff */
[----:B------:R-:W-:-:S03]  /*357e0*/  IMAD R7, R6, 0x21, RZ ;  /* 0x0000002106077824 */ /* 0x000fc600078e02ff */
[----:B------:R-:W-:Y:S02]  /*357f0*/  ISETP.GE.U32.AND P5, PT, R10, 0x7fffff26, PT ;  /* 0x7fffff260a00780c */ /* 0x000fe40003fa6070 */
[----:B------:R-:W-:Y:S02]  /*35800*/  PRMT R22, RZ, 0x7610, R22 ;  /* 0x00007610ff167816 */ /* 0x000fe40000000016 */
[----:B------:R-:W-:Y:S02]  /*35810*/  PRMT R17, RZ, 0x7610, R17 ;  /* 0x00007610ff117816 */ /* 0x000fe40000000011 */
[----:B------:R-:W-:Y:S02]  /*35820*/  PRMT R81, RZ, 0x7610, R81 ;  /* 0x00007610ff517816 */ /* 0x000fe40000000051 */
[----:B------:R-:W-:Y:S01]  /*35830*/  PRMT R84, RZ, 0x7610, R84 ;  /* 0x00007610ff547816 */ /* 0x000fe20000000054 */
[----:B--2---:R0:W-:Y:S02]  /*35840*/  STL [R1], R11 ;  /* 0x0000000b01007387 */ /* 0x0041e40000100800 */
[----:B0-----:R-:W0:Y:S02]  /*35850*/  LDC R11, c[0x0][0x3a0] ;  /* 0x0000e800ff0b7b82 */ /* 0x001e240000000800 */
[----:B----4-:R1:W-:Y:S06]  /*35860*/  STL [R1+0x24], R18 ;  /* 0x0000241201007387 */ /* 0x0103ec0000100800 */
[----:B-1----:R-:W1:Y:S01]  /*35870*/  LDC R18, c[0x0][0x3a8] ;  /* 0x0000ea00ff127b82 */ /* 0x002e620000000800 */
[----:B------:R2:W-:Y:S04]  /*35880*/  STL [R1+0xd20], R55 ;  /* 0x000d203701007387 */ /* 0x0005e80000100800 */
[----:B------:R4:W-:Y:S04]  /*35890*/  STL [R1+0xd1c], R60 ;  /* 0x000d1c3c01007387 */ /* 0x0009e80000100800 */
[----:B------:R-:W-:Y:S04]  /*358a0*/  STL [R1+0xb98], R75 ;  /* 0x000b984b01007387 */ /* 0x000fe80000100800 */
[----:B------:R-:W-:Y:S01]  /*358b0*/  STL [R1+0xb94], R77 ;  /* 0x000b944d01007387 */ /* 0x000fe20000100800 */
[----:B--2---:R-:W-:-:S04]  /*358c0*/  IADD3 R55, P6, PT, R5, R3, RZ ;  /* 0x0000000305377210 */ /* 0x004fc80007fde0ff */
[-C--:B----4-:R-:W-:Y:S01]  /*358d0*/  LEA.HI.X.SX32 R60, R5, R4.reuse, 0x1, P6 ;  /* 0x00000004053c7211 */ /* 0x090fe200030f0eff */
[----:B------:R-:W-:Y:S01]  /*358e0*/  STL [R1+0xd60], R55 ;  /* 0x000d603701007387 */ /* 0x000fe20000100800 */
[----:B------:R-:W-:Y:S01]  /*358f0*/  IMAD R5, R6, 0x5a, RZ ;  /* 0x0000005a06057824 */ /* 0x000fe200078e02ff */
[CC--:B------:R-:W-:Y:S02]  /*35900*/  IADD3 R64, P6, PT, R7.reuse, R3.reuse, RZ ;  /* 0x0000000307407210 */ /* 0x0c0fe40007fde0ff */
[----:B---3--:R2:W-:Y:S02]  /*35910*/  STL [R1+0x2c], R21 ;  /* 0x00002c1501007387 */ /* 0x0085e40000100800 */
[----:B------:R-:W-:Y:S02]  /*35920*/  LEA.HI.X.SX32 R73, R7, R4, 0x1, P6 ;  /* 0x0000000407497211 */ /* 0x000fe400030f0eff */
[----:B------:R-:W-:Y:S01]  /*35930*/  IADD3 R87, P6, PT, R5, R3, RZ ;  /* 0x0000000305577210 */ /* 0x000fe20007fde0ff */
[----:B--2---:R-:W2:Y:S01]  /*35940*/  LDC R21, c[0x0][0x3a8] ;  /* 0x0000ea00ff157b82 */ /* 0x004ea20000000800 */
[----:B------:R-:W-:-:S02]  /*35950*/  @!P4 IMAD.MOV.U32 R8, RZ, RZ, R55 ;  /* 0x000000ffff08c224 */ /* 0x000fc400078e0037 */
[----:B------:R-:W-:Y:S02]  /*35960*/  @!P4 IMAD.MOV.U32 R9, RZ, RZ, R60 ;  /* 0x000000ffff09c224 */ /* 0x000fe400078e003c */
[----:B-1----:R-:W-:Y:S01]  /*35970*/  IMAD R7, R18, 0x62, RZ ;  /* 0x0000006212077824 */ /* 0x002fe200078e02ff */
[-C--:B------:R-:W-:Y:S01]  /*35980*/  LEA.HI.X.SX32 R88, R5, R4.reuse, 0x1, P6 ;  /* 0x0000000405587211 */ /* 0x080fe200030f0eff */
[----:B0-----:R-:W-:Y:S01]  /*35990*/  VIADD R10, R11, 0xffffffe6 ;  /* 0xffffffe60b0a7836 */ /* 0x001fe20000000000 */
[----:B------:R0:W-:Y:S04]  /*359a0*/  STL [R1+0xd5c], R60 ;  /* 0x000d5c3c01007387 */ /* 0x0001e80000100800 */
[----:B------:R1:W3:Y:S01]  /*359b0*/  @!P4 LDG.E.U8 R22, desc[UR20][R8.64] ;  /* 0x000000140816c981 */ /* 0x0002e2000c1e1100 */
[C---:B------:R-:W-:Y:S01]  /*359c0*/  IADD3 R79, P6, PT, R7.reuse, R3, RZ ;  /* 0x00000003074f7210 */ /* 0x040fe20007fde0ff */
[----:B------:R-:W4:Y:S01]  /*359d0*/  LDC R18, c[0x0][0x3a8] ;  /* 0x0000ea00ff127b82 */ /* 0x000f220000000800 */
[----:B------:R-:W-:Y:S01]  /*359e0*/  ISETP.GE.U32.AND P4, PT, R10, 0x7fffff67, PT ;  /* 0x7fffff670a00780c */ /* 0x000fe20003f86070 */
[----:B------:R-:W-:Y:S01]  /*359f0*/  VIADD R10, R20, 0xffffffde ;  /* 0xffffffde140a7836 */ /* 0x000fe20000000000 */
[----:B------:R-:W-:Y:S01]  /*35a00*/  LEA.HI.X.SX32 R7, R7, R4, 0x1, P6 ;  /* 0x0000000407077211 */ /* 0x000fe200030f0eff */
[----:B-1----:R-:W-:-:S02]  /*35a10*/  @!P5 IMAD.MOV.U32 R8, RZ, RZ, R87 ;  /* 0x000000ffff08d224 */ /* 0x002fc400078e0057 */
[----:B------:R-:W-:Y:S02]  /*35a20*/  @!P5 IMAD.MOV.U32 R9, RZ, RZ, R88 ;  /* 0x000000ffff09d224 */ /* 0x000fe400078e0058 */
[----:B------:R-:W-:Y:S01]  /*35a30*/  VIADD R5, R19, 0xffffff95 ;  /* 0xffffff9513057836 */ /* 0x000fe20000000000 */
[----:B------:R-:W-:Y:S02]  /*35a40*/  ISETP.GE.U32.AND P6, PT, R10, 0x7fffff5f, PT ;  /* 0x7fffff5f0a00780c */ /* 0x000fe40003fc6070 */
[----:B------:R-:W-:Y:S01]  /*35a50*/  PRMT R11, RZ, 0x7610, R11 ;  /* 0x00007610ff0b7816 */ /* 0x000fe2000000000b */
[----:B------:R1:W4:Y:S01]  /*35a60*/  @!P5 LDG.E.U8 R17, desc[UR20][R8.64] ;  /* 0x000000140811d981 */ /* 0x000322000c1e1100 */
[----:B------:R-:W-:Y:S01]  /*35a70*/  ISETP.GE.U32.AND P5, PT, R5, 0x7fffff16, PT ;  /* 0x7fffff160500780c */ /* 0x000fe20003fa6070 */
[----:B--2---:R-:W-:Y:S02]  /*35a80*/  IMAD R5, R21, 0x6a, RZ ;  /* 0x0000006a15057824 */ /* 0x004fe400078e02ff */
[----:B------:R-:W-:Y:S04]  /*35a90*/  STL [R1+0xbd8], R64 ;  /* 0x000bd84001007387 */ /* 0x000fe80000100800 */
[----:B0-----:R-:W2:Y:S01]  /*35aa0*/  LDL.LU R60, [R1+0x580] ;  /* 0x00058000013c7983 */ /* 0x001ea20000300800 */
[----:B------:R-:W-:-:S03]  /*35ab0*/  PRMT R19, RZ, 0x7610, R19 ;  /* 0x00007610ff137816 */ /* 0x000fc60000000013 */
[----:B------:R-:W2:Y:S01]  /*35ac0*/  LDL.LU R55, [R1+0x584] ;  /* 0x0005840001377983 */ /* 0x000ea20000300800 */
[----:B------:R-:W0:Y:S01]  /*35ad0*/  LDC R10, c[0x0][0x3a0] ;  /* 0x0000e800ff0a7b82 */ /* 0x000e220000000800 */
[----:B-1----:R-:W-:Y:S02]  /*35ae0*/  @!P3 IMAD.MOV.U32 R8, RZ, RZ, R79 ;  /* 0x000000ffff08b224 */ /* 0x002fe400078e004f */
[----:B------:R-:W-:-:S05]  /*35af0*/  @!P3 IMAD.MOV.U32 R9, RZ, RZ, R7 ;  /* 0x000000ffff09b224 */ /* 0x000fca00078e0007 */
[----:B------:R1:W2:Y:S01]  /*35b00*/  @!P3 LDG.E.U8 R11, desc[UR20][R8.64] ;  /* 0x00000014080bb981 */ /* 0x0002a2000c1e1100 */
[C---:B------:R-:W-:Y:S01]  /*35b10*/  IADD3 R20, P3, PT, R5.reuse, R3, RZ ;  /* 0x0000000305147210 */ /* 0x040fe20007f7e0ff */
[----:B-1----:R-:W-:Y:S02]  /*35b20*/  @!P4 IMAD.MOV.U32 R8, RZ, RZ, R75 ;  /* 0x000000ffff08c224 */ /* 0x002fe400078e004b */
[----:B------:R-:W-:Y:S01]  /*35b30*/  @!P4 IMAD.MOV.U32 R9, RZ, RZ, R77 ;  /* 0x000000ffff09c224 */ /* 0x000fe200078e004d */
[----:B------:R-:W-:-:S04]  /*35b40*/  LEA.HI.X.SX32 R5, R5, R4, 0x1, P3 ;  /* 0x0000000405057211 */ /* 0x000fc800018f0eff */
[----:B------:R1:W2:Y:S02]  /*35b50*/  @!P4 LDG.E.U8 R81, desc[UR20][R8.64] ;  /* 0x000000140851c981 */ /* 0x0002a4000c1e1100 */
[----:B-1----:R-:W-:Y:S02]  /*35b60*/  @!P6 IMAD.MOV.U32 R8, RZ, RZ, R64 ;  /* 0x000000ffff08e224 */ /* 0x002fe400078e0040 */
[----:B------:R-:W-:-:S05]  /*35b70*/  @!P6 IMAD.MOV.U32 R9, RZ, RZ, R73 ;  /* 0x000000ffff09e224 */ /* 0x000fca00078e0049 */
[----:B------:R1:W2:Y:S02]  /*35b80*/  @!P6 LDG.E.U8 R84, desc[UR20][R8.64] ;  /* 0x000000140854e981 */ /* 0x0002a4000c1e1100 */
[----:B-1----:R-:W-:Y:S02]  /*35b90*/  @!P5 IMAD.MOV.U32 R8, RZ, RZ, R20 ;  /* 0x000000ffff08d224 */ /* 0x002fe400078e0014 */
[----:B------:R-:W-:-:S05]  /*35ba0*/  @!P5 IMAD.MOV.U32 R9, RZ, RZ, R5 ;  /* 0x000000ffff09d224 */ /* 0x000fca00078e0005 */
[----:B------:R0:W2:Y:S02]  /*35bb0*/  @!P5 LDG.E.U8 R19, desc[UR20][R8.64] ;  /* 0x000000140813d981 */ /* 0x0000a4000c1e1100 */
[----:B0-----:R-:W-:Y:S01]  /*35bc0*/  VIADD R8, R10, 0xffffffd6 ;  /* 0xffffffd60a087836 */ /* 0x001fe20000000000 */
[----:B------:R-:W-:Y:S02]  /*35bd0*/  PRMT R65, RZ, 0x7610, R65 ;  /* 0x00007610ff417816 */ /* 0x000fe40000000041 */
[----:B------:R-:W-:Y:S01]  /*35be0*/  PRMT R83, RZ, 0x7610, R83 ;  /* 0x00007610ff537816 */ /* 0x000fe20000000053 */
[----:B------:R-:W0:Y:S01]  /*35bf0*/  LDC R10, c[0x0][0x3a0] ;  /* 0x0000e800ff0a7b82 */ /* 0x000e220000000800 */
[----:B---3--:R1:W-:Y:S04]  /*35c00*/  STL [R1+0x28], R22 ;  /* 0x0000281601007387 */ /* 0x0083e80000100800 */
[----:B------:R-:W-:Y:S04]  /*35c10*/  STL [R1+0xbd4], R73 ;  /* 0x000bd44901007387 */ /* 0x000fe80000100800 */
[----:B------:R-:W-:Y:S04]  /*35c20*/  STL [R1+0xda0], R87 ;  /* 0x000da05701007387 */ /* 0x000fe80000100800 */
[----:B------:R-:W-:Y:S04]  /*35c30*/  STL [R1+0xd9c], R88 ;  /* 0x000d9c5801007387 */ /* 0x000fe80000100800 */
[----:B------:R-:W-:Y:S04]  /*35c40*/  STL [R1+0xde0], R79 ;  /* 0x000de04f01007387 */ /* 0x000fe80000100800 */
[----:B------:R-:W-:Y:S01]  /*35c50*/  STL [R1+0xddc], R7 ;  /* 0x000ddc0701007387 */ /* 0x000fe20000100800 */
[----:B-1----:R-:W1:Y:S03]  /*35c60*/  LDC R22, c[0x0][0x3a0] ;  /* 0x0000e800ff167b82 */ /* 0x002e660000000800 */
[----:B----4-:R3:W-:Y:S05]  /*35c70*/  STL [R1+0x34], R17 ;  /* 0x0000341101007387 */ /* 0x0107ea0000100800 */
[----:B---3--:R-:W3:Y:S01]  /*35c80*/  LDC R17, c[0x0][0x3a8] ;  /* 0x0000ea00ff117b82 */ /* 0x008ee20000000800 */
[----:B--2---:R2:W-:Y:S01]  /*35c90*/  STL [R1+0x30], R11 ;  /* 0x0000300b01007387 */ /* 0x0045e20000100800 */
[----:B------:R-:W-:-:S06]  /*35ca0*/  ISETP.GT.U32.AND P6, PT, R15, R60, PT ;  /* 0x0000003c0f00720c */ /* 0x000fcc0003fc4070 */
[----:B--2---:R-:W2:Y:S01]  /*35cb0*/  LDC R11, c[0x0][0x3a0] ;  /* 0x0000e800ff0b7b82 */ /* 0x004ea20000000800 */
[----:B-1----:R-:W-:Y:S01]  /*35cc0*/  VIADD R7, R22, 0xffffff8d ;  /* 0xffffff8d16077836 */ /* 0x002fe20000000000 */
[----:B------:R-:W-:Y:S01]  /*35cd0*/  ISETP.GT.U32.AND P4, PT, R15, R55, PT ;  /* 0x000000370f00720c */ /* 0x000fe20003f84070 */
[----:B------:R1:W-:Y:S04]  /*35ce0*/  STL [R1+0xe20], R20 ;  /* 0x000e201401007387 */ /* 0x0003e80000100800 */
[----:B------:R3:W-:Y:S01]  /*35cf0*/  STL [R1+0xe1c], R5 ;  /* 0x000e1c0501007387 */ /* 0x0007e20000100800 */
[----:B------:R-:W-:Y:S01]  /*35d00*/  ISETP.GE.U32.AND P3, PT, R7, 0x7fffff0e, PT ;  /* 0x7fffff0e0700780c */ /* 0x000fe20003f66070 */
[----:B------:R-:W-:Y:S02]  /*35d10*/  IMAD R7, R6, 0x29, RZ ;  /* 0x0000002906077824 */ /* 0x000fe400078e02ff */
[--C-:B------:R-:W-:Y:S01]  /*35d20*/  @!P6 IMAD.IADD R60, R60, 0x1, -R15.reuse ;  /* 0x000000013c3ce824 */ /* 0x100fe200078e0a0f */
[----:B-1----:R-:W1:Y:S01]  /*35d30*/  LDC R20, c[0x0][0x3a0] ;  /* 0x0000e800ff147b82 */ /* 0x002e620000000800 */
[----:B---3--:R-:W-:Y:S01]  /*35d40*/  IMAD R5, R17, 0x72, RZ ;  /* 0x0000007211057824 */ /* 0x008fe200078e02ff */
[----:B------:R-:W-:Y:S01]  /*35d50*/  ISETP.GE.U32.AND P6, PT, R8, 0x7fffff57, PT ;  /* 0x7fffff570800780c */ /* 0x000fe20003fc6070 */
[----:B------:R-:W-:-:S05]  /*35d60*/  @!P4 IMAD.IADD R55, R55, 0x1, -R15 ;  /* 0x000000013737c824 */ /* 0x000fca00078e0a0f */
[----:B------:R-:W3:Y:S01]  /*35d70*/  LDC R17, c[0x0][0x3a0] ;  /* 0x0000e800ff117b82 */ /* 0x000ee20000000800 */
[-C--:B------:R-:W-:Y:S01]  /*35d80*/  IADD3 R73, P5, PT, R5, R3.reuse, RZ ;  /* 0x0000000305497210 */ /* 0x080fe20007fbe0ff */
[----:B--2---:R-:W-:Y:S01]  /*35d90*/  VIADD R8, R11, 0xffffff85 ;  /* 0xffffff850b087836 */ /* 0x004fe20000000000 */
[----:B------:R-:W-:Y:S02]  /*35da0*/  IADD3 R21, P4, PT, R7, R3, RZ ;  /* 0x0000000307157210 */ /* 0x000fe40007f9e0ff */
[----:B------:R-:W-:Y:S02]  /*35db0*/  LEA.HI.X.SX32 R75, R5, R4, 0x1, P5 ;  /* 0x00000004054b7211 */ /* 0x000fe400028f0eff */
[----:B------:R-:W-:Y:S01]  /*35dc0*/  ISETP.GE.U32.AND P5, PT, R8, 0x7fffff06, PT ;  /* 0x7fffff060800780c */ /* 0x000fe20003fa6070 */
[----:B------:R2:W-:Y:S02]  /*35dd0*/  STL [R1+0x3c], R19 ;  /* 0x00003c1301007387 */ /* 0x0005e40000100800 */
[----:B--2---:R-:W2:Y:S01]  /*35de0*/  LDC R19, c[0x0][0x3a0] ;  /* 0x0000e800ff137b82 */ /* 0x004ea20000000800 */
[----:B------:R-:W-:-:S02]  /*35df0*/  @!P3 IMAD.MOV.U32 R8, RZ, RZ, R73 ;  /* 0x000000ffff08b224 */ /* 0x000fc400078e0049 */
[----:B------:R-:W-:Y:S01]  /*35e00*/  @!P3 IMAD.MOV.U32 R9, RZ, RZ, R75 ;  /* 0x000000ffff09b224 */ /* 0x000fe200078e004b */
[----:B------:R-:W-:Y:S02]  /*35e10*/  LEA.HI.X.SX32 R64, R7, R4, 0x1, P4 ;  /* 0x0000000407407211 */ /* 0x000fe400020f0eff */
[----:B------:R-:W-:Y:S01]  /*35e20*/  ISETP.GT.U32.AND P4, PT, R15, R60, PT ;  /* 0x0000003c0f00720c */ /* 0x000fe20003f84070 */
[----:B------:R-:W-:Y:S01]  /*35e30*/  IMAD R5, R18, 0x7a, RZ ;  /* 0x0000007a12057824 */ /* 0x000fe200078e02ff */
[----:B------:R4:W3:Y:S04]  /*35e40*/  @!P3 LDG.E.U8 R65, desc[UR20][R8.64] ;  /* 0x000000140841b981 */ /* 0x0008e8000c1e1100 */
[----:B------:R-:W-:Y:S04]  /*35e50*/  STL [R1+0xe60], R73 ;  /* 0x000e604901007387 */ /* 0x000fe80000100800 */
[----:B------:R0:W-:Y:S04]  /*35e60*/  STL [R1+0xc18], R21 ;  /* 0x000c181501007387 */ /* 0x0001e80000100800 */
[----:B------:R-:W-:Y:S04]  /*35e70*/  STL [R1+0xe5c], R75 ;  /* 0x000e5c4b01007387 */ /* 0x000fe80000100800 */
[----:B------:R1:W-:Y:S01]  /*35e80*/  STL [R1+0xc14], R64 ;  /* 0x000c144001007387 */ /* 0x0003e20000100800 */
[----:B----4-:R-:W-:-:S02]  /*35e90*/  @!P6 IMAD.MOV.U32 R8, RZ, RZ, R21 ;  /* 0x000000ffff08e224 */ /* 0x010fc400078e0015 */
[----:B------:R-:W-:Y:S01]  /*35ea0*/  @!P6 IMAD.MOV.U32 R9, RZ, RZ, R64 ;  /* 0x000000ffff09e224 */ /* 0x000fe200078e0040 */
[C---:B0-----:R-:W-:Y:S01]  /*35eb0*/  IADD3 R21, P3, PT, R5.reuse, R3, RZ ;  /* 0x0000000305157210 */ /* 0x041fe20007f7e0ff */
[----:B------:R-:W-:Y:S01]  /*35ec0*/  @!P4 IMAD.IADD R60, R60, 0x1, -R15 ;  /* 0x000000013c3cc824 */ /* 0x000fe200078e0a0f */
[----:B------:R-:W-:Y:S01]  /*35ed0*/  PRMT R11, RZ, 0x7610, R11 ;  /* 0x00007610ff0b7816 */ /* 0x000fe2000000000b */
[----:B-1----:R-:W-:Y:S01]  /*35ee0*/  VIADD R7, R20, 0xffffffbc ;  /* 0xffffffbc14077836 */ /* 0x002fe20000000000 */
[----:B------:R2:W4:Y:S01]  /*35ef0*/  @!P6 LDG.E.U8 R83, desc[UR20][R8.64] ;  /* 0x000000140853e981 */ /* 0x000522000c1e1100 */
[----:B------:R-:W-:-:S03]  /*35f00*/  LEA.HI.X.SX32 R64, R5, R4, 0x1, P3 ;  /* 0x0000000405407211 */ /* 0x000fc600018f0eff */
[----:B------:R-:W4:Y:S01]  /*35f10*/  LDL R73, [R1+0x23ec] ;  /* 0x0023ec0001497983 */ /* 0x000f220000100800 */
[----:B--2---:R-:W-:Y:S02]  /*35f20*/  VIADD R8, R19, 0xffffffa4 ;  /* 0xffffffa413087836 */ /* 0x004fe40000000000 */
[----:B------:R-:W-:-:S03]  /*35f30*/  @!P5 IMAD.MOV.U32 R9, RZ, RZ, R64 ;  /* 0x000000ffff09d224 */ /* 0x000fc600078e0040 */
[----:B------:R-:W-:Y:S01]  /*35f40*/  ISETP.GE.U32.AND P4, PT, R8, 0x7fffff25, PT ;  /* 0x7fffff250800780c */ /* 0x000fe20003f86070 */
[----:B------:R-:W-:-:S05]  /*35f50*/  @!P5 IMAD.MOV.U32 R8, RZ, RZ, R21 ;  /* 0x000000ffff08d224 */ /* 0x000fca00078e0015 */
[----:B------:R0:W2:Y:S01]  /*35f60*/  @!P5 LDG.E.U8 R11, desc[UR20][R8.64] ;  /* 0x00000014080bd981 */ /* 0x0000a2000c1e1100 */
[----:B------:R-:W-:Y:S01]  /*35f70*/  ISETP.GT.U32.AND P6, PT, R15, R55, PT ;  /* 0x000000370f00720c */ /* 0x000fe20003fc4070 */
[----:B------:R-:W-:Y:S01]  /*35f80*/  IMAD R5, R6, 0x43, RZ ;  /* 0x0000004306057824 */ /* 0x000fe200078e02ff */
[----:B------:R-:W-:Y:S01]  /*35f90*/  ISETP.GE.U32.AND P3, PT, R7, 0x7fffff3d, PT ;  /* 0x7fffff3d0700780c */ /* 0x000fe20003f66070 */
[----:B---3--:R-:W-:Y:S01]  /*35fa0*/  VIADD R7, R17, 0xffffffb4 ;  /* 0xffffffb411077836 */ /* 0x008fe20000000000 */
[----:B------:R1:W-:Y:S04]  /*35fb0*/  STL [R1+0xea0], R21 ;  /* 0x000ea01501007387 */ /* 0x0003e80000100800 */
[----:B------:R-:W-:Y:S01]  /*35fc0*/  STL [R1+0xe9c], R64 ;  /* 0x000e9c4001007387 */ /* 0x000fe20000100800 */
[----:B------:R-:W-:-:S02]  /*35fd0*/  PRMT R18, RZ, 0x7610, R18 ;  /* 0x00007610ff127816 */ /* 0x000fc40000000012 */
[----:B------:R-:W-:Y:S02]  /*35fe0*/  PRMT R57, RZ, 0x7610, R57 ;  /* 0x00007610ff397816 */ /* 0x000fe40000000039 */
[----:B------:R-:W-:Y:S01]  /*35ff0*/  ISETP.GE.U32.AND P5, PT, R7, 0x7fffff35, PT ;  /* 0x7fffff350700780c */ /* 0x000fe20003fa6070 */
[----:B------:R-:W-:Y:S01]  /*36000*/  @!P6 IMAD.IADD R55, R55, 0x1, -R15 ;  /* 0x000000013737e824 */ /* 0x000fe200078e0a0f */
[CC--:B------:R-:W-:Y:S01]  /*36010*/  IADD3 R19, P6, PT, R5.reuse, R3.reuse, RZ ;  /* 0x0000000305137210 */ /* 0x0c0fe20007fde0ff */
[----:B------:R-:W-:Y:S01]  /*36020*/  IMAD R7, R6, 0x4b, RZ ;  /* 0x0000004b06077824 */ /* 0x000fe200078e02ff */
[----:B------:R-:W3:Y:S02]  /*36030*/  LDC R17, c[0x0][0x3a0] ;  /* 0x0000e800ff117b82 */ /* 0x000ee40000000800 */
[----:B-1----:R-:W-:Y:S01]  /*36040*/  LEA.HI.X.SX32 R21, R5, R4, 0x1, P6 ;  /* 0x0000000405157211 */ /* 0x002fe200030f0eff */
[----:B0-----:R-:W-:Y:S01]  /*36050*/  @!P3 IMAD.MOV.U32 R8, RZ, RZ, R19 ;  /* 0x000000ffff08b224 */ /* 0x001fe200078e0013 */
[----:B------:R-:W-:-:S03]  /*36060*/  IADD3 R20, P6, PT, R7, R3, RZ ;  /* 0x0000000307147210 */ /* 0x000fc60007fde0ff */
[----:B------:R-:W-:Y:S02]  /*36070*/  @!P3 IMAD.MOV.U32 R9, RZ, RZ, R21 ;  /* 0x000000ffff09b224 */ /* 0x000fe400078e0015 */
[----:B------:R-:W-:Y:S01]  /*36080*/  VIADD R5, R10, 0xffffffac ;  /* 0xffffffac0a057836 */ /* 0x000fe20000000000 */
[----:B------:R-:W-:Y:S02]  /*36090*/  PRMT R10, RZ, 0x7610, R10 ;  /* 0x00007610ff0a7816 */ /* 0x000fe4000000000a */
[----:B------:R0:W3:Y:S02]  /*360a0*/  @!P3 LDG.E.U8 R18, desc[UR20][R8.64] ;  /* 0x000000140812b981 */ /* 0x0000e4000c1e1100 */
[----:B------:R-:W-:Y:S01]  /*360b0*/  ISETP.GE.U32.AND P3, PT, R5, 0x7fffff2d, PT ;  /* 0x7fffff2d0500780c */ /* 0x000fe20003f66070 */
[----:B0-----:R-:W-:Y:S01]  /*360c0*/  @!P5 IMAD.MOV.U32 R8, RZ, RZ, R20 ;  /* 0x000000ffff08d224 */ /* 0x001fe200078e0014 */
[----:B--2---:R0:W-:Y:S04]  /*360d0*/  STL [R1+0x4c], R11 ;  /* 0x00004c0b01007387 */ /* 0x0041e80000100800 */
[----:B------:R1:W-:Y:S04]  /*360e0*/  STL [R1+0xce8], R19 ;  /* 0x000ce81301007387 */ /* 0x0003e80000100800 */
[----:B------:R-:W-:Y:S01]  /*360f0*/  STL [R1+0x38], R65 ;  /* 0x0000384101007387 */ /* 0x000fe20000100800 */
[----:B0-----:R-:W0:Y:S03]  /*36100*/  LDC R11, c[0x0][0x3a0] ;  /* 0x0000e800ff0b7b82 */ /* 0x001e260000000800 */
[----:B------:R2:W-:Y:S01]  /*36110*/  STL [R1+0xce4], R21 ;  /* 0x000ce41501007387 */ /* 0x0005e20000100800 */
[----:B------:R-:W-:-:S04]  /*36120*/  IMAD.MOV.U32 R5, RZ, RZ, R60 ;  /* 0x000000ffff057224 */ /* 0x000fc800078e003c */
[----:B-1----:R-:W1:Y:S01]  /*36130*/  LDC R19, c[0x0][0x3a0] ;  /* 0x0000e800ff137b82 */ /* 0x002e620000000800 */
[----:B--2---:R-:W-:Y:S01]  /*36140*/  LEA.HI.X.SX32 R21, R7, R4, 0x1, P6 ;  /* 0x0000000407157211 */ /* 0x004fe200030f0eff */
[----:B------:R-:W-:-:S04]  /*36150*/  IMAD R7, R6, 0x53, RZ ;  /* 0x0000005306077824 */ /* 0x000fc800078e02ff */
[----:B------:R-:W-:-:S05]  /*36160*/  @!P5 IMAD.MOV.U32 R9, RZ, RZ, R21 ;  /* 0x000000ffff09d224 */ /* 0x000fca00078e0015 */
[----:B------:R0:W2:Y:S01]  /*36170*/  @!P5 LDG.E.U8 R10, desc[UR20][R8.64] ;  /* 0x00000014080ad981 */ /* 0x0000a2000c1e1100 */
[----:B------:R-:W-:-:S04]  /*36180*/  IADD3 R64, P5, PT, R7, R3, RZ ;  /* 0x0000000307407210 */ /* 0x000fc80007fbe0ff */
[----:B------:R-:W-:Y:S01]  /*36190*/  LEA.HI.X.SX32 R7, R7, R4, 0x1, P5 ;  /* 0x0000000407077211 */ /* 0x000fe200028f0eff */
[----:B0-----:R-:W-:-:S04]  /*361a0*/  VIADD R8, R11, 0xffffff94 ;  /* 0xffffff940b087836 */ /* 0x001fc80000000000 */
[----:B------:R-:W-:Y:S01]  /*361b0*/  @!P3 IMAD.MOV.U32 R9, RZ, RZ, R7 ;  /* 0x000000ffff09b224 */ /* 0x000fe200078e0007 */
[----:B------:R-:W-:Y:S01]  /*361c0*/  ISETP.GE.U32.AND P5, PT, R8, 0x7fffff15, PT ;  /* 0x7fffff150800780c */ /* 0x000fe20003fa6070 */
[----:B------:R-:W-:-:S05]  /*361d0*/  @!P3 IMAD.MOV.U32 R8, RZ, RZ, R64 ;  /* 0x000000ffff08b224 */ /* 0x000fca00078e0040 */
[----:B------:R-:W2:Y:S04]  /*361e0*/  @!P3 LDG.E.U8 R57, desc[UR20][R8.64] ;  /* 0x000000140839b981 */ /* 0x000ea8000c1e1100 */
[----:B------:R0:W-:Y:S04]  /*361f0*/  STL [R1+0xd28], R20 ;  /* 0x000d281401007387 */ /* 0x0001e80000100800 */
[----:B---3--:R3:W-:Y:S01]  /*36200*/  STL [R1+0x68], R18 ;  /* 0x0000681201007387 */ /* 0x0087e20000100800 */
[----:B----4-:R-:W-:Y:S01]  /*36210*/  ISETP.GE.AND P6, PT, R73, RZ, PT ;  /* 0x000000ff4900720c */ /* 0x010fe20003fc6270 */
[----:B------:R-:W-:Y:S01]  /*36220*/  VIADD R11, R17, 0xffffff9c ;  /* 0xffffff9c110b7836 */ /* 0x000fe20000000000 */
[----:B0-----:R-:W0:Y:S08]  /*36230*/  LDC R20, c[0x0][0x3a8] ;  /* 0x0000ea00ff147b82 */ /* 0x001e300000000800 */
[----:B---3--:R-:W3:Y:S01]  /*36240*/  LDC R18, c[0x0][0x3a8] ;  /* 0x0000ea00ff127b82 */ /* 0x008ee20000000800 */
[----:B------:R4:W-:Y:S02]  /*36250*/  STL [R1+0xd24], R21 ;  /* 0x000d241501007387 */ /* 0x0009e40000100800 */
[----:B------:R-:W-:Y:S01]  /*36260*/  @!P6 IMAD.MOV R5, RZ, RZ, -R5 ;  /* 0x000000ffff05e224 */ /* 0x000fe200078e0a05 */
[----:B------:R-:W-:-:S02]  /*36270*/  ISETP.GE.U32.AND P3, PT, R11, 0x7fffff1d, PT ;  /* 0x7fffff1d0b00780c */ /* 0x000fc40003f66070 */
[----:B------:R-:W-:Y:S02]  /*36280*/  PRMT R17, RZ, 0x7610, R17 ;  /* 0x00007610ff117816 */ /* 0x000fe40000000011 */
[----:B----4-:R-:W4:Y:S01]  /*36290*/  LDC R21, c[0x0][0x3a0] ;  /* 0x0000e800ff157b82 */ /* 0x010f220000000800 */
[----:B--2---:R2:W-:Y:S04]  /*362a0*/  STL [R1+0x64], R10 ;  /* 0x0000640a01007387 */ /* 0x0045e80000100800 */
[----:B------:R-:W-:Y:S04]  /*362b0*/  STL [R1+0xd68], R64 ;  /* 0x000d684001007387 */ /* 0x000fe80000100800 */
[----:B------:R0:W-:Y:S04]  /*362c0*/  STL [R1+0xd64], R7 ;  /* 0x000d640701007387 */ /* 0x0001e80000100800 */
[----:B------:R-:W4:Y:S01]  /*362d0*/  LDL R73, [R1+0x23f0] ;  /* 0x0023f00001497983 */ /* 0x000f220000100800 */
[----:B--2---:R-:W-:-:S02]  /*362e0*/  IMAD R10, R6, 0x5b, RZ ;  /* 0x0000005b060a7824 */ /* 0x004fc400078e02ff */
[----:B0-----:R-:W-:-:S03]  /*362f0*/  IMAD R7, R6, 0x31, RZ ;  /* 0x0000003106077824 */ /* 0x001fc600078e02ff */
[----:B------:R-:W-:-:S04]  /*36300*/  IADD3 R60, P6, PT, R10, R3, RZ ;  /* 0x000000030a3c7210 */ /* 0x000fc80007fde0ff */
[----:B------:R-:W-:Y:S01]  /*36310*/  LEA.HI.X.SX32 R64, R10, R4, 0x1, P6 ;  /* 0x000000040a407211 */ /* 0x000fe200030f0eff */
[----:B------:R-:W-:Y:S04]  /*36320*/  STL [R1+0xda8], R60 ;  /* 0x000da83c01007387 */ /* 0x000fe80000100800 */
[----:B------:R0:W-:Y:S01]  /*36330*/  STL [R1+0x74], R57 ;  /* 0x0000743901007387 */ /* 0x0001e20000100800 */
[----:B---3--:R-:W-:Y:S02]  /*36340*/  IMAD R10, R18, 0x63, RZ ;  /* 0x00000063120a7824 */ /* 0x008fe400078e02ff */
[----:B------:R-:W-:Y:S01]  /*36350*/  @!P4 IMAD.MOV.U32 R8, RZ, RZ, R60 ;  /* 0x000000ffff08c224 */ /* 0x000fe200078e003c */
[----:B0-----:R-:W-:-:S04]  /*36360*/  IADD3 R57, P6, PT, R7, R3, RZ ;  /* 0x0000000307397210 */ /* 0x001fc80007fde0ff */
[----:B------:R-:W-:Y:S02]  /*36370*/  LEA.HI.X.SX32 R60, R7, R4, 0x1, P6 ;  /* 0x00000004073c7211 */ /* 0x000fe400030f0eff */
[----:B------:R-:W-:Y:S01]  /*36380*/  IADD3 R65, P6, PT, R10, R3, RZ ;  /* 0x000000030a417210 */ /* 0x000fe20007fde0ff */
[----:B------:R-:W-:-:S03]  /*36390*/  @!P4 IMAD.MOV.U32 R9, RZ, RZ, R64 ;  /* 0x000000ffff09c224 */ /* 0x000fc600078e0040 */
[----:B------:R-:W-:Y:S02]  /*363a0*/  LEA.HI.X.SX32 R75, R10, R4, 0x1, P6 ;  /* 0x000000040a4b7211 */ /* 0x000fe400030f0eff */
[----:B------:R-:W-:Y:S01]  /*363b0*/  PRMT R18, RZ, 0x7610, R18 ;  /* 0x00007610ff127816 */ /* 0x000fe20000000012 */
[----:B------:R0:W2:Y:S02]  /*363c0*/  @!P4 LDG.E.U8 R17, desc[UR20][R8.64] ;  /* 0x000000140811c981 */ /* 0x0000a4000c1e1100 */
[----:B0-----:R-:W-:Y:S02]  /*363d0*/  @!P3 IMAD.MOV.U32 R8, RZ, RZ, R65 ;  /* 0x000000ffff08b224 */ /* 0x001fe400078e0041 */
[----:B------:R-:W-:-:S05]  /*363e0*/  @!P3 IMAD.MOV.U32 R9, RZ, RZ, R75 ;  /* 0x000000ffff09b224 */ /* 0x000fca00078e004b */
[----:B------:R0:W3:Y:S01]  /*363f0*/  @!P3 LDG.E.U8 R18, desc[UR20][R8.64] ;  /* 0x000000140812b981 */ /* 0x0000e2000c1e1100 */
[----:B------:R-:W-:-:S03]  /*36400*/  IMAD R7, R20, 0x6b, RZ ;  /* 0x0000006b14077824 */ /* 0x000fc600078e02ff */
[----:B------:R0:W-:Y:S04]  /*36410*/  STL [R1+0xda4], R64 ;  /* 0x000da44001007387 */ /* 0x0001e80000100800 */
[----:B------:R4:W-:Y:S04]  /*36420*/  STL [R1+0xc58], R57 ;  /* 0x000c583901007387 */ /* 0x0009e80000100800 */
[----:B------:R4:W-:Y:S01]  /*36430*/  STL [R1+0xc54], R60 ;  /* 0x000c543c01007387 */ /* 0x0009e20000100800 */
[----:B-1----:R-:W-:-:S03]  /*36440*/  VIADD R11, R19, 0xffffffce ;  /* 0xffffffce130b7836 */ /* 0x002fc60000000000 */
[----:B------:R-:W-:Y:S01]  /*36450*/  STL [R1+0xde8], R65 ;  /* 0x000de84101007387 */ /* 0x000fe20000100800 */
[----:B0-----:R-:W-:Y:S02]  /*36460*/  IADD3 R64, P6, PT, R7, R3, RZ ;  /* 0x0000000307407210 */ /* 0x001fe40007fde0ff */
[----:B------:R-:W-:Y:S02]  /*36470*/  ISETP.GE.U32.AND P4, PT, R11, 0x7fffff4f, PT ;  /* 0x7fffff4f0b00780c */ /* 0x000fe40003f86070 */
[----:B------:R-:W0:Y:S01]  /*36480*/  LDC R11, c[0x0][0x3a0] ;  /* 0x0000e800ff0b7b82 */ /* 0x000e220000000800 */
[----:B------:R-:W-:Y:S02]  /*36490*/  LEA.HI.X.SX32 R7, R7, R4, 0x1, P6 ;  /* 0x0000000407077211 */ /* 0x000fe400030f0eff */
[----:B------:R-:W-:Y:S01]  /*364a0*/  PRMT R19, RZ, 0x7610, R19 ;  /* 0x00007610ff137816 */ /* 0x000fe20000000013 */
[----:B------:R-:W-:Y:S01]  /*364b0*/  @!P5 IMAD.MOV.U32 R8, RZ, RZ, R64 ;  /* 0x000000ffff08d224 */ /* 0x000fe200078e0040 */
[----:B------:R-:W-:Y:S01]  /*364c0*/  SEL R5, R14, R5, !P1 ;  /* 0x000000050e057207 */ /* 0x000fe20004800000 */
[----:B------:R-:W-:Y:S01]  /*364d0*/  @!P5 IMAD.MOV.U32 R9, RZ, RZ, R7 ;  /* 0x000000ffff09d224 */ /* 0x000fe200078e0007 */
[----:B------:R-:W-:-:S04]  /*364e0*/  PRMT R86, RZ, 0x7610, R86 ;  /* 0x00007610ff567816 */ /* 0x000fc80000000056 */
[----:B------:R1:W3:Y:S01]  /*364f0*/  @!P5 LDG.E.U8 R19, desc[UR20][R8.64] ;  /* 0x000000140813d981 */ /* 0x0002e2000c1e1100 */
[----:B----4-:R-:W-:Y:S02]  /*36500*/  VIADD R10, R21, 0xffffff8c ;  /* 0xffffff8c150a7836 */ /* 0x010fe40000000000 */
[----:B-1----:R-:W-:Y:S02]  /*36510*/  @!P4 IMAD.MOV.U32 R8, RZ, RZ, R57 ;  /* 0x000000ffff08c224 */ /* 0x002fe400078e0039 */
[----:B------:R-:W-:-:S05]  /*36520*/  @!P4 IMAD.MOV.U32 R9, RZ, RZ, R60 ;  /* 0x000000ffff09c224 */ /* 0x000fca00078e003c */
[----:B------:R1:W4:Y:S01]  /*36530*/  @!P4 LDG.E.U8 R86, desc[UR20][R8.64] ;  /* 0x000000140856c981 */ /* 0x000322000c1e1100 */
[----:B------:R-:W-:Y:S01]  /*36540*/  ISETP.GE.U32.AND P3, PT, R10, 0x7fffff0d, PT ;  /* 0x7fffff0d0a00780c */ /* 0x000fe20003f66070 */
[----:B0-----:R-:W-:Y:S02]  /*36550*/  VIADD R10, R11, 0xffffffc6 ;  /* 0xffffffc60b0a7836 */ /* 0x001fe40000000000 */
[C---:B-1----:R-:W-:Y:S02]  /*36560*/  IMAD.SHL.U32 R9, R6.reuse, 0x2, RZ ;  /* 0x0000000206097824 */ /* 0x042fe400078e00ff */
[----:B------:R-:W-:-:S05]  /*36570*/  IMAD R8, R6, 0x39, RZ ;  /* 0x0000003906087824 */ /* 0x000fca00078e02ff */
[C---:B------:R-:W-:Y:S02]  /*36580*/  IADD3 R57, P5, PT, R8.reuse, R3, RZ ;  /* 0x0000000308397210 */ /* 0x040fe40007fbe0ff */
[----:B------:R-:W-:Y:S02]  /*36590*/  PRMT R72, RZ, 0x7610, R72 ;  /* 0x00007610ff487816 */ /* 0x000fe40000000048 */
[----:B------:R-:W-:Y:S02]  /*365a0*/  LEA.HI.X.SX32 R60, R8, R4, 0x1, P5 ;  /* 0x00000004083c7211 */ /* 0x000fe400028f0eff */
[----:B------:R-:W-:Y:S02]  /*365b0*/  ISETP.GE.U32.AND P5, PT, R10, 0x7fffff47, PT ;  /* 0x7fffff470a00780c */ /* 0x000fe40003fa6070 */
[----:B------:R-:W-:Y:S02]  /*365c0*/  PRMT R61, RZ, 0x7610, R61 ;  /* 0x00007610ff3d7816 */ /* 0x000fe4000000003d */
[----:B------:R-:W-:-:S02]  /*365d0*/  PRMT R85, RZ, 0x7610, R85 ;  /* 0x00007610ff557816 */ /* 0x000fc40000000055 */
[----:B------:R-:W-:Y:S02]  /*365e0*/  PRMT R93, RZ, 0x7610, R93 ;  /* 0x00007610ff5d7816 */ /* 0x000fe4000000005d */
[----:B------:R-:W-:Y:S01]  /*365f0*/  ISETP.GE.AND P6, PT, R73, RZ, PT ;  /* 0x000000ff4900720c */ /* 0x000fe20003fc6270 */
[----:B--2---:R0:W-:Y:S04]  /*36600*/  STL [R1+0x6c], R17 ;  /* 0x00006c1101007387 */ /* 0x0041e80000100800 */
[----:B------:R-:W-:Y:S04]  /*36610*/  STL [R1+0xde4], R75 ;  /* 0x000de44b01007387 */ /* 0x000fe80000100800 */
[----:B------:R-:W-:Y:S01]  /*36620*/  STL [R1+0xe28], R64 ;  /* 0x000e284001007387 */ /* 0x000fe20000100800 */
[----:B0-----:R-:W0:Y:S03]  /*36630*/  LDC R17, c[0x0][0x3a0] ;  /* 0x0000e800ff117b82 */ /* 0x001e260000000800 */
[----:B---3--:R1:W-:Y:S05]  /*36640*/  STL [R1+0x84], R18 ;  /* 0x0000841201007387 */ /* 0x0083ea0000100800 */
[----:B-1----:R-:W1:Y:S01]  /*36650*/  LDC R18, c[0x0][0x3a8] ;  /* 0x0000ea00ff127b82 */ /* 0x002e620000000800 */
[----:B------:R2:W-:Y:S02]  /*36660*/  STL [R1+0xe24], R7 ;  /* 0x000e240701007387 */ /* 0x0005e40000100800 */
[----:B--2---:R-:W-:-:S05]  /*36670*/  IMAD R7, R5, UR6, RZ ;  /* 0x0000000605077c24 */ /* 0x004fca000f8e02ff */
[----:B------:R-:W-:-:S04]  /*36680*/  IADD3 R73, P4, PT, R7, R13, RZ ;  /* 0x0000000d07497210 */ /* 0x000fc80007f9e0ff */
[----:B------:R-:W-:Y:S02]  /*36690*/  LEA.HI.X.SX32 R75, R7, R12, 0x1, P4 ;  /* 0x0000000c074b7211 */ /* 0x000fe400020f0eff */
[CC--:B------:R-:W-:Y:S01]  /*366a0*/  IADD3 R20, P4, PT, R9.reuse, R3.reuse, RZ ;  /* 0x0000000309147210 */ /* 0x0c0fe20007f9e0ff */
[----:B-1----:R-:W-:Y:S02]  /*366b0*/  IMAD R7, R18, 0x73, RZ ;  /* 0x0000007312077824 */ /* 0x002fe400078e02ff */
[----:B------:R-:W-:Y:S01]  /*366c0*/  IMAD.MOV.U32 R5, RZ, RZ, R55 ;  /* 0x000000ffff057224 */ /* 0x000fe200078e0037 */
[----:B------:R-:W-:Y:S01]  /*366d0*/  LEA.HI.X.SX32 R55, R9, R4, 0x1, P4 ;  /* 0x0000000409377211 */ /* 0x000fe200020f0eff */
[----:B0-----:R-:W-:Y:S02]  /*366e0*/  VIADD R11, R17, 0xfffffffd ;  /* 0xfffffffd110b7836 */ /* 0x001fe40000000000 */
[----:B------:R-:W-:Y:S01]  /*366f0*/  @P0 IMAD.MOV.U32 R8, RZ, RZ, R73 ;  /* 0x000000ffff080224 */ /* 0x000fe200078e0049 */
[----:B------:R-:W-:Y:S01]  /*36700*/  IADD3 R64, P4, PT, R7, R3, RZ ;  /* 0x0000000307407210 */ /* 0x000fe20007f9e0ff */
[----:B------:R-:W-:-:S02]  /*36710*/  @P0 IMAD.MOV.U32 R9, RZ, RZ, R75 ;  /* 0x000000ffff090224 */ /* 0x000fc400078e004b */
[----:B------:R-:W-:Y:S01]  /*36720*/  @!P6 IMAD.MOV R5, RZ, RZ, -R5 ;  /* 0x000000ffff05e224 */ /* 0x000fe200078e0a05 */
[----:B------:R0:W-:Y:S01]  /*36730*/  STL [R1+0x80], R19 ;  /* 0x0000801301007387 */ /* 0x0001e20000100800 */
[----:B------:R-:W-:Y:S02]  /*36740*/  LEA.HI.X.SX32 R65, R7, R4, 0x1, P4 ;  /* 0x0000000407417211 */ /* 0x000fe400020f0eff */
[----:B------:R-:W-:Y:S01]  /*36750*/  ISETP.GE.U32.AND P6, PT, R11, 0x7fffff7e, PT ;  /* 0x7fffff7e0b00780c */ /* 0x000fe20003fc6070 */
[----:B------:R1:W2:Y:S01]  /*36760*/  @P0 LDG.E.U8 R72, desc[UR20][R8.64] ;  /* 0x0000001408480981 */ /* 0x0002a2000c1e1100 */
[----:B------:R-:W3:Y:S08]  /*36770*/  LDC R18, c[0x0][0x3a8] ;  /* 0x0000ea00ff127b82 */ /* 0x000ef00000000800 */
[----:B0-----:R-:W0:Y:S08]  /*36780*/  LDC R19, c[0x0][0x3a0] ;  /* 0x0000e800ff137b82 */ /* 0x001e300000000800 */
[----:B------:R-:W0:Y:S08]  /*36790*/  LDC R11, c[0x0][0x3a0] ;  /* 0x0000e800ff0b7b82 */ /* 0x000e300000000800 */
[----:B------:R-:W0:Y:S01]  /*367a0*/  LDC R17, c[0x0][0x3a0] ;  /* 0x0000e800ff117b82 */ /* 0x000e220000000800 */
[----:B-1----:R-:W-:-:S02]  /*367b0*/  @!P3 IMAD.MOV.U32 R8, RZ, RZ, R64 ;  /* 0x000000ffff08b224 */ /* 0x002fc400078e0040 */
[----:B------:R-:W-:-:S05]  /*367c0*/  @!P3 IMAD.MOV.U32 R9, RZ, RZ, R65 ;  /* 0x000000ffff09b224 */ /* 0x000fca00078e0041 */
[----:B------:R1:W2:Y:S02]  /*367d0*/  @!P3 LDG.E.U8 R61, desc[UR20][R8.64] ;  /* 0x00000014083db981 */ /* 0x0002a4000c1e1100 */
[----:B-1----:R-:W-:Y:S02]  /*367e0*/  @!P5 IMAD.MOV.U32 R8, RZ, RZ, R57 ;  /* 0x000000ffff08d224 */ /* 0x002fe400078e0039 */
[----:B------:R-:W-:-:S05]  /*367f0*/  @!P5 IMAD.MOV.U32 R9, RZ, RZ, R60 ;  /* 0x000000ffff09d224 */ /* 0x000fca00078e003c */
[----:B------:R1:W2:Y:S02]  /*36800*/  @!P5 LDG.E.U8 R85, desc[UR20][R8.64] ;  /* 0x000000140855d981 */ /* 0x0002a4000c1e1100 */
[----:B-1----:R-:W-:Y:S02]  /*36810*/  @!P6 IMAD.MOV.U32 R8, RZ, RZ, R20 ;  /* 0x000000ffff08e224 */ /* 0x002fe400078e0014 */
[----:B------:R-:W-:-:S05]  /*36820*/  @!P6 IMAD.MOV.U32 R9, RZ, RZ, R55 ;  /* 0x000000ffff09e224 */ /* 0x000fca00078e0037 */
[----:B------:R1:W2:Y:S04]  /*36830*/  @!P6 LDG.E.U8 R93, desc[UR20][R8.64] ;  /* 0x00000014085de981 */ /* 0x0002a8000c1e1100 */
[----:B------:R-:W-:Y:S01]  /*36840*/  STL [R1+0x8d0], R73 ;  /* 0x0008d04901007387 */ /* 0x000fe20000100800 */
[----:B------:R-:W-:-:S03]  /*36850*/  SEL R5, R14, R5, !P1 ;  /* 0x000000050e057207 */ /* 0x000fc60004800000 */
[----:B------:R-:W-:Y:S04]  /*36860*/  STL [R1+0xc98], R57 ;  /* 0x000c983901007387 */ /* 0x000fe80000100800 */
[----:B------:R-:W-:Y:S04]  /*36870*/  STL [R1+0x8cc], R75 ;  /* 0x0008cc4b01007387 */ /* 0x000fe80000100800 */
[----:B------:R-:W-:Y:S04]  /*36880*/  STL [R1+0xae0], R20 ;  /* 0x000ae01401007387 */ /* 0x000fe80000100800 */
[----:B------:R0:W-:Y:S04]  /*36890*/  STL [R1+0xc94], R60 ;  /* 0x000c943c01007387 */ /* 0x0001e80000100800 */
[----:B------:R-:W-:Y:S01]  /*368a0*/  STL [R1+0xadc], R55 ;  /* 0x000adc3701007387 */ /* 0x000fe20000100800 */
[----:B------:R-:W-:-:S03]  /*368b0*/  IMAD R5, R5, UR6, RZ ;  /* 0x0000000605057c24 */ /* 0x000fc6000f8e02ff */
[----:B------:R-:W-:Y:S04]  /*368c0*/  STL [R1+0xe68], R64 ;  /* 0x000e684001007387 */ /* 0x000fe80000100800 */
[----:B------:R-:W-:Y:S01]  /*368d0*/  STL [R1+0xe64], R65 ;  /* 0x000e644101007387 */ /* 0x000fe20000100800 */
[----:B0-----:R-:W-:Y:S02]  /*368e0*/  VIADD R10, R19, 0xffffff84 ;  /* 0xffffff84130a7836 */ /* 0x001fe40000000000 */
[C---:B------:R-:W-:Y:S01]  /*368f0*/  IMAD R7, R6.reuse, 0xa, RZ ;  /* 0x0000000a06077824 */ /* 0x040fe200078e02ff */
[----:B------:R-:W0:Y:S01]  /*36900*/  LDC R19, c[0x0][0x3a0] ;  /* 0x0000e800ff137b82 */ /* 0x000e220000000800 */
[----:B-1----:R-:W-:Y:S02]  /*36910*/  IMAD R8, R6, 0x12, RZ ;  /* 0x0000001206087824 */ /* 0x002fe400078e02ff */
[----:B------:R-:W-:Y:S01]  /*36920*/  VIADD R9, R11, 0xfffffff5 ;  /* 0xfffffff50b097836 */ /* 0x000fe20000000000 */
[----:B------:R-:W-:-:S02]  /*36930*/  ISETP.GE.U32.AND P4, PT, R10, 0x7fffff05, PT ;  /* 0x7fffff050a00780c */ /* 0x000fc40003f86070 */
[----:B------:R-:W-:Y:S02]  /*36940*/  IADD3 R60, P5, PT, R7, R3, RZ ;  /* 0x00000003073c7210 */ /* 0x000fe40007fbe0ff */
[----:B------:R-:W-:Y:S01]  /*36950*/  PRMT R71, RZ, 0x7610, R71 ;  /* 0x00007610ff477816 */ /* 0x000fe20000000047 */
[----:B------:R-:W-:Y:S01]  /*36960*/  VIADD R10, R17, 0xffffffed ;  /* 0xffffffed110a7836 */ /* 0x000fe20000000000 */
[----:B------:R-:W-:Y:S01]  /*36970*/  PRMT R62, RZ, 0x7610, R62 ;  /* 0x00007610ff3e7816 */ /* 0x000fe2000000003e */
[----:B------:R-:W1:Y:S08]  /*36980*/  LDC R20, c[0x0][0x3a0] ;  /* 0x0000e800ff147b82 */ /* 0x000e700000000800 */
[----:B------:R-:W0:Y:S08]  /*36990*/  LDC R11, c[0x0][0x3a0] ;  /* 0x0000e800ff0b7b82 */ /* 0x000e300000000800 */
[----:B------:R-:W0:Y:S01]  /*369a0*/  LDC R17, c[0x0][0x3a0] ;  /* 0x0000e800ff117b82 */ /* 0x000e220000000800 */
[----:B------:R-:W-:Y:S01]  /*369b0*/  ISETP.GE.U32.AND P6, PT, R10, 0x7fffff6e, PT ;  /* 0x7fffff6e0a00780c */ /* 0x000fe20003fc6070 */
[----:B--2---:R-:W-:Y:S04]  /*369c0*/  STL [R1+0x260c], R93 ;  /* 0x00260c5d01007387 */ /* 0x004fe80000100800 */
[----:B------:R2:W-:Y:S02]  /*369d0*/  STL [R1+0x1c4], R72 ;  /* 0x0001c44801007387 */ /* 0x0005e40000100800 */
[----:B--2---:R-:W-:-:S04]  /*369e0*/  IADD3 R72, P3, PT, R5, R13, RZ ;  /* 0x0000000d05487210 */ /* 0x004fc80007f7e0ff */
[----:B------:R-:W-:Y:S02]  /*369f0*/  LEA.HI.X.SX32 R73, R5, R12, 0x1, P3 ;  /* 0x0000000c05497211 */ /* 0x000fe400018f0eff */
[----:B------:R-:W-:Y:S01]  /*36a00*/  IADD3 R55, P3, PT, R8, R3, RZ ;  /* 0x0000000308377210 */ /* 0x000fe20007f7e0ff */
[----:B---3--:R-:W-:Y:S01]  /*36a10*/  IMAD R5, R18, 0x7b, RZ ;  /* 0x0000007b12057824 */ /* 0x008fe200078e02ff */
[----:B------:R-:W-:Y:S04]  /*36a20*/  STL [R1+0x8d8], R72 ;  /* 0x0008d84801007387 */ /* 0x000fe80000100800 */
[----:B------:R-:W-:Y:S01]  /*36a30*/  STL [R1+0xb20], R60 ;  /* 0x000b203c01007387 */ /* 0x000fe20000100800 */
[----:B------:R-:W-:-:S03]  /*36a40*/  LEA.HI.X.SX32 R57, R8, R4, 0x1, P3 ;  /* 0x0000000408397211 */ /* 0x000fc600018f0eff */
[----:B------:R2:W-:Y:S01]  /*36a50*/  STL [R1+0x94], R61 ;  /* 0x0000943d01007387 */ /* 0x0005e20000100800 */
[C---:B------:R-:W-:Y:S01]  /*36a60*/  IADD3 R64, P3, PT, R5.reuse, R3, RZ ;  /* 0x0000000305407210 */ /* 0x040fe20007f7e0ff */
[----:B------:R-:W-:Y:S02]  /*36a70*/  @P0 IMAD.MOV.U32 R8, RZ, RZ, R72 ;  /* 0x000000ffff080224 */ /* 0x000fe400078e0048 */
[----:B-1----:R-:W-:Y:S01]  /*36a80*/  VIADD R10, R20, 0xffffffe5 ;  /* 0xffffffe5140a7836 */ /* 0x002fe20000000000 */
[----:B------:R-:W-:Y:S02]  /*36a90*/  PRMT R59, RZ, 0x7610, R59 ;  /* 0x00007610ff3b7816 */ /* 0x000fe4000000003b */
[-C--:B------:R-:W-:Y:S01]  /*36aa0*/  LEA.HI.X.SX32 R65, R5, R4.reuse, 0x1, P3 ;  /* 0x0000000405417211 */ /* 0x080fe200018f0eff */
[----:B------:R-:W1:Y:S01]  /*36ab0*/  LDC R18, c[0x0][0x3a0] ;  /* 0x0000e800ff127b82 */ /* 0x000e620000000800 */
[----:B--2---:R-:W-:Y:S02]  /*36ac0*/  LEA.HI.X.SX32 R61, R7, R4, 0x1, P5 ;  /* 0x00000004073d7211 */ /* 0x004fe400028f0eff */
[----:B------:R-:W-:Y:S01]  /*36ad0*/  ISETP.GE.U32.AND P5, PT, R9, 0x7fffff76, PT ;  /* 0x7fffff760900780c */ /* 0x000fe20003fa6070 */
[----:B------:R-:W-:-:S05]  /*36ae0*/  @P0 IMAD.MOV.U32 R9, RZ, RZ, R73 ;  /* 0x000000ffff090224 */ /* 0x000fca00078e0049 */
[----:B------:R2:W3:Y:S01]  /*36af0*/  @P0 LDG.E.U8 R71, desc[UR20][R8.64] ;  /* 0x0000001408470981 */ /* 0x0004e2000c1e1100 */
[----:B0-----:R-:W-:Y:S01]  /*36b00*/  VIADD R7, R19, 0xffffffbb ;  /* 0xffffffbb13077836 */ /* 0x001fe20000000000 */
[----:B------:R-:W-:Y:S02]  /*36b10*/  PRMT R5, RZ, 0x7610, R5 ;  /* 0x00007610ff057816 */ /* 0x000fe40000000005 */
[----:B------:R-:W-:Y:S01]  /*36b20*/  STL [R1+0x8d4], R73 ;  /* 0x0008d44901007387 */ /* 0x000fe20000100800 */
[----:B------:R-:W0:Y:S01]  /*36b30*/  LDC R19, c[0x0][0x3a0] ;  /* 0x0000e800ff137b82 */ /* 0x000e220000000800 */
[----:B--2---:R-:W-:Y:S02]  /*36b40*/  @!P4 IMAD.MOV.U32 R8, RZ, RZ, R64 ;  /* 0x000000ffff08c224 */ /* 0x004fe400078e0040 */
[----:B------:R-:W-:-:S05]  /*36b50*/  @!P4 IMAD.MOV.U32 R9, RZ, RZ, R65 ;  /* 0x000000ffff09c224 */ /* 0x000fca00078e0041 */
[----:B------:R2:W3:Y:S01]  /*36b60*/  @!P4 LDG.E.U8 R62, desc[UR20][R8.64] ;  /* 0x00000014083ec981 */ /* 0x0004e2000c1e1100 */
[----:B------:R-:W-:Y:S02]  /*36b70*/  ISETP.GE.U32.AND P3, PT, R7, 0x7fffff3c, PT ;  /* 0x7fffff3c0700780c */ /* 0x000fe40003f66070 */
[----:B------:R-:W-:Y:S01]  /*36b80*/  PRMT R7, RZ, 0x7610, R7 ;  /* 0x00007610ff077816 */ /* 0x000fe20000000007 */
[----:B--2---:R-:W-:Y:S02]  /*36b90*/  @!P5 IMAD.MOV.U32 R8, RZ, RZ, R60 ;  /* 0x000000ffff08d224 */ /* 0x004fe400078e003c */
[----:B------:R-:W-:-:S05]  /*36ba0*/  @!P5 IMAD.MOV.U32 R9, RZ, RZ, R61 ;  /* 0x000000ffff09d224 */ /* 0x000fca00078e003d */
[----:B------:R2:W3:Y:S02]  /*36bb0*/  @!P5 LDG.E.U8 R5, desc[UR20][R8.64] ;  /* 0x000000140805d981 */ /* 0x0004e4000c1e1100 */
[----:B--2---:R-:W-:Y:S02]  /*36bc0*/  @!P6 IMAD.MOV.U32 R8, RZ, RZ, R55 ;  /* 0x000000ffff08e224 */ /* 0x004fe400078e0037 */
[----:B------:R-:W-:-:S05]  /*36bd0*/  @!P6 IMAD.MOV.U32 R9, RZ, RZ, R57 ;  /* 0x000000ffff09e224 */ /* 0x000fca00078e0039 */
[----:B------:R2:W4:Y:S04]  /*36be0*/  @!P6 LDG.E.U8 R7, desc[UR20][R8.64] ;  /* 0x000000140807e981 */ /* 0x000528000c1e1100 */
[----:B------:R-:W-:Y:S04]  /*36bf0*/  STL [R1+0xb60], R55 ;  /* 0x000b603701007387 */ /* 0x000fe80000100800 */
[----:B------:R0:W-:Y:S04]  /*36c00*/  STL [R1+0xb1c], R61 ;  /* 0x000b1c3d01007387 */ /* 0x0001e80000100800 */
[----:B------:R-:W-:Y:S04]  /*36c10*/  STL [R1+0xb5c], R57 ;  /* 0x000b5c3901007387 */ /* 0x000fe80000100800 */
[----:B------:R-:W-:Y:S04]  /*36c20*/  STL [R1+0xea8], R64 ;  /* 0x000ea84001007387 */ /* 0x000fe80000100800 */
[----:B------:R-:W-:Y:S01]  /*36c30*/  STL [R1+0xea4], R65 ;  /* 0x000ea44101007387 */ /* 0x000fe20000100800 */
[----:B------:R-:W-:-:S02]  /*36c40*/  ISETP.GE.U32.AND P5, PT, R10, 0x7fffff66, PT ;  /* 0x7fffff660a00780c */ /* 0x000fc40003fa6070 */
[----:B------:R-:W-:Y:S02]  /*36c50*/  PRMT R52, RZ, 0x7610, R52 ;  /* 0x00007610ff347816 */ /* 0x000fe40000000034 */
[----:B------:R-:W-:Y:S01]  /*36c60*/  PRMT R54, RZ, 0x7610, R54 ;  /* 0x00007610ff367816 */ /* 0x000fe20000000036 */
[----:B------:R-:W0:Y:S01]  /*36c70*/  LDC R10, c[0x0][0x3a0] ;  /* 0x0000e800ff0a7b82 */ /* 0x000e220000000800 */
[----:B--2---:R-:W-:Y:S02]  /*36c80*/  VIADD R9, R11, 0xffffffa3 ;  /* 0xffffffa30b097836 */ /* 0x004fe40000000000 */
[----:B------:R-:W-:Y:S01]  /*36c90*/  VIADD R8, R17, 0xffffffb3 ;  /* 0xffffffb311087836 */ /* 0x000fe20000000000 */
[----:B------:R-:W-:-:S04]  /*36ca0*/  PRMT R11, RZ, 0x7610, R11 ;  /* 0x00007610ff0b7816 */ /* 0x000fc8000000000b */
[----:B------:R-:W2:Y:S01]  /*36cb0*/  LDC R17, c[0x0][0x3a0] ;  /* 0x0000e800ff117b82 */ /* 0x000ea20000000800 */
[----:B---3--:R3:W-:Y:S04]  /*36cc0*/  STL [R1+0xc], R5 ;  /* 0x00000c0501007387 */ /* 0x0087e80000100800 */
[----:B0-----:R-:W2:Y:S01]  /*36cd0*/  LDL.LU R61, [R1+0x10] ;  /* 0x00001000013d7983 */ /* 0x001ea20000300800 */
[----:B---3--:R-:W-:-:S05]  /*36ce0*/  IMAD R5, R6, 0x44, RZ ;  /* 0x0000004406057824 */ /* 0x008fca00078e02ff */
[----:B------:R-:W-:Y:S01]  /*36cf0*/  IADD3 R60, P6, PT, R5, R3, RZ ;  /* 0x00000003053c7210 */ /* 0x000fe20007fde0ff */
[----:B----4-:R0:W-:Y:S04]  /*36d00*/  STL [R1+0x8], R7 ;  /* 0x0000080701007387 */ /* 0x0101e80000100800 */
[----:B------:R-:W-:Y:S04]  /*36d10*/  STL [R1+0xcf0], R60 ;  /* 0x000cf03c01007387 */ /* 0x000fe80000100800 */
[----:B------:R3:W-:Y:S01]  /*36d20*/  STL [R1+0x88], R62 ;  /* 0x0000883e01007387 */ /* 0x0007e20000100800 */
[----:B0-----:R-:W-:-:S05]  /*36d30*/  IMAD R7, R6, 0x1a, RZ ;  /* 0x0000001a06077824 */ /* 0x001fca00078e02ff */
[----:B------:R-:W-:Y:S02]  /*36d40*/  IADD3 R55, P4, PT, R7, R3, RZ ;  /* 0x0000000307377210 */ /* 0x000fe40007f9e0ff */
[-C--:B---3--:R-:W-:Y:S02]  /*36d50*/  LEA.HI.X.SX32 R62, R5, R4.reuse, 0x1, P6 ;  /* 0x00000004053e7211 */ /* 0x088fe400030f0eff */
[----:B------:R-:W-:Y:S02]  /*36d60*/  ISETP.GE.U32.AND P6, PT, R8, 0x7fffff34, PT ;  /* 0x7fffff340800780c */ /* 0x000fe40003fc6070 */
[----:B------:R-:W-:Y:S02]  /*36d70*/  LEA.HI.X.SX32 R57, R7, R4, 0x1, P4 ;  /* 0x0000000407397211 */ /* 0x000fe400020f0eff */
[----:B------:R-:W-:Y:S01]  /*36d80*/  ISETP.GE.U32.AND P4, PT, R9, 0x7fffff24, PT ;  /* 0x7fffff240900780c */ /* 0x000fe20003f86070 */
[----:B------:R-:W-:Y:S02]  /*36d90*/  @!P3 IMAD.MOV.U32 R8, RZ, RZ, R60 ;  /* 0x000000ffff08b224 */ /* 0x000fe400078e003c */
[----:B------:R-:W-:-:S05]  /*36da0*/  @!P3 IMAD.MOV.U32 R9, RZ, RZ, R62 ;  /* 0x000000ffff09b224 */ /* 0x000fca00078e003e */
[----:B------:R0:W3:Y:S02]  /*36db0*/  @!P3 LDG.E.U8 R59, desc[UR20][R8.64] ;  /* 0x00000014083bb981 */ /* 0x0000e4000c1e1100 */
[----:B0-----:R-:W-:Y:S02]  /*36dc0*/  @!P5 IMAD.MOV.U32 R8, RZ, RZ, R55 ;  /* 0x000000ffff08d224 */ /* 0x001fe400078e0037 */
[----:B------:R-:W-:-:S05]  /*36dd0*/  @!P5 IMAD.MOV.U32 R9, RZ, RZ, R57 ;  /* 0x000000ffff09d224 */ /* 0x000fca00078e0039 */
[----:B------:R0:W4:Y:S01]  /*36de0*/  @!P5 LDG.E.U8 R11, desc[UR20][R8.64] ;  /* 0x00000014080bd981 */ /* 0x000122000c1e1100 */
[----:B------:R-:W-:-:S03]  /*36df0*/  IMAD R5, R6, 0x4c, RZ ;  /* 0x0000004c06057824 */ /* 0x000fc600078e02ff */
[----:B------:R-:W-:Y:S04]  /*36e00*/  STL [R1+0xba0], R55 ;  /* 0x000ba03701007387 */ /* 0x000fe80000100800 */
[----:B------:R-:W-:Y:S04]  /*36e10*/  STL [R1+0xcec], R62 ;  /* 0x000cec3e01007387 */ /* 0x000fe80000100800 */
[----:B------:R-:W-:Y:S04]  /*36e20*/  STL [R1+0x1c0], R71 ;  /* 0x0001c04701007387 */ /* 0x000fe80000100800 */
[----:B------:R0:W-:Y:S01]  /*36e30*/  STL [R1+0xb9c], R57 ;  /* 0x000b9c3901007387 */ /* 0x0001e20000100800 */
[----:B-1----:R-:W-:Y:S01]  /*36e40*/  VIADD R7, R18, 0xffffffab ;  /* 0xffffffab12077836 */ /* 0x002fe20000000000 */
[----:B------:R-:W-:Y:S01]  /*36e50*/  PRMT R20, RZ, 0x7610, R20 ;  /* 0x00007610ff147816 */ /* 0x000fe20000000014 */
[----:B------:R-:W1:Y:S01]  /*36e60*/  LDC R18, c[0x0][0x3a8] ;  /* 0x0000ea00ff127b82 */ /* 0x000e620000000800 */
[----:B0-----:R-:W-:-:S02]  /*36e70*/  IADD3 R57, P3, PT, R5, R3, RZ ;  /* 0x0000000305397210 */ /* 0x001fc40007f7e0ff */
[----:B------:R-:W-:Y:S01]  /*36e80*/  ISETP.GE.U32.AND P5, PT, R7, 0x7fffff2c, PT ;  /* 0x7fffff2c0700780c */ /* 0x000fe20003fa6070 */
[----:B------:R-:W-:Y:S02]  /*36e90*/  IMAD R7, R6, 0x54, RZ ;  /* 0x0000005406077824 */ /* 0x000fe400078e02ff */
[----:B------:R-:W-:Y:S01]  /*36ea0*/  @!P6 IMAD.MOV.U32 R8, RZ, RZ, R57 ;  /* 0x000000ffff08e224 */ /* 0x000fe200078e0039 */
[----:B----4-:R0:W-:Y:S04]  /*36eb0*/  STL [R1+0x14], R11 ;  /* 0x0000140b01007387 */ /* 0x0101e80000100800 */
[----:B------:R-:W-:Y:S04]  /*36ec0*/  STL [R1+0xd30], R57 ;  /* 0x000d303901007387 */ /* 0x000fe80000100800 */
[----:B---3--:R3:W-:Y:S01]  /*36ed0*/  STL [R1+0xa8], R59 ;  /* 0x0000a83b01007387 */ /* 0x0087e20000100800 */
[----:B0-----:R-:W0:Y:S01]  /*36ee0*/  LDC R11, c[0x0][0x3a8] ;  /* 0x0000ea00ff0b7b82 */ /* 0x001e220000000800 */
[----:B---3--:R-:W-:-:S02]  /*36ef0*/  LEA.HI.X.SX32 R59, R5, R4, 0x1, P3 ;  /* 0x00000004053b7211 */ /* 0x008fc400018f0eff */
[----:B------:R-:W-:-:S03]  /*36f00*/  IADD3 R55, P3, PT, R7, R3, RZ ;  /* 0x0000000307377210 */ /* 0x000fc60007f7e0ff */
[----:B------:R-:W-:Y:S01]  /*36f10*/  @!P6 IMAD.MOV.U32 R9, RZ, RZ, R59 ;  /* 0x000000ffff09e224 */ /* 0x000fe200078e003b */
[----:B------:R-:W-:-:S04]  /*36f20*/  LEA.HI.X.SX32 R7, R7, R4, 0x1, P3 ;  /* 0x0000000407077211 */ /* 0x000fc800018f0eff */
[----:B------:R3:W4:Y:S02]  /*36f30*/  @!P6 LDG.E.U8 R52, desc[UR20][R8.64] ;  /* 0x000000140834e981 */ /* 0x000724000c1e1100 */
[----:B---3--:R-:W-:Y:S02]  /*36f40*/  VIADD R8, R19, 0xffffff93 ;  /* 0xffffff9313087836 */ /* 0x008fe40000000000 */
[----:B------:R-:W-:Y:S02]  /*36f50*/  @!P5 IMAD.MOV.U32 R9, RZ, RZ, R7 ;  /* 0x000000ffff09d224 */ /* 0x000fe400078e0007 */
[----:B------:R-:W-:Y:S01]  /*36f60*/  IMAD R5, R6, 0x5c, RZ ;  /* 0x0000005c06057824 */ /* 0x000fe200078e02ff */
[----:B------:R-:W-:Y:S01]  /*36f70*/  STL [R1+0xd2c], R59 ;  /* 0x000d2c3b01007387 */ /* 0x000fe20000100800 */
[----:B------:R-:W-:Y:S02]  /*36f80*/  PRMT R21, RZ, 0x7610, R21 ;  /* 0x00007610ff157816 */ /* 0x000fe40000000015 */
[----:B------:R-:W-:Y:S01]  /*36f90*/  ISETP.GE.U32.AND P3, PT, R8, 0x7fffff14, PT ;  /* 0x7fffff140800780c */ /* 0x000fe20003f66070 */
[----:B------:R-:W-:Y:S01]  /*36fa0*/  @!P5 IMAD.MOV.U32 R8, RZ, RZ, R55 ;  /* 0x000000ffff08d224 */ /* 0x000fe200078e0037 */
[----:B------:R-:W3:Y:S04]  /*36fb0*/  LDC R19, c[0x0][0x3a8] ;  /* 0x0000ea00ff137b82 */ /* 0x000ee80000000800 */
[----:B------:R-:W3:Y:S04]  /*36fc0*/  @!P5 LDG.E.U8 R54, desc[UR20][R8.64] ;  /* 0x000000140836d981 */ /* 0x000ee8000c1e1100 */
[----:B------:R-:W-:Y:S04]  /*36fd0*/  STL [R1+0xd70], R55 ;  /* 0x000d703701007387 */ /* 0x000fe80000100800 */
[----:B------:R0:W-:Y:S02]  /*36fe0*/  STL [R1+0xd6c], R7 ;  /* 0x000d6c0701007387 */ /* 0x0001e40000100800 */
[----:B0-----:R-:W-:Y:S01]  /*36ff0*/  VIADD R7, R10, 0xffffff9b ;  /* 0xffffff9b0a077836 */ /* 0x001fe20000000000 */
[----:B--2---:R-:W-:Y:S01]  /*37000*/  ISETP.GT.U32.AND P5, PT, R15, R61, PT ;  /* 0x0000003d0f00720c */ /* 0x004fe20003fa4070 */
[----:B------:R-:W0:-:S12]  /*37010*/  LDC R10, c[0x0][0x3a0] ;  /* 0x0000e800ff0a7b82 */ /* 0x000e180000000800 */
[----:B------:R-:W-:Y:S01]  /*37020*/  @!P5 IMAD.IADD R61, R61, 0x1, -R15 ;  /* 0x000000013d3dd824 */ /* 0x000fe200078e0a0f */
[----:B----4-:R2:W-:Y:S04]  /*37030*/  STL [R1+0xa4], R52 ;  /* 0x0000a43401007387 */ /* 0x0105e80000100800 */
[----:B------:R-:W4:Y:S01]  /*37040*/  LDL R55, [R1+0x23e4] ;  /* 0x0023e40001377983 */ /* 0x000f220000100800 */
[----:B--2---:R-:W-:-:S05]  /*37050*/  IADD3 R52, P6, PT, R5, R3, RZ ;  /* 0x0000000305347210 */ /* 0x004fca0007fde0ff */
[----:B------:R-:W-:Y:S04]  /*37060*/  STL [R1+0xdb0], R52 ;  /* 0x000db03401007387 */ /* 0x000fe80000100800 */
[----:B---3--:R2:W-:Y:S01]  /*37070*/  STL [R1+0xb0], R54 ;  /* 0x0000b03601007387 */ /* 0x0085e20000100800 */
[----:B------:R-:W-:Y:S01]  /*37080*/  @!P4 IMAD.MOV.U32 R8, RZ, RZ, R52 ;  /* 0x000000ffff08c224 */ /* 0x000fe200078e0034 */
[----:B--2---:R-:W-:Y:S01]  /*37090*/  LEA.HI.X.SX32 R54, R5, R4, 0x1, P6 ;  /* 0x0000000405367211 */ /* 0x004fe200030f0eff */
[----:B------:R-:W-:Y:S01]  /*370a0*/  IMAD R5, R11, 0x64, RZ ;  /* 0x000000640b057824 */ /* 0x000fe200078e02ff */
[----:B------:R-:W-:-:S03]  /*370b0*/  ISETP.GE.U32.AND P6, PT, R7, 0x7fffff1c, PT ;  /* 0x7fffff1c0700780c */ /* 0x000fc60003fc6070 */
[----:B------:R-:W-:Y:S01]  /*370c0*/  @!P4 IMAD.MOV.U32 R9, RZ, RZ, R54 ;  /* 0x000000ffff09c224 */ /* 0x000fe200078e0036 */
[----:B------:R2:W-:Y:S01]  /*370d0*/  STL [R1+0xdac], R54 ;  /* 0x000dac3601007387 */ /* 0x0005e20000100800 */
[----:B------:R-:W3:Y:S03]  /*370e0*/  LDC R11, c[0x0][0x3a8] ;  /* 0x0000ea00ff0b7b82 */ /* 0x000ee60000000800 */
[----:B------:R0:W3:Y:S01]  /*370f0*/  @!P4 LDG.E.U8 R20, desc[UR20][R8.64] ;  /* 0x000000140814c981 */ /* 0x0000e2000c1e1100 */
[----:B--2---:R-:W-:Y:S01]  /*37100*/  IADD3 R54, P4, PT, R5, R3, RZ ;  /* 0x0000000305367210 */ /* 0x004fe20007f9e0ff */
[----:B0-----:R-:W-:-:S03]  /*37110*/  VIADD R8, R17, 0xffffff8b ;  /* 0xffffff8b11087836 */ /* 0x001fc60000000000 */
[----:B------:R-:W-:Y:S01]  /*37120*/  LEA.HI.X.SX32 R57, R5, R4, 0x1, P4 ;  /* 0x0000000405397211 */ /* 0x000fe200020f0eff */
[----:B-1----:R-:W-:Y:S01]  /*37130*/  IMAD R7, R18, 0x6c, RZ ;  /* 0x0000006c12077824 */ /* 0x002fe200078e02ff */
[----:B------:R-:W0:Y:S01]  /*37140*/  LDC R17, c[0x0][0x3a0] ;  /* 0x0000e800ff117b82 */ /* 0x000e220000000800 */
[----:B------:R-:W-:Y:S01]  /*37150*/  ISETP.GE.U32.AND P4, PT, R8, 0x7fffff0c, PT ;  /* 0x7fffff0c0800780c */ /* 0x000fe20003f86070 */
[----:B------:R-:W-:Y:S02]  /*37160*/  @!P6 IMAD.MOV.U32 R8, RZ, RZ, R54 ;  /* 0x000000ffff08e224 */ /* 0x000fe400078e0036 */
[----:B------:R-:W-:-:S05]  /*37170*/  @!P6 IMAD.MOV.U32 R9, RZ, RZ, R57 ;  /* 0x000000ffff09e224 */ /* 0x000fca00078e0039 */
[----:B------:R1:W2:Y:S01]  /*37180*/  @!P6 LDG.E.U8 R21, desc[UR20][R8.64] ;  /* 0x000000140815e981 */ /* 0x0002a2000c1e1100 */
[----:B------:R-:W-:-:S04]  /*37190*/  IADD3 R52, P5, PT, R7, R3, RZ ;  /* 0x0000000307347210 */ /* 0x000fc80007fbe0ff */
[----:B------:R-:W-:Y:S02]  /*371a0*/  LEA.HI.X.SX32 R7, R7, R4, 0x1, P5 ;  /* 0x0000000407077211 */ /* 0x000fe400028f0eff */
[----:B------:R-:W-:Y:S01]  /*371b0*/  PRMT R18, RZ, 0x7610, R18 ;  /* 0x00007610ff127816 */ /* 0x000fe20000000012 */
[----:B-1----:R-:W-:Y:S02]  /*371c0*/  @!P3 IMAD.MOV.U32 R8, RZ, RZ, R52 ;  /* 0x000000ffff08b224 */ /* 0x002fe400078e0034 */
[----:B------:R-:W-:-:S05]  /*371d0*/  @!P3 IMAD.MOV.U32 R9, RZ, RZ, R7 ;  /* 0x000000ffff09b224 */ /* 0x000fca00078e0007 */
[----:B------:R1:W4:Y:S01]  /*371e0*/  @!P3 LDG.E.U8 R18, desc[UR20][R8.64] ;  /* 0x000000140812b981 */ /* 0x000322000c1e1100 */
[----:B------:R-:W-:Y:S01]  /*371f0*/  IMAD R5, R19, 0x74, RZ ;  /* 0x0000007413057824 */ /* 0x000fe200078e02ff */
[----:B------:R-:W-:Y:S02]  /*37200*/  ISETP.GT.U32.AND P5, PT, R15, R61, PT ;  /* 0x0000003d0f00720c */ /* 0x000fe40003fa4070 */
[----:B------:R-:W-:-:S11]  /*37210*/  PRMT R19, RZ, 0x7610, R19 ;  /* 0x00007610ff137816 */ /* 0x000fd60000000013 */
[----:B------:R-:W-:Y:S01]  /*37220*/  @!P5 IMAD.IADD R61, R61, 0x1, -R15 ;  /* 0x000000013d3dd824 */ /* 0x000fe200078e0a0f */
[----:B---3--:R3:W-:Y:S04]  /*37230*/  STL [R1+0xac], R20 ;  /* 0x0000ac1401007387 */ /* 0x0087e80000100800 */
[----:B------:R-:W-:Y:S01]  /*37240*/  STL [R1+0xdf0], R54 ;  /* 0x000df03601007387 */ /* 0x000fe20000100800 */
[----:B---3--:R-:W3:Y:S03]  /*37250*/  LDC R20, c[0x0][0x3a0] ;  /* 0x0000e800ff147b82 */ /* 0x008ee60000000800 */
[----:B------:R-:W-:Y:S04]  /*37260*/  STL [R1+0xdec], R57 ;  /* 0x000dec3901007387 */ /* 0x000fe80000100800 */
[----:B------:R-:W-:Y:S04]  /*37270*/  STL [R1+0xe30], R52 ;  /* 0x000e303401007387 */ /* 0x000fe80000100800 */
[----:B------:R-:W-:Y:S04]  /*37280*/  STL [R1+0xe2c], R7 ;  /* 0x000e2c0701007387 */ /* 0x000fe80000100800 */
[----:B--2---:R2:W-:Y:S02]  /*37290*/  STL [R1+0xc8], R21 ;  /* 0x0000c81501007387 */ /* 0x0045e40000100800 */
[----:B--2---:R-:W-:-:S04]  /*372a0*/  IADD3 R21, P6, PT, R5, R3, RZ ;  /* 0x0000000305157210 */ /* 0x004fc80007fde0ff */
[----:B------:R-:W-:Y:S02]  /*372b0*/  LEA.HI.X.SX32 R52, R5, R4, 0x1, P6 ;  /* 0x0000000405347211 */ /* 0x000fe400030f0eff */
[----:B----4-:R-:W-:Y:S01]  /*372c0*/  ISETP.GE.AND P6, PT, R55, RZ, PT ;  /* 0x000000ff3700720c */ /* 0x010fe20003fc6270 */
[----:B-1----:R-:W-:Y:S02]  /*372d0*/  @!P4 IMAD.MOV.U32 R8, RZ, RZ, R21 ;  /* 0x000000ffff08c224 */ /* 0x002fe400078e0015 */
[----:B------:R-:W-:Y:S02]  /*372e0*/  VIADD R7, R10, 0xffffff83 ;  /* 0xffffff830a077836 */ /* 0x000fe40000000000 */
[----:B------:R-:W-:Y:S02]  /*372f0*/  @!P4 IMAD.MOV.U32 R9, RZ, RZ, R52 ;  /* 0x000000ffff09c224 */ /* 0x000fe400078e0034 */
[----:B---3--:R-:W-:Y:S01]  /*37300*/  VIADD R5, R20, 0xffffffdd ;  /* 0xffffffdd14057836 */ /* 0x008fe20000000000 */
[----:B------:R-:W-:-:S02]  /*37310*/  ISETP.GE.U32.AND P3, PT, R7, 0x7fffff04, PT ;  /* 0x7fffff040700780c */ /* 0x000fc40003f66070 */
[----:B------:R1:W2:Y:S02]  /*37320*/  @!P4 LDG.E.U8 R19, desc[UR20][R8.64] ;  /* 0x000000140813c981 */ /* 0x0002a4000c1e1100 */
[----:B------:R-:W-:Y:S01]  /*37330*/  ISETP.GE.U32.AND P4, PT, R5, 0x7fffff5e, PT ;  /* 0x7fffff5e0500780c */ /* 0x000fe20003f86070 */
[----:B------:R-:W-:Y:S02]  /*37340*/  IMAD R7, R11, 0x7c, RZ ;  /* 0x0000007c0b077824 */ /* 0x000fe400078e02ff */
[----:B------:R-:W-:Y:S01]  /*37350*/  IMAD.MOV.U32 R5, RZ, RZ, R61 ;  /* 0x000000ffff057224 */ /* 0x000fe200078e003d */
[----:B------:R3:W-:Y:S04]  /*37360*/  STL [R1+0xc4], R18 ;  /* 0x0000c41201007387 */ /* 0x0007e80000100800 */
[----:B------:R-:W-:Y:S01]  /*37370*/  STL [R1+0xe70], R21 ;  /* 0x000e701501007387 */ /* 0x000fe20000100800 */
[----:B------:R-:W-:Y:S01]  /*37380*/  @!P6 IMAD.MOV R5, RZ, RZ, -R5 ;  /* 0x000000ffff05e224 */ /* 0x000fe200078e0a05 */
[----:B------:R-:W-:Y:S01]  /*37390*/  IADD3 R55, P6, PT, R7, R3, RZ ;  /* 0x0000000307377210 */ /* 0x000fe20007fde0ff */
[C---:B------:R-:W-:Y:S01]  /*373a0*/  IMAD R10, R6.reuse, 0x2a, RZ ;  /* 0x0000002a060a7824 */ /* 0x040fe200078e02ff */
[----:B------:R-:W4:Y:S01]  /*373b0*/  LDC R20, c[0x0][0x3a0] ;  /* 0x0000e800ff147b82 */ /* 0x000f220000000800 */
[----:B-1----:R-:W-:Y:S01]  /*373c0*/  IMAD R8, R6, 0x22, RZ ;  /* 0x0000002206087824 */ /* 0x002fe200078e02ff */
[----:B------:R1:W-:Y:S01]  /*373d0*/  STL [R1+0xe6c], R52 ;  /* 0x000e6c3401007387 */ /* 0x0003e20000100800 */
[----:B0-----:R-:W-:Y:S01]  /*373e0*/  VIADD R9, R17, 0xffffffd5 ;  /* 0xffffffd511097836 */ /* 0x001fe20000000000 */
[----:B------:R-:W-:-:S02]  /*373f0*/  LEA.HI.X.SX32 R57, R7, R4, 0x1, P6 ;  /* 0x0000000407397211 */ /* 0x000fc400030f0eff */
[----:B------:R-:W-:Y:S02]  /*37400*/  PRMT R11, RZ, 0x7610, R11 ;  /* 0x00007610ff0b7816 */ /* 0x000fe4000000000b */
[----:B---3--:R-:W0:Y:S01]  /*37410*/  LDC R18, c[0x0][0x3a0] ;  /* 0x0000e800ff127b82 */ /* 0x008e220000000800 */
[----:B-1----:R-:W-:-:S04]  /*37420*/  IADD3 R52, P5, PT, R8, R3, RZ ;  /* 0x0000000308347210 */ /* 0x002fc80007fbe0ff */
[----:B------:R-:W-:Y:S02]  /*37430*/  LEA.HI.X.SX32 R54, R8, R4, 0x1, P5 ;  /* 0x0000000408367211 */ /* 0x000fe400028f0eff */
[----:B------:R-:W-:Y:S01]  /*37440*/  ISETP.GE.U32.AND P5, PT, R9, 0x7fffff56, PT ;  /* 0x7fffff560900780c */ /* 0x000fe20003fa6070 */
[----:B------:R-:W-:Y:S02]  /*37450*/  @!P3 IMAD.MOV.U32 R8, RZ, RZ, R55 ;  /* 0x000000ffff08b224 */ /* 0x000fe400078e0037 */
[----:B------:R-:W-:-:S05]  /*37460*/  @!P3 IMAD.MOV.U32 R9, RZ, RZ, R57 ;  /* 0x000000ffff09b224 */ /* 0x000fca00078e0039 */
[----:B------:R1:W3:Y:S01]  /*37470*/  @!P3 LDG.E.U8 R11, desc[UR20][R8.64] ;  /* 0x00000014080bb981 */ /* 0x0002e2000c1e1100 */
[----:B------:R-:W-:Y:S02]  /*37480*/  IADD3 R21, P6, PT, R10, R3, RZ ;  /* 0x000000030a157210 */ /* 0x000fe40007fde0ff */
[----:B------:R-:W-:Y:S01]  /*37490*/  SEL R5, R14, R5, !P1 ;  /* 0x000000050e057207 */ /* 0x000fe20004800000 */
[----:B0-----:R-:W-:Y:S01]  /*374a0*/  VIADD R7, R18, 0xffffffc2 ;  /* 0xffffffc212077836 */ /* 0x001fe20000000000 */
[----:B------:R-:W-:Y:S02]  /*374b0*/  PRMT R18, RZ, 0x7610, R18 ;  /* 0x00007610ff127816 */ /* 0x000fe40000000012 */
[----:B------:R-:W-:Y:S01]  /*374c0*/  LEA.HI.X.SX32 R10, R10, R4, 0x1, P6 ;  /* 0x000000040a0a7211 */ /* 0x000fe200030f0eff */
[----:B-1----:R-:W-:Y:S02]  /*374d0*/  @!P4 IMAD.MOV.U32 R8, RZ, RZ, R52 ;  /* 0x000000ffff08c224 */ /* 0x002fe400078e0034 */
[----:B------:R-:W-:Y:S01]  /*374e0*/  @!P4 IMAD.MOV.U32 R9, RZ, RZ, R54 ;  /* 0x000000ffff09c224 */ /* 0x000fe200078e0036 */
[----:B------:R-:W-:Y:S01]  /*374f0*/  PRMT R17, RZ, 0x7610, R17 ;  /* 0x00007610ff117816 */ /* 0x000fe20000000011 */
[----:B------:R-:W-:-:S03]  /*37500*/  IMAD R5, R5, UR6, RZ ;  /* 0x0000000605057c24 */ /* 0x000fc6000f8e02ff */
[----:B------:R0:W4:Y:S01]  /*37510*/  @!P4 LDG.E.U8 R18, desc[UR20][R8.64] ;  /* 0x000000140812c981 */ /* 0x000122000c1e1100 */
[----:B------:R-:W-:Y:S02]  /*37520*/  ISETP.GE.U32.AND P3, PT, R7, 0x7fffff43, PT ;  /* 0x7fffff430700780c */ /* 0x000fe40003f66070 */
[----:B------:R-:W-:Y:S01]  /*37530*/  IADD3 R59, P4, PT, R5, R13, RZ ;  /* 0x0000000d053b7210 */ /* 0x000fe20007f9e0ff */
[----:B0-----:R-:W-:Y:S02]  /*37540*/  @!P5 IMAD.MOV.U32 R8, RZ, RZ, R21 ;  /* 0x000000ffff08d224 */ /* 0x001fe400078e0015 */
[----:B------:R-:W-:Y:S02]  /*37550*/  @!P5 IMAD.MOV.U32 R9, RZ, RZ, R10 ;  /* 0x000000ffff09d224 */ /* 0x000fe400078e000a */
[----:B------:R-:W-:-:S03]  /*37560*/  IMAD R7, R6, 0x32, RZ ;  /* 0x0000003206077824 */ /* 0x000fc600078e02ff */
[----:B------:R0:W4:Y:S01]  /*37570*/  @!P5 LDG.E.U8 R17, desc[UR20][R8.64] ;  /* 0x000000140811d981 */ /* 0x000122000c1e1100 */
[----:B------:R-:W-:Y:S01]  /*37580*/  LEA.HI.X.SX32 R60, R5, R12, 0x1, P4 ;  /* 0x0000000c053c7211 */ /* 0x000fe200020f0eff */
[C---:B------:R-:W-:Y:S02]  /*37590*/  IMAD R5, R6.reuse, 0x3d, RZ ;  /* 0x0000003d06057824 */ /* 0x040fe400078e02ff */
[----:B0-----:R-:W-:Y:S01]  /*375a0*/  IMAD R8, R6, 0x3a, RZ ;  /* 0x0000003a06087824 */ /* 0x001fe200078e02ff */
[----:B------:R-:W-:Y:S02]  /*375b0*/  PRMT R58, RZ, 0x7610, R58 ;  /* 0x00007610ff3a7816 */ /* 0x000fe4000000003a */
[----:B------:R-:W-:Y:S01]  /*375c0*/  PRMT R56, RZ, 0x7610, R56 ;  /* 0x00007610ff387816 */ /* 0x000fe20000000038 */
[----:B--2---:R0:W-:Y:S02]  /*375d0*/  STL [R1+0xdc], R19 ;  /* 0x0000dc1301007387 */ /* 0x0041e40000100800 */
[----:B0-----:R-:W0:Y:S02]  /*375e0*/  LDC R19, c[0x0][0x3a0] ;  /* 0x0000e800ff137b82 */ /* 0x001e240000000800 */
[----:B------:R-:W-:Y:S04]  /*375f0*/  STL [R1+0xeb0], R55 ;  /* 0x000eb03701007387 */ /* 0x000fe80000100800 */
[----:B------:R-:W-:Y:S04]  /*37600*/  STL [R1+0xbe0], R52 ;  /* 0x000be03401007387 */ /* 0x000fe80000100800 */
[----:B------:R-:W-:Y:S04]  /*37610*/  STL [R1+0xeac], R57 ;  /* 0x000eac3901007387 */ /* 0x000fe80000100800 */
[----:B------:R-:W-:Y:S04]  /*37620*/  STL [R1+0xbdc], R54 ;  /* 0x000bdc3601007387 */ /* 0x000fe80000100800 */
[----:B------:R1:W-:Y:S04]  /*37630*/  STL [R1+0xc20], R21 ;  /* 0x000c201501007387 */ /* 0x0003e80000100800 */
[----:B------:R-:W-:Y:S01]  /*37640*/  STL [R1+0xc1c], R10 ;  /* 0x000c1c0a01007387 */ /* 0x000fe20000100800 */
[----:B-1----:R-:W-:-:S02]  /*37650*/  IADD3 R21, P4, PT, R8, R3, RZ ;  /* 0x0000000308157210 */ /* 0x002fc40007f9e0ff */
[-C--:B------:R-:W-:Y:S01]  /*37660*/  IADD3 R54, P5, PT, R7, R3.reuse, RZ ;  /* 0x0000000307367210 */ /* 0x080fe20007fbe0ff */
[----:B---3--:R1:W-:Y:S01]  /*37670*/  STL [R1+0xd8], R11 ;  /* 0x0000d80b01007387 */ /* 0x0083e20000100800 */
[----:B0-----:R-:W-:Y:S01]  /*37680*/  VIADD R9, R19, 0xffffffcd ;  /* 0xffffffcd13097836 */ /* 0x001fe20000000000 */
[-C--:B------:R-:W-:Y:S02]  /*37690*/  LEA.HI.X.SX32 R52, R8, R4.reuse, 0x1, P4 ;  /* 0x0000000408347211 */ /* 0x080fe400020f0eff */
[----:B------:R-:W-:Y:S02]  /*376a0*/  IADD3 R57, P4, PT, R5, R3, RZ ;  /* 0x0000000305397210 */ /* 0x000fe40007f9e0ff */
[----:B------:R-:W-:Y:S01]  /*376b0*/  LEA.HI.X.SX32 R55, R7, R4, 0x1, P5 ;  /* 0x0000000407377211 */ /* 0x000fe200028f0eff */
[----:B-1----:R-:W0:Y:S01]  /*376c0*/  LDC R11, c[0x0][0x3a0] ;  /* 0x0000e800ff0b7b82 */ /* 0x002e220000000800 */
[----:B------:R-:W-:Y:S01]  /*376d0*/  ISETP.GE.U32.AND P5, PT, R9, 0x7fffff4e, PT ;  /* 0x7fffff4e0900780c */ /* 0x000fe20003fa6070 */
[----:B----4-:R-:W-:-:S02]  /*376e0*/  VIADD R10, R20, 0xffffffc5 ;  /* 0xffffffc5140a7836 */ /* 0x010fc40000000000 */
[----:B------:R-:W-:Y:S02]  /*376f0*/  @P0 IMAD.MOV.U32 R8, RZ, RZ, R59 ;  /* 0x000000ffff080224 */ /* 0x000fe400078e003b */
[----:B------:R-:W-:Y:S01]  /*37700*/  @P0 IMAD.MOV.U32 R9, RZ, RZ, R60 ;  /* 0x000000ffff090224 */ /* 0x000fe200078e003c */
[----:B------:R-:W-:Y:S02]  /*37710*/  LEA.HI.X.SX32 R5, R5, R4, 0x1, P4 ;  /* 0x0000000405057211 */ /* 0x000fe400020f0eff */
[----:B------:R-:W-:Y:S02]  /*37720*/  ISETP.GE.U32.AND P6, PT, R10, 0x7fffff46, PT ;  /* 0x7fffff460a00780c */ /* 0x000fe40003fc6070 */
[----:B------:R1:W2:Y:S01]  /*37730*/  @P0 LDG.E.U8 R58, desc[UR20][R8.64] ;  /* 0x00000014083a0981 */ /* 0x0002a2000c1e1100 */
[----:B------:R-:W-:Y:S01]  /*37740*/  PRMT R20, RZ, 0x7610, R20 ;  /* 0x00007610ff147816 */ /* 0x000fe20000000014 */
[----:B------:R-:W3:Y:S01]  /*37750*/  LDC R10, c[0x0][0x3a0] ;  /* 0x0000e800ff0a7b82 */ /* 0x000ee20000000800 */
[----:B-1----:R-:W-:-:S02]  /*37760*/  @!P3 IMAD.MOV.U32 R8, RZ, RZ, R57 ;  /* 0x000000ffff08b224 */ /* 0x002fc400078e0039 */
[----:B------:R-:W-:-:S05]  /*37770*/  @!P3 IMAD.MOV.U32 R9, RZ, RZ, R5 ;  /* 0x000000ffff09b224 */ /* 0x000fca00078e0005 */
[----:B------:R1:W4:Y:S01]  /*37780*/  @!P3 LDG.E.U8 R56, desc[UR20][R8.64] ;  /* 0x000000140838b981 */ /* 0x000322000c1e1100 */
[----:B0-----:R-:W-:Y:S01]  /*37790*/  VIADD R7, R11, 0xffffffc1 ;  /* 0xffffffc10b077836 */ /* 0x001fe20000000000 */
[----:B------:R-:W-:Y:S01]  /*377a0*/  PRMT R11, RZ, 0x7610, R11 ;  /* 0x00007610ff0b7816 */ /* 0x000fe2000000000b */
[----:B-1----:R-:W-:Y:S02]  /*377b0*/  @!P5 IMAD.MOV.U32 R8, RZ, RZ, R54 ;  /* 0x000000ffff08d224 */ /* 0x002fe400078e0036 */
[----:B------:R-:W-:-:S05]  /*377c0*/  @!P5 IMAD.MOV.U32 R9, RZ, RZ, R55 ;  /* 0x000000ffff09d224 */ /* 0x000fca00078e0037 */
[----:B------:R0:W2:Y:S02]  /*377d0*/  @!P5 LDG.E.U8 R20, desc[UR20][R8.64] ;  /* 0x000000140814d981 */ /* 0x0000a4000c1e1100 */
[----:B0-----:R-:W-:Y:S02]  /*377e0*/  @!P6 IMAD.MOV.U32 R8, RZ, RZ, R21 ;  /* 0x000000ffff08e224 */ /* 0x001fe400078e0015 */
[----:B------:R-:W-:-:S05]  /*377f0*/  @!P6 IMAD.MOV.U32 R9, RZ, RZ, R52 ;  /* 0x000000ffff09e224 */ /* 0x000fca00078e0034 */
[----:B------:R0:W2:Y:S04]  /*37800*/  @!P6 LDG.E.U8 R11, desc[UR20][R8.64] ;  /* 0x00000014080be981 */ /* 0x0000a8000c1e1100 */
[----:B------:R1:W-:Y:S04]  /*37810*/  STL [R1+0x1c], R17 ;  /* 0x00001c1101007387 */ /* 0x0003e80000100800 */
[----:B------:R-:W-:Y:S04]  /*37820*/  STL [R1+0x8e0], R59 ;  /* 0x0008e03b01007387 */ /* 0x000fe80000100800 */
[----:B------:R-:W-:Y:S04]  /*37830*/  STL [R1+0xc60], R54 ;  /* 0x000c603601007387 */ /* 0x000fe80000100800 */
[----:B------:R-:W-:Y:S04]  /*37840*/  STL [R1+0x8dc], R60 ;  /* 0x0008dc3c01007387 */ /* 0x000fe80000100800 */
[----:B------:R-:W-:Y:S04]  /*37850*/  STL [R1+0xca0], R21 ;  /* 0x000ca01501007387 */ /* 0x000fe80000100800 */
[----:B------:R-:W-:Y:S04]  /*37860*/  STL [R1+0xc5c], R55 ;  /* 0x000c5c3701007387 */ /* 0x000fe80000100800 */
[----:B------:R-:W-:Y:S01]  /*37870*/  STL [R1+0xc9c], R52 ;  /* 0x000c9c3401007387 */ /* 0x000fe20000100800 */
[----:B-1----:R-:W0:Y:S03]  /*37880*/  LDC R17, c[0x0][0x3a0] ;  /* 0x0000e800ff117b82 */ /* 0x002e260000000800 */
[----:B------:R1:W-:Y:S05]  /*37890*/  STL [R1+0x10], R18 ;  /* 0x0000101201007387 */ /* 0x0003ea0000100800 */
[----:B-1----:R-:W1:Y:S01]  /*378a0*/  LDC R18, c[0x0][0x3a0] ;  /* 0x0000e800ff127b82 */ /* 0x002e620000000800 */
[----:B------:R-:W-:Y:S04]  /*378b0*/  STL [R1+0xcb8], R57 ;  /* 0x000cb83901007387 */ /* 0x000fe80000100800 */
[----:B------:R3:W-:Y:S01]  /*378c0*/  STL [R1+0xcb4], R5 ;  /* 0x000cb40501007387 */ /* 0x0007e20000100800 */
[----:B------:R-:W-:-:S03]  /*378d0*/  ISETP.GE.U32.AND P4, PT, R7, 0x7fffff42, PT ;  /* 0x7fffff420700780c */ /* 0x000fc60003f86070 */
[----:B------:R-:W4:Y:S01]  /*378e0*/  LDL.LU R61, [R1+0x588] ;  /* 0x00058800013d7983 */ /* 0x000f220000300800 */
[C---:B------:R-:W-:Y:S02]  /*378f0*/  IMAD R7, R6.reuse, 0x3, RZ ;  /* 0x0000000306077824 */ /* 0x040fe400078e02ff */
[----:B---3--:R-:W-:Y:S02]  /*37900*/  IMAD R5, R6, 0x3e, RZ ;  /* 0x0000003e06057824 */ /* 0x008fe400078e02ff */
[----:B0-----:R-:W-:Y:S02]  /*37910*/  VIADD R8, R17, 0xfffffffc ;  /* 0xfffffffc11087836 */ /* 0x001fe40000000000 */
[----:B------:R-:W-:Y:S01]  /*37920*/  VIADD R9, R10, 0xffffffba ;  /* 0xffffffba0a097836 */ /* 0x000fe20000000000 */
[----:B------:R-:W-:Y:S02]  /*37930*/  PRMT R45, RZ, 0x7610, R45 ;  /* 0x00007610ff2d7816 */ /* 0x000fe4000000002d */
[----:B------:R-:W-:-:S02]  /*37940*/  PRMT R19, RZ, 0x7610, R19 ;  /* 0x00007610ff137816 */ /* 0x000fc40000000013 */
[CC--:B------:R-:W-:Y:S02]  /*37950*/  IADD3 R52, P6, PT, R5.reuse, R3.reuse, RZ ;  /* 0x0000000305347210 */ /* 0x0c0fe40007fde0ff */
[----:B------:R-:W-:Y:S02]  /*37960*/  ISETP.GE.U32.AND P5, PT, R8, 0x7fffff7d, PT ;  /* 0x7fffff7d0800780c */ /* 0x000fe40003fa6070 */
[----:B------:R-:W-:Y:S01]  /*37970*/  PRMT R51, RZ, 0x7610, R51 ;  /* 0x00007610ff337816 */ /* 0x000fe20000000033 */
[----:B------:R-:W0:Y:S01]  /*37980*/  LDC R17, c[0x0][0x3a0] ;  /* 0x0000e800ff117b82 */ /* 0x000e220000000800 */
[----:B------:R-:W-:Y:S01]  /*37990*/  LEA.HI.X.SX32 R54, R5, R4, 0x1, P6 ;  /* 0x0000000405367211 */ /* 0x000fe200030f0eff */
[----:B-1----:R-:W-:Y:S02]  /*379a0*/  VIADD R8, R18, 0xffffffc0 ;  /* 0xffffffc012087836 */ /* 0x002fe40000000000 */
[----:B------:R-:W-:Y:S01]  /*379b0*/  IMAD R5, R6, 0x3f, RZ ;  /* 0x0000003f06057824 */ /* 0x000fe200078e02ff */
[----:B--2---:R1:W-:Y:S04]  /*379c0*/  STL [R1+0x20], R11 ;  /* 0x0000200b01007387 */ /* 0x0043e80000100800 */
[----:B------:R2:W-:Y:S01]  /*379d0*/  STL [R1+0x18], R20 ;  /* 0x0000181401007387 */ /* 0x0005e20000100800 */
[----:B------:R-:W-:Y:S01]  /*379e0*/  ISETP.GE.U32.AND P6, PT, R8, 0x7fffff41, PT ;  /* 0x7fffff410800780c */ /* 0x000fe20003fc6070 */
[----:B------:R-:W-:Y:S01]  /*379f0*/  IMAD R10, R6, 0x45, RZ ;  /* 0x00000045060a7824 */ /* 0x000fe200078e02ff */
[----:B------:R-:W3:Y:S08]  /*37a00*/  LDC R18, c[0x0][0x3a0] ;  /* 0x0000e800ff127b82 */ /* 0x000ef00000000800 */
[----:B-1----:R-:W1:Y:S01]  /*37a10*/  LDC R11, c[0x0][0x3a0] ;  /* 0x0000e800ff0b7b82 */ /* 0x002e620000000800 */
[----:B--2---:R-:W-:Y:S01]  /*37a20*/  IADD3 R20, P3, PT, R7, R3, RZ ;  /* 0x0000000307147210 */ /* 0x004fe20007f7e0ff */
[----:B------:R-:W-:-:S03]  /*37a30*/  @!P4 IMAD.MOV.U32 R8, RZ, RZ, R52 ;  /* 0x000000ffff08c224 */ /* 0x000fc600078e0034 */
[----:B------:R-:W-:Y:S02]  /*37a40*/  LEA.HI.X.SX32 R21, R7, R4, 0x1, P3 ;  /* 0x0000000407157211 */ /* 0x000fe400018f0eff */
[----:B------:R-:W-:Y:S01]  /*37a50*/  ISETP.GE.U32.AND P3, PT, R9, 0x7fffff3b, PT ;  /* 0x7fffff3b0900780c */ /* 0x000fe20003f66070 */
[----:B------:R-:W-:-:S05]  /*37a60*/  @!P4 IMAD.MOV.U32 R9, RZ, RZ, R54 ;  /* 0x000000ffff09c224 */ /* 0x000fca00078e0036 */
[----:B------:R2:W3:Y:S04]  /*37a70*/  @!P4 LDG.E.U8 R45, desc[UR20][R8.64] ;  /* 0x00000014082dc981 */ /* 0x0004e8000c1e1100 */
[----:B------:R0:W-:Y:S04]  /*37a80*/  STL [R1+0xcc0], R52 ;  /* 0x000cc03401007387 */ /* 0x0001e80000100800 */
[----:B------:R-:W-:Y:S01]  /*37a90*/  STL [R1+0xae8], R20 ;  /* 0x000ae81401007387 */ /* 0x000fe20000100800 */
[----:B--2---:R-:W-:Y:S02]  /*37aa0*/  @!P5 IMAD.MOV.U32 R8, RZ, RZ, R20 ;  /* 0x000000ffff08d224 */ /* 0x004fe400078e0014 */
[----:B------:R-:W-:Y:S01]  /*37ab0*/  @!P5 IMAD.MOV.U32 R9, RZ, RZ, R21 ;  /* 0x000000ffff09d224 */ /* 0x000fe200078e0015 */
[----:B------:R-:W-:Y:S04]  /*37ac0*/  STL [R1+0x1b4], R58 ;  /* 0x0001b43a01007387 */ /* 0x000fe80000100800 */
[----:B------:R1:W2:Y:S01]  /*37ad0*/  @!P5 LDG.E.U8 R19, desc[UR20][R8.64] ;  /* 0x000000140813d981 */ /* 0x0002a2000c1e1100 */
[----:B0-----:R-:W-:-:S03]  /*37ae0*/  IADD3 R52, P5, PT, R5, R3, RZ ;  /* 0x0000000305347210 */ /* 0x001fc60007fbe0ff */
[----:B------:R0:W-:Y:S01]  /*37af0*/  STL [R1+0xcbc], R54 ;  /* 0x000cbc3601007387 */ /* 0x0001e20000100800 */
[----:B-1----:R-:W-:Y:S01]  /*37b00*/  VIADD R8, R11, 0xfffffff4 ;  /* 0xfffffff40b087836 */ /* 0x002fe20000000000 */
[----:B0-----:R-:W-:-:S04]  /*37b10*/  LEA.HI.X.SX32 R54, R5, R4, 0x1, P5 ;  /* 0x0000000405367211 */ /* 0x001fc800028f0eff */
[----:B------:R-:W-:Y:S01]  /*37b20*/  ISETP.GE.U32.AND P5, PT, R8, 0x7fffff75, PT ;  /* 0x7fffff750800780c */ /* 0x000fe20003fa6070 */
[----:B------:R-:W-:Y:S02]  /*37b30*/  @!P6 IMAD.MOV.U32 R8, RZ, RZ, R52 ;  /* 0x000000ffff08e224 */ /* 0x000fe400078e0034 */
[----:B------:R-:W-:-:S05]  /*37b40*/  @!P6 IMAD.MOV.U32 R9, RZ, RZ, R54 ;  /* 0x000000ffff09e224 */ /* 0x000fca00078e0036 */
[----:B------:R-:W3:Y:S01]  /*37b50*/  @!P6 LDG.E.U8 R51, desc[UR20][R8.64] ;  /* 0x000000140833e981 */ /* 0x000ee2000c1e1100 */
[----:B------:R-:W-:-:S03]  /*37b60*/  IMAD R7, R6, 0xb, RZ ;  /* 0x0000000b06077824 */ /* 0x000fc600078e02ff */
[----:B------:R0:W-:Y:S04]  /*37b70*/  STL [R1+0xae4], R21 ;  /* 0x000ae41501007387 */ /* 0x0001e80000100800 */
[----:B----4-:R-:W-:Y:S01]  /*37b80*/  STL [R1+0xfc], R56 ;  /* 0x0000fc3801007387 */ /* 0x010fe20000100800 */
[----:B------:R-:W-:-:S04]  /*37b90*/  IADD3 R20, P4, PT, R7, R3, RZ ;  /* 0x0000000307147210 */ /* 0x000fc80007f9e0ff */
[----:B0-----:R-:W-:Y:S01]  /*37ba0*/  LEA.HI.X.SX32 R21, R7, R4, 0x1, P4 ;  /* 0x0000000407157211 */ /* 0x001fe200020f0eff */
[----:B------:R-:W-:Y:S01]  /*37bb0*/  VIADD R5, R17, 0xffffffb9 ;  /* 0xffffffb911057836 */ /* 0x000fe20000000000 */
[----:B------:R-:W-:Y:S02]  /*37bc0*/  PRMT R11, RZ, 0x7610, R11 ;  /* 0x00007610ff0b7816 */ /* 0x000fe4000000000b */
[----:B------:R-:W-:Y:S02]  /*37bd0*/  PRMT R7, RZ, 0x7610, R7 ;  /* 0x00007610ff077816 */ /* 0x000fe40000000007 */
[----:B------:R-:W-:Y:S01]  /*37be0*/  PRMT R17, RZ, 0x7610, R17 ;  /* 0x00007610ff117816 */ /* 0x000fe20000000011 */
[----:B--2---:R0:W-:Y:S04]  /*37bf0*/  STL [R1+0x44], R19 ;  /* 0x0000441301007387 */ /* 0x0041e80000100800 */
[----:B------:R-:W-:Y:S04]  /*37c00*/  STL [R1+0xcc8], R52 ;  /* 0x000cc83401007387 */ /* 0x000fe80000100800 */
[----:B------:R-:W-:Y:S04]  /*37c10*/  STL [R1+0xb28], R20 ;  /* 0x000b281401007387 */ /* 0x000fe80000100800 */
[----:B------:R-:W-:Y:S04]  /*37c20*/  STL [R1+0xcc4], R54 ;  /* 0x000cc43601007387 */ /* 0x000fe80000100800 */
[----:B---3--:R1:W-:Y:S04]  /*37c30*/  STL [R1+0x1a0], R45 ;  /* 0x0001a02d01007387 */ /* 0x0083e80000100800 */
[----:B------:R-:W-:Y:S01]  /*37c40*/  STL [R1+0xb24], R21 ;  /* 0x000b241501007387 */ /* 0x000fe20000100800 */
[----:B0-----:R-:W0:Y:S01]  /*37c50*/  LDC R19, c[0x0][0x3a0] ;  /* 0x0000e800ff137b82 */ /* 0x001e220000000800 */
[----:B-1----:R-:W-:-:S05]  /*37c60*/  IADD3 R45, P4, PT, R10, R3, RZ ;  /* 0x000000030a2d7210 */ /* 0x002fca0007f9e0ff */
[----:B------:R-:W-:Y:S04]  /*37c70*/  STL [R1+0xcf8], R45 ;  /* 0x000cf82d01007387 */ /* 0x000fe80000100800 */
[----:B------:R1:W-:Y:S01]  /*37c80*/  STL [R1+0x1ac], R51 ;  /* 0x0001ac3301007387 */ /* 0x0003e20000100800 */
[----:B------:R-:W-:Y:S01]  /*37c90*/  @!P3 IMAD.MOV.U32 R8, RZ, RZ, R45 ;  /* 0x000000ffff08b224 */ /* 0x000fe200078e002d */
[----:B-1----:R-:W-:Y:S02]  /*37ca0*/  LEA.HI.X.SX32 R51, R10, R4, 0x1, P4 ;  /* 0x000000040a337211 */ /* 0x002fe400020f0eff */
[----:B------:R-:W-:Y:S02]  /*37cb0*/  ISETP.GE.U32.AND P4, PT, R5, 0x7fffff3a, PT ;  /* 0x7fffff3a0500780c */ /* 0x000fe40003f86070 */
[----:B------:R-:W-:Y:S01]  /*37cc0*/  ISETP.GT.U32.AND P6, PT, R15, R61, PT ;  /* 0x0000003d0f00720c */ /* 0x000fe20003fc4070 */
[----:B------:R-:W1:Y:S01]  /*37cd0*/  LDC R10, c[0x0][0x3a0] ;  /* 0x0000e800ff0a7b82 */ /* 0x000e620000000800 */
[----:B------:R-:W-:-:S02]  /*37ce0*/  @!P3 IMAD.MOV.U32 R9, RZ, RZ, R51 ;  /* 0x000000ffff09b224 */ /* 0x000fc400078e0033 */
[----:B------:R-:W-:-:S03]  /*37cf0*/  IMAD R5, R6, 0x46, RZ ;  /* 0x0000004606057824 */ /* 0x000fc600078e02ff */
[----:B------:R2:W3:Y:S02]  /*37d00*/  @!P3 LDG.E.U8 R11, desc[UR20][R8.64] ;  /* 0x00000014080bb981 */ /* 0x0004e4000c1e1100 */
[----:B--2---:R-:W-:Y:S02]  /*37d10*/  @!P5 IMAD.MOV.U32 R8, RZ, RZ, R20 ;  /* 0x000000ffff08d224 */ /* 0x004fe400078e0014 */
[----:B------:R-:W-:Y:S01]  /*37d20*/  @!P5 IMAD.MOV.U32 R9, RZ, RZ, R21 ;  /* 0x000000ffff09d224 */ /* 0x000fe200078e0015 */
[----:B------:R-:W-:-:S04]  /*37d30*/  IADD3 R20, P3, PT, R5, R3, RZ ;  /* 0x0000000305147210 */ /* 0x000fc80007f7e0ff */
[----:B------:R2:W4:Y:S01]  /*37d40*/  @!P5 LDG.E.U8 R7, desc[UR20][R8.64] ;  /* 0x000000140807d981 */ /* 0x000522000c1e1100 */
[----:B------:R-:W-:Y:S01]  /*37d50*/  LEA.HI.X.SX32 R21, R5, R4, 0x1, P3 ;  /* 0x0000000405157211 */ /* 0x000fe200018f0eff */
[----:B--2---:R-:W-:-:S04]  /*37d60*/  VIADD R8, R18, 0xffffffb2 ;  /* 0xffffffb212087836 */ /* 0x004fc80000000000 */
[----:B------:R-:W-:Y:S01]  /*37d70*/  @!P4 IMAD.MOV.U32 R9, RZ, RZ, R21 ;  /* 0x000000ffff09c224 */ /* 0x000fe200078e0015 */
[----:B------:R-:W-:Y:S01]  /*37d80*/  STL [R1+0xcf4], R51 ;  /* 0x000cf43301007387 */ /* 0x000fe20000100800 */
[----:B------:R-:W-:Y:S02]  /*37d90*/  @!P6 IMAD.IADD R61, R61, 0x1, -R15 ;  /* 0x000000013d3de824 */ /* 0x000fe400078e0a0f */
[----:B------:R-:W-:Y:S01]  /*37da0*/  IMAD R5, R6, 0x47, RZ ;  /* 0x0000004706057824 */ /* 0x000fe200078e02ff */
[----:B------:R-:W-:Y:S01]  /*37db0*/  ISETP.GE.U32.AND P3, PT, R8, 0x7fffff33, PT ;  /* 0x7fffff330800780c */ /* 0x000fe20003f66070 */
[----:B------:R-:W-:Y:S01]  /*37dc0*/  @!P4 IMAD.MOV.U32 R8, RZ, RZ, R20 ;  /* 0x000000ffff08c224 */ /* 0x000fe200078e0014 */
[----:B------:R-:W-:Y:S01]  /*37dd0*/  PRMT R23, RZ, 0x7610, R23 ;  /* 0x00007610ff177816 */ /* 0x000fe20000000017 */
[----:B------:R-:W2:Y:S03]  /*37de0*/  LDC R18, c[0x0][0x3a0] ;  /* 0x0000e800ff127b82 */ /* 0x000ea60000000800 */
[----:B------:R1:W2:Y:S01]  /*37df0*/  @!P4 LDG.E.U8 R17, desc[UR20][R8.64] ;  /* 0x000000140811c981 */ /* 0x0002a2000c1e1100 */
[----:B------:R-:W-:Y:S01]  /*37e00*/  ISETP.GT.U32.AND P5, PT, R15, R61, PT ;  /* 0x0000003d0f00720c */ /* 0x000fe20003fa4070 */
[----:B-1----:R-:W-:-:S12]  /*37e10*/  VIADD R8, R10, 0xffffffb0 ;  /* 0xffffffb00a087836 */ /* 0x002fd80000000000 */
[----:B------:R-:W-:Y:S01]  /*37e20*/  @!P5 IMAD.IADD R61, R61, 0x1, -R15 ;  /* 0x000000013d3dd824 */ /* 0x000fe200078e0a0f */
[----:B------:R-:W-:Y:S01]  /*37e30*/  PRMT R10, RZ, 0x7610, R10 ;  /* 0x00007610ff0a7816 */ /* 0x000fe2000000000a */
[----:B---3--:R1:W-:Y:S04]  /*37e40*/  STL [R1+0x104], R11 ;  /* 0x0001040b01007387 */ /* 0x0083e80000100800 */
[----:B------:R-:W3:Y:S01]  /*37e50*/  LDL R55, [R1+0x23e0] ;  /* 0x0023e00001377983 */ /* 0x000ee20000100800 */
[----:B-1----:R-:W1:Y:S03]  /*37e60*/  LDC R11, c[0x0][0x3a0] ;  /* 0x0000e800ff0b7b82 */ /* 0x002e660000000800 */
[----:B----4-:R0:W-:Y:S04]  /*37e70*/  STL [R1+0x40], R7 ;  /* 0x0000400701007387 */ /* 0x0101e80000100800 */
[----:B------:R-:W-:Y:S04]  /*37e80*/  STL [R1+0xd00], R20 ;  /* 0x000d001401007387 */ /* 0x000fe80000100800 */
[----:B------:R4:W-:Y:S01]  /*37e90*/  STL [R1+0xcfc], R21 ;  /* 0x000cfc1501007387 */ /* 0x0009e20000100800 */
[----:B0-----:R-:W-:-:S05]  /*37ea0*/  VIADD R7, R19, 0xffffffb8 ;  /* 0xffffffb813077836 */ /* 0x001fca0000000000 */
[----:B------:R-:W-:Y:S02]  /*37eb0*/  ISETP.GE.U32.AND P6, PT, R7, 0x7fffff39, PT ;  /* 0x7fffff390700780c */ /* 0x000fe40003fc6070 */
[CC--:B----4-:R-:W-:Y:S01]  /*37ec0*/  IADD3 R21, P4, PT, R5.reuse, R3.reuse, RZ ;  /* 0x0000000305157210 */ /* 0x0d0fe20007f9e0ff */
[----:B------:R-:W-:Y:S01]  /*37ed0*/  IMAD R7, R6, 0x4d, RZ ;  /* 0x0000004d06077824 */ /* 0x000fe200078e02ff */
[----:B--2---:R0:W-:Y:S02]  /*37ee0*/  STL [R1+0x190], R17 ;  /* 0x0001901101007387 */ /* 0x0041e40000100800 */
[----:B------:R-:W-:Y:S02]  /*37ef0*/  LEA.HI.X.SX32 R45, R5, R4, 0x1, P4 ;  /* 0x00000004052d7211 */ /* 0x000fe400020f0eff */
[----:B------:R-:W-:Y:S01]  /*37f00*/  IADD3 R20, P5, PT, R7, R3, RZ ;  /* 0x0000000307147210 */ /* 0x000fe20007fbe0ff */
[----:B0-----:R-:W0:Y:S01]  /*37f10*/  LDC R17, c[0x0][0x3a0] ;  /* 0x0000e800ff117b82 */ /* 0x001e220000000800 */
[----:B------:R-:W-:-:S02]  /*37f20*/  PRMT R19, RZ, 0x7610, R19 ;  /* 0x00007610ff137816 */ /* 0x000fc40000000013 */
[----:B------:R-:W-:Y:S01]  /*37f30*/  ISETP.GE.U32.AND P4, PT, R8, 0x7fffff31, PT ;  /* 0x7fffff310800780c */ /* 0x000fe20003f86070 */
[----:B-1----:R-:W-:Y:S02]  /*37f40*/  VIADD R5, R11, 0xffffffb1 ;  /* 0xffffffb10b057836 */ /* 0x002fe40000000000 */
[----:B------:R-:W-:Y:S02]  /*37f50*/  @!P6 IMAD.MOV.U32 R8, RZ, RZ, R21 ;  /* 0x000000ffff08e224 */ /* 0x000fe400078e0015 */
[----:B------:R-:W-:Y:S01]  /*37f60*/  @!P6 IMAD.MOV.U32 R9, RZ, RZ, R45 ;  /* 0x000000ffff09e224 */ /* 0x000fe200078e002d */
[----:B------:R-:W-:Y:S01]  /*37f70*/  LEA.HI.X.SX32 R11, R7, R4, 0x1, P5 ;  /* 0x00000004070b7211 */ /* 0x000fe200028f0eff */
[----:B------:R-:W-:-:S03]  /*37f80*/  IMAD R7, R6, 0x4e, RZ ;  /* 0x0000004e06077824 */ /* 0x000fc600078e02ff */
[----:B------:R1:W2:Y:S01]  /*37f90*/  @!P6 LDG.E.U8 R19, desc[UR20][R8.64] ;  /* 0x000000140813e981 */ /* 0x0002a2000c1e1100 */
[----:B------:R-:W-:Y:S01]  /*37fa0*/  ISETP.GE.U32.AND P6, PT, R5, 0x7fffff32, PT ;  /* 0x7fffff320500780c */ /* 0x000fe20003fc6070 */
[----:B-1----:R-:W-:Y:S02]  /*37fb0*/  @!P3 IMAD.MOV.U32 R8, RZ, RZ, R20 ;  /* 0x000000ffff08b224 */ /* 0x002fe400078e0014 */
[----:B------:R-:W-:-:S05]  /*37fc0*/  @!P3 IMAD.MOV.U32 R9, RZ, RZ, R11 ;  /* 0x000000ffff09b224 */ /* 0x000fca00078e000b */
[----:B------:R0:W4:Y:S01]  /*37fd0*/  @!P3 LDG.E.U8 R10, desc[UR20][R8.64] ;  /* 0x00000014080ab981 */ /* 0x000122000c1e1100 */
[----:B------:R-:W-:-:S04]  /*37fe0*/  IADD3 R51, P3, PT, R7, R3, RZ ;  /* 0x0000000307337210 */ /* 0x000fc80007f7e0ff */
[----:B------:R-:W-:Y:S01]  /*37ff0*/  LEA.HI.X.SX32 R7, R7, R4, 0x1, P3 ;  /* 0x0000000407077211 */ /* 0x000fe200018f0eff */
[----:B0-----:R-:W-:-:S04]  /*38000*/  VIADD R8, R17, 0xffffffa9 ;  /* 0xffffffa911087836 */ /* 0x001fc80000000000 */
[----:B------:R-:W-:Y:S01]  /*38010*/  @!P6 IMAD.MOV.U32 R9, RZ, RZ, R7 ;  /* 0x000000ffff09e224 */ /* 0x000fe200078e0007 */
[----:B------:R-:W-:Y:S01]  /*38020*/  ISETP.GE.U32.AND P3, PT, R8, 0x7fffff2a, PT ;  /* 0x7fffff2a0800780c */ /* 0x000fe20003f66070 */
[----:B------:R-:W-:-:S05]  /*38030*/  @!P6 IMAD.MOV.U32 R8, RZ, RZ, R51 ;  /* 0x000000ffff08e224 */ /* 0x000fca00078e0033 */
[----:B------:R-:W4:Y:S04]  /*38040*/  @!P6 LDG.E.U8 R23, desc[UR20][R8.64] ;  /* 0x000000140817e981 */ /* 0x000f28000c1e1100 */
[----:B------:R0:W-:Y:S04]  /*38050*/  STL [R1+0xd08], R21 ;  /* 0x000d081501007387 */ /* 0x0001e80000100800 */
[----:B------:R-:W-:Y:S04]  /*38060*/  STL [R1+0xd04], R45 ;  /* 0x000d042d01007387 */ /* 0x000fe80000100800 */
[----:B------:R1:W-:Y:S01]  /*38070*/  STL [R1+0xd38], R20 ;  /* 0x000d381401007387 */ /* 0x0003e20000100800 */
[----:B------:R-:W-:Y:S01]  /*38080*/  IMAD.MOV.U32 R5, RZ, RZ, R61 ;  /* 0x000000ffff057224 */ /* 0x000fe200078e003d */
[----:B------:R-:W-:-:S02]  /*38090*/  PRMT R17, RZ, 0x7610, R17 ;  /* 0x00007610ff117816 */ /* 0x000fc40000000011 */
[----:B------:R-:W-:Y:S01]  /*380a0*/  PRMT R50, RZ, 0x7610, R50 ;  /* 0x00007610ff327816 */ /* 0x000fe20000000032 */
[----:B0-----:R-:W0:Y:S01]  /*380b0*/  LDC R21, c[0x0][0x3a0] ;  /* 0x0000e800ff157b82 */ /* 0x001e220000000800 */
[----:B------:R-:W-:-:S07]  /*380c0*/  PRMT R22, RZ, 0x7610, R22 ;  /* 0x00007610ff167816 */ /* 0x000fce0000000016 */
[----:B-1----:R-:W1:Y:S01]  /*380d0*/  LDC R20, c[0x0][0x3a0] ;  /* 0x0000e800ff147b82 */ /* 0x002e620000000800 */
[----:B---3--:R-:W-:-:S13]  /*380e0*/  ISETP.GE.AND P5, PT, R55, RZ, PT ;  /* 0x000000ff3700720c */ /* 0x008fda0003fa6270 */
[----:B------:R-:W-:Y:S01]  /*380f0*/  @!P5 IMAD.MOV R5, RZ, RZ, -R5 ;  /* 0x000000ffff05d224 */ /* 0x000fe200078e0a05 */
[----:B--2---:R2:W-:Y:S04]  /*38100*/  STL [R1+0x1a4], R19 ;  /* 0x0001a41301007387 */ /* 0x0045e80000100800 */
[----:B------:R-:W-:Y:S01]  /*38110*/  STL [R1+0xd34], R11 ;  /* 0x000d340b01007387 */ /* 0x000fe20000100800 */
[----:B--2---:R-:W2:Y:S03]  /*38120*/  LDC R19, c[0x0][0x3a0] ;  /* 0x0000e800ff137b82 */ /* 0x004ea60000000800 */
[----:B----4-:R3:W-:Y:S04]  /*38130*/  STL [R1+0x100], R10 ;  /* 0x0001000a01007387 */ /* 0x0107e80000100800 */
[----:B------:R-:W-:Y:S04]  /*38140*/  STL [R1+0xd40], R51 ;  /* 0x000d403301007387 */ /* 0x000fe80000100800 */
[----:B------:R4:W-:Y:S01]  /*38150*/  STL [R1+0xd3c], R7 ;  /* 0x000d3c0701007387 */ /* 0x0009e20000100800 */
[----:B---3--:R-:W-:-:S02]  /*38160*/  IMAD R10, R6, 0x4f, RZ ;  /* 0x0000004f060a7824 */ /* 0x008fc400078e02ff */
[----:B------:R-:W-:Y:S02]  /*38170*/  VIADD R11, R18, 0xffffffaa ;  /* 0xffffffaa120b7836 */ /* 0x000fe40000000000 */
[----:B----4-:R-:W-:Y:S01]  /*38180*/  IMAD R7, R6, 0x13, RZ ;  /* 0x0000001306077824 */ /* 0x010fe200078e02ff */
[C---:B------:R-:W-:Y:S02]  /*38190*/  IADD3 R45, P5, PT, R10.reuse, R3, RZ ;  /* 0x000000030a2d7210 */ /* 0x040fe40007fbe0ff */
[----:B------:R-:W-:Y:S02]  /*381a0*/  ISETP.GE.U32.AND P6, PT, R11, 0x7fffff2b, PT ;  /* 0x7fffff2b0b00780c */ /* 0x000fe40003fc6070 */
[----:B------:R-:W-:Y:S01]  /*381b0*/  LEA.HI.X.SX32 R51, R10, R4, 0x1, P5 ;  /* 0x000000040a337211 */ /* 0x000fe200028f0eff */
[----:B------:R-:W-:Y:S04]  /*381c0*/  STL [R1+0xd48], R45 ;  /* 0x000d482d01007387 */ /* 0x000fe80000100800 */
[----:B------:R3:W-:Y:S01]  /*381d0*/  STL [R1+0x194], R23 ;  /* 0x0001941701007387 */ /* 0x0007e20000100800 */
[----:B------:R-:W-:-:S02]  /*381e0*/  IMAD R10, R6, 0x55, RZ ;  /* 0x00000055060a7824 */ /* 0x000fc400078e02ff */
[----:B------:R-:W-:Y:S02]  /*381f0*/  @!P4 IMAD.MOV.U32 R8, RZ, RZ, R45 ;  /* 0x000000ffff08c224 */ /* 0x000fe400078e002d */
[----:B------:R-:W-:Y:S01]  /*38200*/  @!P4 IMAD.MOV.U32 R9, RZ, RZ, R51 ;  /* 0x000000ffff09c224 */ /* 0x000fe200078e0033 */
[----:B---3--:R-:W-:Y:S01]  /*38210*/  IADD3 R23, P5, PT, R7, R3, RZ ;  /* 0x0000000307177210 */ /* 0x008fe20007fbe0ff */
[----:B--2---:R-:W-:Y:S01]  /*38220*/  VIADD R11, R19, 0xffffffec ;  /* 0xffffffec130b7836 */ /* 0x004fe20000000000 */
[----:B------:R2:W-:Y:S04]  /*38230*/  STL [R1+0xd44], R51 ;  /* 0x000d443301007387 */ /* 0x0005e80000100800 */
[----:B------:R3:W4:Y:S01]  /*38240*/  @!P4 LDG.E.U8 R17, desc[UR20][R8.64] ;  /* 0x000000140811c981 */ /* 0x000722000c1e1100 */
[----:B------:R-:W-:-:S02]  /*38250*/  LEA.HI.X.SX32 R45, R7, R4, 0x1, P5 ;  /* 0x00000004072d7211 */ /* 0x000fc400028f0eff */
[----:B------:R-:W-:Y:S01]  /*38260*/  IADD3 R52, P5, PT, R10, R3, RZ ;  /* 0x000000030a347210 */ /* 0x000fe20007fbe0ff */
[----:B------:R-:W-:-:S03]  /*38270*/  IMAD R7, R6, 0x56, RZ ;  /* 0x0000005606077824 */ /* 0x000fc600078e02ff */
[-C--:B------:R-:W-:Y:S02]  /*38280*/  LEA.HI.X.SX32 R54, R10, R4.reuse, 0x1, P5 ;  /* 0x000000040a367211 */ /* 0x080fe400028f0eff */
[----:B------:R-:W-:Y:S02]  /*38290*/  ISETP.GE.U32.AND P4, PT, R11, 0x7fffff6d, PT ;  /* 0x7fffff6d0b00780c */ /* 0x000fe40003f86070 */
[C---:B--2---:R-:W-:Y:S02]  /*382a0*/  IADD3 R51, P5, PT, R7.reuse, R3, RZ ;  /* 0x0000000307337210 */ /* 0x044fe40007fbe0ff */
[----:B------:R-:W-:Y:S01]  /*382b0*/  PRMT R18, RZ, 0x7610, R18 ;  /* 0x00007610ff127816 */ /* 0x000fe20000000012 */
[----:B---3--:R-:W-:Y:S02]  /*382c0*/  @!P6 IMAD.MOV.U32 R8, RZ, RZ, R52 ;  /* 0x000000ffff08e224 */ /* 0x008fe400078e0034 */
[----:B------:R-:W-:Y:S01]  /*382d0*/  @!P6 IMAD.MOV.U32 R9, RZ, RZ, R54 ;  /* 0x000000ffff09e224 */ /* 0x000fe200078e0036 */
[----:B------:R-:W-:-:S04]  /*382e0*/  LEA.HI.X.SX32 R7, R7, R4, 0x1, P5 ;  /* 0x0000000407077211 */ /* 0x000fc800028f0eff */
[----:B------:R2:W3:Y:S01]  /*382f0*/  @!P6 LDG.E.U8 R18, desc[UR20][R8.64] ;  /* 0x000000140812e981 */ /* 0x0004e2000c1e1100 */
[----:B------:R-:W-:Y:S01]  /*38300*/  PRMT R19, RZ, 0x7610, R19 ;  /* 0x00007610ff137816 */ /* 0x000fe20000000013 */
[----:B--2---:R-:W-:Y:S02]  /*38310*/  @!P3 IMAD.MOV.U32 R8, RZ, RZ, R51 ;  /* 0x000000ffff08b224 */ /* 0x004fe400078e0033 */
[----:B------:R-:W-:-:S05]  /*38320*/  @!P3 IMAD.MOV.U32 R9, RZ, RZ, R7 ;  /* 0x000000ffff09b224 */ /* 0x000fca00078e0007 */
[----:B------:R2:W3:Y:S02]  /*38330*/  @!P3 LDG.E.U8 R50, desc[UR20][R8.64] ;  /* 0x000000140832b981 */ /* 0x0004e4000c1e1100 */
[----:B--2---:R-:W-:Y:S02]  /*38340*/  @!P4 IMAD.MOV.U32 R8, RZ, RZ, R23 ;  /* 0x000000ffff08c224 */ /* 0x004fe400078e0017 */
[----:B------:R-:W-:-:S05]  /*38350*/  @!P4 IMAD.MOV.U32 R9, RZ, RZ, R45 ;  /* 0x000000ffff09c224 */ /* 0x000fca00078e002d */
[----:B------:R2:W2:Y:S04]  /*38360*/  @!P4 LDG.E.U8 R19, desc[UR20][R8.64] ;  /* 0x000000140813c981 */ /* 0x0004a8000c1e1100 */
[----:B------:R-:W-:Y:S01]  /*38370*/  STL [R1+0xb68], R23 ;  /* 0x000b681701007387 */ /* 0x000fe20000100800 */
[----:B0-----:R-:W-:-:S05]  /*38380*/  VIADD R11, R21, 0xffffffa8 ;  /* 0xffffffa8150b7836 */ /* 0x001fca0000000000 */
[----:B------:R-:W-:Y:S01]  /*38390*/  ISETP.GE.U32.AND P5, PT, R11, 0x7fffff29, PT ;  /* 0x7fffff290b00780c */ /* 0x000fe20003fa6070 */
[----:B----4-:R0:W-:Y:S04]  /*383a0*/  STL [R1+0x19c], R17 ;  /* 0x00019c1101007387 */ /* 0x0101e80000100800 */
[----:B------:R-:W-:Y:S04]  /*383b0*/  STL [R1+0xb64], R45 ;  /* 0x000b642d01007387 */ /* 0x000fe80000100800 */
[----:B------:R-:W-:Y:S04]  /*383c0*/  STL [R1+0xd78], R52 ;  /* 0x000d783401007387 */ /* 0x000fe80000100800 */
[----:B------:R-:W-:Y:S04]  /*383d0*/  STL [R1+0xd74], R54 ;  /* 0x000d743601007387 */ /* 0x000fe80000100800 */
[----:B------:R-:W-:Y:S04]  /*383e0*/  STL [R1+0xd80], R51 ;  /* 0x000d803301007387 */ /* 0x000fe80000100800 */
[----:B------:R4:W-:Y:S01]  /*383f0*/  STL [R1+0xd7c], R7 ;  /* 0x000d7c0701007387 */ /* 0x0009e20000100800 */
[----:B-1----:R-:W-:-:S02]  /*38400*/  VIADD R10, R20, 0xffffffa2 ;  /* 0xffffffa2140a7836 */ /* 0x002fc40000000000 */
[----:B------:R-:W1:Y:S08]  /*38410*/  LDC R20, c[0x0][0x3a8] ;  /* 0x0000ea00ff147b82 */ /* 0x000e700000000800 */
[----:B0-----:R-:W0:Y:S01]  /*38420*/  LDC R17, c[0x0][0x3a0] ;  /* 0x0000e800ff117b82 */ /* 0x001e220000000800 */
[----:B----4-:R-:W-:Y:S01]  /*38430*/  IMAD R7, R6, 0x57, RZ ;  /* 0x0000005706077824 */ /* 0x010fe200078e02ff */
[----:B---3--:R3:W-:Y:S04]  /*38440*/  STL [R1+0x10c], R18 ;  /* 0x00010c1201007387 */ /* 0x0087e80000100800 */
[----:B------:R-:W-:-:S05]  /*38450*/  IADD3 R23, P3, PT, R7, R3, RZ ;  /* 0x0000000307177210 */ /* 0x000fca0007f7e0ff */
[----:B--2---:R-:W-:Y:S01]  /*38460*/  @!P5 IMAD.MOV.U32 R8, RZ, RZ, R23 ;  /* 0x000000ffff08d224 */ /* 0x004fe200078e0017 */
[----:B---3--:R-:W2:Y:S01]  /*38470*/  LDC R18, c[0x0][0x3a0] ;  /* 0x0000e800ff127b82 */ /* 0x008ea20000000800 */
[----:B------:R3:W-:Y:S04]  /*38480*/  STL [R1+0x50], R19 ;  /* 0x0000501301007387 */ /* 0x0007e80000100800 */
[----:B------:R-:W-:Y:S04]  /*38490*/  STL [R1+0xd88], R23 ;  /* 0x000d881701007387 */ /* 0x000fe80000100800 */
[----:B------:R4:W-:Y:S01]  /*384a0*/  STL [R1+0x18c], R50 ;  /* 0x00018c3201007387 */ /* 0x0009e20000100800 */
[----:B------:R-:W-:-:S02]  /*384b0*/  SEL R5, R14, R5, !P1 ;  /* 0x000000050e057207 */ /* 0x000fc40004800000 */
[----:B------:R-:W-:Y:S01]  /*384c0*/  ISETP.GE.U32.AND P6, PT, R10, 0x7fffff23, PT ;  /* 0x7fffff230a00780c */ /* 0x000fe20003fc6070 */
[----:B0-----:R-:W-:Y:S01]  /*384d0*/  VIADD R11, R17, 0xffffffe4 ;  /* 0xffffffe4110b7836 */ /* 0x001fe20000000000 */
[----:B------:R-:W-:Y:S02]  /*384e0*/  PRMT R53, RZ, 0x7610, R53 ;  /* 0x00007610ff357816 */ /* 0x000fe40000000035 */
[----:B------:R-:W-:Y:S01]  /*384f0*/  PRMT R21, RZ, 0x7610, R21 ;  /* 0x00007610ff157816 */ /* 0x000fe20000000015 */
[----:B---3--:R-:W0:Y:S01]  /*38500*/  LDC R19, c[0x0][0x3a0] ;  /* 0x0000e800ff137b82 */ /* 0x008e220000000800 */
[----:B----4-:R-:W-:Y:S01]  /*38510*/  LEA.HI.X.SX32 R50, R7, R4, 0x1, P3 ;  /* 0x0000000407327211 */ /* 0x010fe200018f0eff */
[----:B------:R-:W-:Y:S02]  /*38520*/  IMAD R5, R5, UR6, RZ ;  /* 0x0000000605057c24 */ /* 0x000fe4000f8e02ff */
[----:B------:R-:W-:-:S04]  /*38530*/  IMAD R10, R6, 0x1b, RZ ;  /* 0x0000001b060a7824 */ /* 0x000fc800078e02ff */
[----:B------:R-:W3:Y:S01]  /*38540*/  LDC R17, c[0x0][0x3a0] ;  /* 0x0000e800ff117b82 */ /* 0x000ee20000000800 */
[----:B------:R-:W-:-:S05]  /*38550*/  @!P5 IMAD.MOV.U32 R9, RZ, RZ, R50 ;  /* 0x000000ffff09d224 */ /* 0x000fca00078e0032 */
[----:B------:R2:W4:Y:S01]  /*38560*/  @!P5 LDG.E.U8 R22, desc[UR20][R8.64] ;  /* 0x000000140816d981 */ /* 0x000522000c1e1100 */
[C---:B------:R-:W-:Y:S02]  /*38570*/  IADD3 R54, P3, PT, R5.reuse, R13, RZ ;  /* 0x0000000d05367210 */ /* 0x040fe40007f7e0ff */
[----:B------:R-:W-:Y:S01]  /*38580*/  IADD3 R45, P4, PT, R10, R3, RZ ;  /* 0x000000030a2d7210 */ /* 0x000fe20007f9e0ff */
[----:B------:R-:W-:Y:S01]  /*38590*/  IMAD R7, R6, 0x23, RZ ;  /* 0x0000002306077824 */ /* 0x000fe200078e02ff */
[----:B------:R1:W-:Y:S04]  /*385a0*/  STL [R1+0xd84], R50 ;  /* 0x000d843201007387 */ /* 0x0003e80000100800 */
[----:B------:R-:W-:Y:S04]  /*385b0*/  STL [R1+0x8e8], R54 ;  /* 0x0008e83601007387 */ /* 0x000fe80000100800 */
[----:B------:R-:W3:Y:S01]  /*385c0*/  LDL.LU R55, [R1+0x590] ;  /* 0x0005900001377983 */ /* 0x000ee20000300800 */
[----:B------:R-:W-:-:S03]  /*385d0*/  LEA.HI.X.SX32 R56, R5, R12, 0x1, P3 ;  /* 0x0000000c05387211 */ /* 0x000fc600018f0eff */
[----:B------:R-:W-:Y:S01]  /*385e0*/  STL [R1+0xba8], R45 ;  /* 0x000ba82d01007387 */ /* 0x000fe20000100800 */
[----:B-1----:R-:W-:Y:S02]  /*385f0*/  IMAD R5, R20, 0x5d, RZ ;  /* 0x0000005d14057824 */ /* 0x002fe400078e02ff */
[----:B--2---:R-:W-:Y:S01]  /*38600*/  VIADD R8, R18, 0xffffffdc ;  /* 0xffffffdc12087836 */ /* 0x004fe20000000000 */
[-C--:B------:R-:W-:Y:S02]  /*38610*/  LEA.HI.X.SX32 R50, R10, R4.reuse, 0x1, P4 ;  /* 0x000000040a327211 */ /* 0x080fe400020f0eff */
[----:B------:R-:W-:Y:S02]  /*38620*/  IADD3 R51, P5, PT, R5, R3, RZ ;  /* 0x0000000305337210 */ /* 0x000fe40007fbe0ff */
[----:B------:R-:W-:Y:S01]  /*38630*/  ISETP.GE.U32.AND P3, PT, R11, 0x7fffff65, PT ;  /* 0x7fffff650b00780c */ /* 0x000fe20003f66070 */
[----:B------:R-:W-:Y:S01]  /*38640*/  @P0 IMAD.MOV.U32 R9, RZ, RZ, R56 ;  /* 0x000000ffff090224 */ /* 0x000fe200078e0038 */
[----:B------:R-:W1:Y:S01]  /*38650*/  LDC R10, c[0x0][0x3a8] ;  /* 0x0000ea00ff0a7b82 */ /* 0x000e620000000800 */
[----:B------:R-:W-:-:S02]  /*38660*/  LEA.HI.X.SX32 R52, R5, R4, 0x1, P5 ;  /* 0x0000000405347211 */ /* 0x000fc400028f0eff */
[----:B------:R-:W-:-:S05]  /*38670*/  PRMT R5, RZ, 0x7610, R5 ;  /* 0x00007610ff057816 */ /* 0x000fca0000000005 */
[----:B------:R-:W2:Y:S08]  /*38680*/  LDC R11, c[0x0][0x3a0] ;  /* 0x0000e800ff0b7b82 */ /* 0x000eb00000000800 */
[----:B------:R-:W0:Y:S08]  /*38690*/  LDC R20, c[0x0][0x3a8] ;  /* 0x0000ea00ff147b82 */ /* 0x000e300000000800 */
[----:B------:R-:W0:Y:S01]  /*386a0*/  LDC R18, c[0x0][0x3a0] ;  /* 0x0000e800ff127b82 */ /* 0x000e220000000800 */
[----:B----4-:R4:W-:Y:S02]  /*386b0*/  STL [R1+0x188], R22 ;  /* 0x0001881601007387 */ /* 0x0109e40000100800 */
[----:B----4-:R-:W-:-:S04]  /*386c0*/  IADD3 R22, P4, PT, R7, R3, RZ ;  /* 0x0000000307167210 */ /* 0x010fc80007f9e0ff */
[----:B------:R-:W-:Y:S02]  /*386d0*/  LEA.HI.X.SX32 R23, R7, R4, 0x1, P4 ;  /* 0x0000000407177211 */ /* 0x000fe400020f0eff */
[----:B------:R-:W-:Y:S01]  /*386e0*/  ISETP.GE.U32.AND P4, PT, R8, 0x7fffff5d, PT ;  /* 0x7fffff5d0800780c */ /* 0x000fe20003f86070 */
[----:B------:R-:W-:-:S05]  /*386f0*/  @P0 IMAD.MOV.U32 R8, RZ, RZ, R54 ;  /* 0x000000ffff080224 */ /* 0x000fca00078e0036 */
[----:B------:R4:W2:Y:S02]  /*38700*/  @P0 LDG.E.U8 R53, desc[UR20][R8.64] ;  /* 0x0000001408350981 */ /* 0x0008a4000c1e1100 */
[----:B----4-:R-:W-:Y:S02]  /*38710*/  @!P6 IMAD.MOV.U32 R8, RZ, RZ, R51 ;  /* 0x000000ffff08e224 */ /* 0x010fe400078e0033 */
[----:B------:R-:W-:-:S05]  /*38720*/  @!P6 IMAD.MOV.U32 R9, RZ, RZ, R52 ;  /* 0x000000ffff09e224 */ /* 0x000fca00078e0034 */
[----:B------:R4:W2:Y:S02]  /*38730*/  @!P6 LDG.E.U8 R21, desc[UR20][R8.64] ;  /* 0x000000140815e981 */ /* 0x0008a4000c1e1100 */
[----:B----4-:R-:W-:Y:S02]  /*38740*/  @!P3 IMAD.MOV.U32 R8, RZ, RZ, R45 ;  /* 0x000000ffff08b224 */ /* 0x010fe400078e002d */
[----:B------:R-:W-:-:S05]  /*38750*/  @!P3 IMAD.MOV.U32 R9, RZ, RZ, R50 ;  /* 0x000000ffff09b224 */ /* 0x000fca00078e0032 */
[----:B------:R4:W2:Y:S04]  /*38760*/  @!P3 LDG.E.U8 R5, desc[UR20][R8.64] ;  /* 0x000000140805b981 */ /* 0x0008a8000c1e1100 */
[----:B------:R-:W-:Y:S04]  /*38770*/  STL [R1+0x8e4], R56 ;  /* 0x0008e43801007387 */ /* 0x000fe80000100800 */
[----:B------:R-:W-:Y:S04]  /*38780*/  STL [R1+0xba4], R50 ;  /* 0x000ba43201007387 */ /* 0x000fe80000100800 */
[----:B------:R1:W-:Y:S01]  /*38790*/  STL [R1+0xbe8], R22 ;  /* 0x000be81601007387 */ /* 0x0003e20000100800 */
[----:B0-----:R-:W-:-:S03]  /*387a0*/  VIADD R7, R19, 0xffffffa1 ;  /* 0xffffffa113077836 */ /* 0x001fc60000000000 */
[----:B------:R0:W-:Y:S04]  /*387b0*/  STL [R1+0xbe4], R23 ;  /* 0x000be41701007387 */ /* 0x0001e80000100800 */
[----:B------:R-:W-:Y:S04]  /*387c0*/  STL [R1+0xdb8], R51 ;  /* 0x000db83301007387 */ /* 0x000fe80000100800 */
[----:B------:R-:W-:Y:S04]  /*387d0*/  STL [R1+0xdb4], R52 ;  /* 0x000db43401007387 */ /* 0x000fe80000100800 */
[----:B------:R-:W2:Y:S01]  /*387e0*/  LDL.LU R61, [R1+0x58c] ;  /* 0x00058c00013d7983 */ /* 0x000ea20000300800 */
[----:B------:R-:W-:-:S02]  /*387f0*/  ISETP.GE.U32.AND P5, PT, R7, 0x7fffff22, PT ;  /* 0x7fffff220700780c */ /* 0x000fc40003fa6070 */
[----:B------:R-:W-:Y:S01]  /*38800*/  PRMT R7, RZ, 0x7610, R7 ;  /* 0x00007610ff077816 */ /* 0x000fe20000000007 */
[----:B----4-:R-:W-:Y:S02]  /*38810*/  @!P4 IMAD.MOV.U32 R8, RZ, RZ, R22 ;  /* 0x000000ffff08c224 */ /* 0x010fe400078e0016 */
[----:B------:R-:W-:Y:S01]  /*38820*/  @!P4 IMAD.MOV.U32 R9, RZ, RZ, R23 ;  /* 0x000000ffff09c224 */ /* 0x000fe200078e0017 */
[----:B------:R-:W4:Y:S08]  /*38830*/  LDC R19, c[0x0][0x3a8] ;  /* 0x0000ea00ff137b82 */ /* 0x000f300000000800 */
[----:B-1----:R-:W1:Y:S01]  /*38840*/  LDC R22, c[0x0][0x3a8] ;  /* 0x0000ea00ff167b82 */ /* 0x002e620000000800 */
[----:B---3--:R-:W-:-:S02]  /*38850*/  ISETP.GT.U32.AND P6, PT, R15, R55, PT ;  /* 0x000000370f00720c */ /* 0x008fc40003fc4070 */
[----:B------:R-:W-:Y:S01]  /*38860*/  PRMT R49, RZ, 0x7610, R49 ;  /* 0x00007610ff317816 */ /* 0x000fe20000000031 */
[----:B------:R3:W4:Y:S01]  /*38870*/  @!P4 LDG.E.U8 R7, desc[UR20][R8.64] ;  /* 0x000000140807c981 */ /* 0x000722000c1e1100 */
[----:B------:R-:W-:-:S03]  /*38880*/  PRMT R37, RZ, 0x7610, R37 ;  /* 0x00007610ff257816 */ /* 0x000fc60000000025 */
[----:B0-----:R-:W0:Y:S01]  /*38890*/  LDC R23, c[0x0][0x3a0] ;  /* 0x0000e800ff177b82 */ /* 0x001e220000000800 */
[----:B---3--:R-:W-:Y:S01]  /*388a0*/  VIADD R8, R17, 0xffffffa0 ;  /* 0xffffffa011087836 */ /* 0x008fe20000000000 */
[----:B--2---:R2:W-:Y:S04]  /*388b0*/  STL [R1+0x108], R21 ;  /* 0x0001081501007387 */ /* 0x0045e80000100800 */
[----:B------:R-:W-:Y:S02]  /*388c0*/  @!P6 IMAD.IADD R55, R55, 0x1, -R15 ;  /* 0x000000013737e824 */ /* 0x000fe400078e0a0f */
[----:B------:R-:W3:Y:S08]  /*388d0*/  LDC R17, c[0x0][0x3a8] ;  /* 0x0000ea00ff117b82 */ /* 0x000ef00000000800 */
[----:B--2---:R-:W2:Y:S01]  /*388e0*/  LDC R21, c[0x0][0x3a0] ;  /* 0x0000e800ff157b82 */ /* 0x004ea20000000800 */
[----:B------:R0:W-:Y:S02]  /*388f0*/  STL [R1+0x48], R5 ;  /* 0x0000480501007387 */ /* 0x0001e40000100800 */
[----:B0-----:R-:W-:-:S05]  /*38900*/  IMAD R5, R10, 0x5e, RZ ;  /* 0x0000005e0a057824 */ /* 0x001fca00078e02ff */
[----:B------:R-:W-:-:S04]  /*38910*/  IADD3 R45, P3, PT, R5, R3, RZ ;  /* 0x00000003052d7210 */ /* 0x000fc80007f7e0ff */
[----:B------:R-:W-:Y:S02]  /*38920*/  LEA.HI.X.SX32 R50, R5, R4, 0x1, P3 ;  /* 0x0000000405327211 */ /* 0x000fe400018f0eff */
[----:B------:R-:W-:Y:S02]  /*38930*/  PRMT R10, RZ, 0x7610, R10 ;  /* 0x00007610ff0a7816 */ /* 0x000fe4000000000a */
[----:B------:R-:W-:Y:S01]  /*38940*/  ISETP.GE.U32.AND P3, PT, R8, 0x7fffff21, PT ;  /* 0x7fffff210800780c */ /* 0x000fe20003f66070 */
[----:B------:R-:W-:Y:S02]  /*38950*/  @!P5 IMAD.MOV.U32 R8, RZ, RZ, R45 ;  /* 0x000000ffff08d224 */ /* 0x000fe400078e002d */
[----:B------:R-:W-:-:S05]  /*38960*/  @!P5 IMAD.MOV.U32 R9, RZ, RZ, R50 ;  /* 0x000000ffff09d224 */ /* 0x000fca00078e0032 */
[----:B------:R0:W3:Y:S04]  /*38970*/  @!P5 LDG.E.U8 R10, desc[UR20][R8.64] ;  /* 0x00000014080ad981 */ /* 0x0000e8000c1e1100 */
[----:B----4-:R4:W-:Y:S01]  /*38980*/  STL [R1+0x58], R7 ;  /* 0x0000580701007387 */ /* 0x0109e20000100800 */
[----:B------:R-:W-:-:S03]  /*38990*/  IMAD R5, R20, 0x5f, RZ ;  /* 0x0000005f14057824 */ /* 0x000fc600078e02ff */
[----:B------:R-:W-:Y:S04]  /*389a0*/  STL [R1+0xdc0], R45 ;  /* 0x000dc02d01007387 */ /* 0x000fe80000100800 */
[----:B------:R0:W-:Y:S01]  /*389b0*/  STL [R1+0xdbc], R50 ;  /* 0x000dbc3201007387 */ /* 0x0001e20000100800 */
[----:B----4-:R-:W-:Y:S01]  /*389c0*/  VIADD R7, R11, 0xffffff9a ;  /* 0xffffff9a0b077836 */ /* 0x010fe20000000000 */
[----:B0-----:R-:W-:-:S04]  /*389d0*/  IADD3 R50, P5, PT, R5, R3, RZ ;  /* 0x0000000305327210 */ /* 0x001fc80007fbe0ff */
[----:B------:R-:W-:Y:S01]  /*389e0*/  ISETP.GE.U32.AND P4, PT, R7, 0x7fffff1b, PT ;  /* 0x7fffff1b0700780c */ /* 0x000fe20003f86070 */
[----:B------:R-:W-:Y:S01]  /*389f0*/  IMAD R7, R19, 0x65, RZ ;  /* 0x0000006513077824 */ /* 0x000fe200078e02ff */
[----:B------:R-:W-:Y:S02]  /*38a00*/  LEA.HI.X.SX32 R51, R5, R4, 0x1, P5 ;  /* 0x0000000405337211 */ /* 0x000fe400028f0eff */
[----:B------:R-:W-:Y:S01]  /*38a10*/  ISETP.GT.U32.AND P5, PT, R15, R61, PT ;  /* 0x0000003d0f00720c */ /* 0x000fe20003fa4070 */
[----:B------:R-:W-:Y:S01]  /*38a20*/  STL [R1+0x1bc], R53 ;  /* 0x0001bc3501007387 */ /* 0x000fe20000100800 */
[----:B------:R-:W-:Y:S01]  /*38a30*/  @!P3 IMAD.MOV.U32 R8, RZ, RZ, R50 ;  /* 0x000000ffff08b224 */ /* 0x000fe200078e0032 */
[----:B------:R-:W-:Y:S01]  /*38a40*/  IADD3 R45, P6, PT, R7, R3, RZ ;  /* 0x00000003072d7210 */ /* 0x000fe20007fde0ff */
[----:B--2---:R-:W-:Y:S02]  /*38a50*/  VIADD R5, R21, 0xffffff99 ;  /* 0xffffff9915057836 */ /* 0x004fe40000000000 */
[----:B------:R-:W-:Y:S01]  /*38a60*/  @!P3 IMAD.MOV.U32 R9, RZ, RZ, R51 ;  /* 0x000000ffff09b224 */ /* 0x000fe200078e0033 */
[----:B------:R-:W-:Y:S01]  /*38a70*/  PRMT R11, RZ, 0x7610, R11 ;  /* 0x00007610ff0b7816 */ /* 0x000fe2000000000b */
[----:B------:R-:W0:Y:S03]  /*38a80*/  LDC R19, c[0x0][0x3a0] ;  /* 0x0000e800ff137b82 */ /* 0x000e260000000800 */
[----:B------:R2:W4:Y:S02]  /*38a90*/  @!P3 LDG.E.U8 R49, desc[UR20][R8.64] ;  /* 0x000000140831b981 */ /* 0x000524000c1e1100 */
[----:B------:R-:W-:-:S02]  /*38aa0*/  @!P5 IMAD.IADD R61, R61, 0x1, -R15 ;  /* 0x000000013d3dd824 */ /* 0x000fc400078e0a0f */
[----:B--2---:R-:W-:Y:S01]  /*38ab0*/  @!P4 IMAD.MOV.U32 R8, RZ, RZ, R45 ;  /* 0x000000ffff08c224 */ /* 0x004fe200078e002d */
[----:B---3--:R2:W-:Y:S04]  /*38ac0*/  STL [R1+0x184], R10 ;  /* 0x0001840a01007387 */ /* 0x0085e80000100800 */
[----:B------:R-:W-:Y:S01]  /*38ad0*/  STL [R1+0xdc8], R50 ;  /* 0x000dc83201007387 */ /* 0x000fe20000100800 */
[----:B--2---:R-:W-:Y:S01]  /*38ae0*/  VIADD R10, R18, 0xffffff98 ;  /* 0xffffff98120a7836 */ /* 0x004fe20000000000 */
[----:B------:R-:W-:Y:S02]  /*38af0*/  LEA.HI.X.SX32 R18, R7, R4, 0x1, P6 ;  /* 0x0000000407127211 */ /* 0x000fe400030f0eff */
[----:B------:R-:W-:Y:S01]  /*38b00*/  ISETP.GE.U32.AND P6, PT, R5, 0x7fffff1a, PT ;  /* 0x7fffff1a0500780c */ /* 0x000fe20003fc6070 */
[----:B-1----:R-:W-:-:S02]  /*38b10*/  IMAD R5, R22, 0x66, RZ ;  /* 0x0000006616057824 */ /* 0x002fc400078e02ff */
[----:B------:R-:W-:Y:S01]  /*38b20*/  @!P4 IMAD.MOV.U32 R9, RZ, RZ, R18 ;  /* 0x000000ffff09c224 */ /* 0x000fe200078e0012 */
[----:B------:R-:W-:Y:S04]  /*38b30*/  STL [R1+0xdc4], R51 ;  /* 0x000dc43301007387 */ /* 0x000fe80000100800 */
[----:B------:R1:W-:Y:S04]  /*38b40*/  STL [R1+0xdf8], R45 ;  /* 0x000df82d01007387 */ /* 0x0003e80000100800 */
[----:B------:R2:W3:Y:S01]  /*38b50*/  @!P4 LDG.E.U8 R11, desc[UR20][R8.64] ;  /* 0x00000014080bc981 */ /* 0x0004e2000c1e1100 */
[----:B-1----:R-:W-:-:S04]  /*38b60*/  IADD3 R45, P5, PT, R5, R3, RZ ;  /* 0x00000003052d7210 */ /* 0x002fc80007fbe0ff */
[----:B------:R-:W-:Y:S01]  /*38b70*/  LEA.HI.X.SX32 R50, R5, R4, 0x1, P5 ;  /* 0x0000000405327211 */ /* 0x000fe200028f0eff */
[----:B--2---:R-:W-:-:S04]  /*38b80*/  @!P6 IMAD.MOV.U32 R8, RZ, RZ, R45 ;  /* 0x000000ffff08e224 */ /* 0x004fc800078e002d */
[----:B------:R-:W-:-:S05]  /*38b90*/  @!P6 IMAD.MOV.U32 R9, RZ, RZ, R50 ;  /* 0x000000ffff09e224 */ /* 0x000fca00078e0032 */
[----:B------:R-:W2:Y:S01]  /*38ba0*/  @!P6 LDG.E.U8 R37, desc[UR20][R8.64] ;  /* 0x000000140825e981 */ /* 0x000ea2000c1e1100 */
[----:B------:R-:W-:Y:S01]  /*38bb0*/  ISETP.GE.U32.AND P3, PT, R10, 0x7fffff19, PT ;  /* 0x7fffff190a00780c */ /* 0x000fe20003f66070 */
[----:B------:R-:W-:Y:S01]  /*38bc0*/  VIADD R7, R23, 0xffffffd4 ;  /* 0xffffffd417077836 */ /* 0x000fe20000000000 */
[----:B------:R-:W1:Y:S01]  /*38bd0*/  LDC R10, c[0x0][0x3a0] ;  /* 0x0000e800ff0a7b82 */ /* 0x000e620000000800 */
[----:B------:R0:W-:Y:S04]  /*38be0*/  STL [R1+0xdf4], R18 ;  /* 0x000df41201007387 */ /* 0x0001e80000100800 */
[----:B------:R-:W2:Y:S01]  /*38bf0*/  LDL R54, [R1+0x23dc] ;  /* 0x0023dc0001367983 */ /* 0x000ea20000100800 */
[----:B------:R-:W-:Y:S01]  /*38c00*/  ISETP.GE.U32.AND P4, PT, R7, 0x7fffff55, PT ;  /* 0x7fffff550700780c */ /* 0x000fe20003f86070 */
[----:B------:R-:W-:-:S02]  /*38c10*/  IMAD R7, R6, 0x2b, RZ ;  /* 0x0000002b06077824 */ /* 0x000fc400078e02ff */
[----:B------:R-:W-:Y:S01]  /*38c20*/  IMAD R5, R17, 0x67, RZ ;  /* 0x0000006711057824 */ /* 0x000fe200078e02ff */
[----:B------:R-:W-:Y:S02]  /*38c30*/  PRMT R48, RZ, 0x7610, R48 ;  /* 0x00007610ff307816 */ /* 0x000fe40000000030 */
[----:B------:R-:W-:Y:S01]  /*38c40*/  PRMT R20, RZ, 0x7610, R20 ;  /* 0x00007610ff147816 */ /* 0x000fe20000000014 */
[----:B------:R-:W1:Y:S08]  /*38c50*/  LDC R17, c[0x0][0x3a8] ;  /* 0x0000ea00ff117b82 */ /* 0x000e700000000800 */
[----:B0-----:R-:W0:Y:S01]  /*38c60*/  LDC R18, c[0x0][0x3a0] ;  /* 0x0000e800ff127b82 */ /* 0x001e220000000800 */
[----:B---3--:R3:W-:Y:S04]  /*38c70*/  STL [R1+0x120], R11 ;  /* 0x0001200b01007387 */ /* 0x0087e80000100800 */
[----:B------:R-:W-:Y:S04]  /*38c80*/  STL [R1+0xe00], R45 ;  /* 0x000e002d01007387 */ /* 0x000fe80000100800 */
[----:B------:R-:W-:Y:S04]  /*38c90*/  STL [R1+0xdfc], R50 ;  /* 0x000dfc3201007387 */ /* 0x000fe80000100800 */
[----:B----4-:R4:W-:Y:S01]  /*38ca0*/  STL [R1+0x180], R49 ;  /* 0x0001803101007387 */ /* 0x0109e20000100800 */
[----:B---3--:R-:W3:Y:S01]  /*38cb0*/  LDC R11, c[0x0][0x3a8] ;  /* 0x0000ea00ff0b7b82 */ /* 0x008ee20000000800 */
[----:B----4-:R-:W-:-:S04]  /*38cc0*/  IADD3 R49, P5, PT, R7, R3, RZ ;  /* 0x0000000307317210 */ /* 0x010fc80007fbe0ff */
[----:B------:R-:W-:Y:S01]  /*38cd0*/  LEA.HI.X.SX32 R50, R7, R4, 0x1, P5 ;  /* 0x0000000407327211 */ /* 0x000fe200028f0eff */
[----:B------:R-:W-:Y:S04]  /*38ce0*/  STL [R1+0xc28], R49 ;  /* 0x000c283101007387 */ /* 0x000fe80000100800 */
[----:B--2---:R2:W-:Y:S01]  /*38cf0*/  STL [R1+0x17c], R37 ;  /* 0x00017c2501007387 */ /* 0x0045e20000100800 */
[----:B------:R-:W-:Y:S02]  /*38d00*/  @!P4 IMAD.MOV.U32 R8, RZ, RZ, R49 ;  /* 0x000000ffff08c224 */ /* 0x000fe400078e0031 */
[----:B------:R-:W-:Y:S02]  /*38d10*/  @!P4 IMAD.MOV.U32 R9, RZ, RZ, R50 ;  /* 0x000000ffff09c224 */ /* 0x000fe400078e0032 */
[----:B-1----:R-:W-:Y:S01]  /*38d20*/  VIADD R7, R10, 0xffffff92 ;  /* 0xffffff920a077836 */ /* 0x002fe20000000000 */
[----:B--2---:R-:W-:-:S02]  /*38d30*/  IADD3 R37, P5, PT, R5, R3, RZ ;  /* 0x0000000305257210 */ /* 0x004fc40007fbe0ff */
[----:B------:R1:W2:Y:S04]  /*38d40*/  @!P4 LDG.E.U8 R48, desc[UR20][R8.64] ;  /* 0x000000140830c981 */ /* 0x0002a8000c1e1100 */
[----:B------:R-:W-:Y:S01]  /*38d50*/  STL [R1+0xc24], R50 ;  /* 0x000c243201007387 */ /* 0x000fe20000100800 */
[----:B------:R-:W-:Y:S02]  /*38d60*/  ISETP.GT.U32.AND P6, PT, R15, R55, PT ;  /* 0x000000370f00720c */ /* 0x000fe40003fc4070 */
[----:B------:R-:W-:Y:S01]  /*38d70*/  LEA.HI.X.SX32 R45, R5, R4, 0x1, P5 ;  /* 0x00000004052d7211 */ /* 0x000fe200028f0eff */
[----:B---3--:R-:W-:Y:S01]  /*38d80*/  IMAD R5, R11, 0x6d, RZ ;  /* 0x0000006d0b057824 */ /* 0x008fe200078e02ff */
[----:B------:R-:W-:Y:S01]  /*38d90*/  ISETP.GE.U32.AND P5, PT, R7, 0x7fffff13, PT ;  /* 0x7fffff130700780c */ /* 0x000fe20003fa6070 */
[----:B------:R-:W3:Y:S01]  /*38da0*/  LDC R10, c[0x0][0x3a0] ;  /* 0x0000e800ff0a7b82 */ /* 0x000ee20000000800 */
[----:B-1----:R-:W-:-:S02]  /*38db0*/  @!P3 IMAD.MOV.U32 R8, RZ, RZ, R37 ;  /* 0x000000ffff08b224 */ /* 0x002fc400078e0025 */
[----:B------:R-:W-:Y:S01]  /*38dc0*/  @!P3 IMAD.MOV.U32 R9, RZ, RZ, R45 ;  /* 0x000000ffff09b224 */ /* 0x000fe200078e002d */
[----:B------:R1:W-:Y:S01]  /*38dd0*/  STL [R1+0xe08], R37 ;  /* 0x000e082501007387 */ /* 0x0003e20000100800 */
[----:B------:R-:W-:Y:S02]  /*38de0*/  ISETP.GT.U32.AND P4, PT, R15, R61, PT ;  /* 0x0000003d0f00720c */ /* 0x000fe40003f84070 */
[----:B------:R-:W-:Y:S01]  /*38df0*/  PRMT R46, RZ, 0x7610, R46 ;  /* 0x00007610ff2e7816 */ /* 0x000fe2000000002e */
[----:B------:R-:W-:Y:S01]  /*38e00*/  @!P6 IMAD.IADD R55, R55, 0x1, -R15 ;  /* 0x000000013737e824 */ /* 0x000fe200078e0a0f */
[----:B------:R4:W2:Y:S01]  /*38e10*/  @!P3 LDG.E.U8 R20, desc[UR20][R8.64] ;  /* 0x000000140814b981 */ /* 0x0008a2000c1e1100 */
[----:B------:R-:W2:Y:S01]  /*38e20*/  LDC R11, c[0x0][0x3a8] ;  /* 0x0000ea00ff0b7b82 */ /* 0x000ea20000000800 */
[----:B-1----:R-:W-:Y:S01]  /*38e30*/  IADD3 R37, P3, PT, R5, R3, RZ ;  /* 0x0000000305257210 */ /* 0x002fe20007f7e0ff */
[----:B----4-:R-:W-:-:S03]  /*38e40*/  VIADD R8, R19, 0xffffff90 ;  /* 0xffffff9013087836 */ /* 0x010fc60000000000 */
[----:B------:R-:W-:Y:S01]  /*38e50*/  LEA.HI.X.SX32 R5, R5, R4, 0x1, P3 ;  /* 0x0000000405057211 */ /* 0x000fe200018f0eff */
[----:B0-----:R-:W-:Y:S01]  /*38e60*/  VIADD R7, R18, 0xffffff91 ;  /* 0xffffff9112077836 */ /* 0x001fe20000000000 */
[----:B------:R-:W-:Y:S02]  /*38e70*/  PRMT R18, RZ, 0x7610, R18 ;  /* 0x00007610ff127816 */ /* 0x000fe40000000012 */
[----:B------:R-:W-:Y:S02]  /*38e80*/  ISETP.GE.AND P6, PT, R54, RZ, PT ;  /* 0x000000ff3600720c */ /* 0x000fe40003fc6270 */
[----:B------:R-:W-:Y:S01]  /*38e90*/  ISETP.GE.U32.AND P3, PT, R8, 0x7fffff11, PT ;  /* 0x7fffff110800780c */ /* 0x000fe20003f66070 */
[----:B------:R-:W-:Y:S02]  /*38ea0*/  @!P5 IMAD.MOV.U32 R8, RZ, RZ, R37 ;  /* 0x000000ffff08d224 */ /* 0x000fe400078e0025 */
[----:B------:R-:W-:Y:S01]  /*38eb0*/  @!P5 IMAD.MOV.U32 R9, RZ, RZ, R5 ;  /* 0x000000ffff09d224 */ /* 0x000fe200078e0005 */
[----:B------:R-:W-:Y:S01]  /*38ec0*/  STL [R1+0xe04], R45 ;  /* 0x000e042d01007387 */ /* 0x000fe20000100800 */
[----:B------:R-:W-:Y:S01]  /*38ed0*/  @!P4 IMAD.IADD R61, R61, 0x1, -R15 ;  /* 0x000000013d3dc824 */ /* 0x000fe200078e0a0f */
[----:B------:R-:W-:Y:S01]  /*38ee0*/  PRMT R41, RZ, 0x7610, R41 ;  /* 0x00007610ff297816 */ /* 0x000fe20000000029 */
[----:B------:R-:W0:Y:S01]  /*38ef0*/  LDC R19, c[0x0][0x3a8] ;  /* 0x0000ea00ff137b82 */ /* 0x000e220000000800 */
[----:B------:R1:W4:Y:S01]  /*38f00*/  @!P5 LDG.E.U8 R18, desc[UR20][R8.64] ;  /* 0x000000140812d981 */ /* 0x000322000c1e1100 */
[----:B------:R-:W-:Y:S01]  /*38f10*/  ISETP.GE.U32.AND P4, PT, R7, 0x7fffff12, PT ;  /* 0x7fffff120700780c */ /* 0x000fe20003f86070 */
[----:B------:R-:W-:Y:S01]  /*38f20*/  IMAD R7, R17, 0x6e, RZ ;  /* 0x0000006e11077824 */ /* 0x000fe200078e02ff */
[----:B------:R-:W-:-:S02]  /*38f30*/  PRMT R47, RZ, 0x7610, R47 ;  /* 0x00007610ff2f7816 */ /* 0x000fc4000000002f */
[----:B------:R-:W-:Y:S02]  /*38f40*/  PRMT R44, RZ, 0x7610, R44 ;  /* 0x00007610ff2c7816 */ /* 0x000fe4000000002c */
[----:B------:R-:W0:Y:S01]  /*38f50*/  LDC R17, c[0x0][0x3a0] ;  /* 0x0000e800ff117b82 */ /* 0x000e220000000800 */
[----:B-1----:R-:W-:Y:S02]  /*38f60*/  IMAD R8, R6, 0x33, RZ ;  /* 0x0000003306087824 */ /* 0x002fe400078e02ff */
[----:B---3--:R-:W-:Y:S01]  /*38f70*/  VIADD R9, R10, 0xffffffcc ;  /* 0xffffffcc0a097836 */ /* 0x008fe20000000000 */
[----:B--2---:R1:W-:Y:S04]  /*38f80*/  STL [R1+0x178], R20 ;  /* 0x0001781401007387 */ /* 0x0043e80000100800 */
[----:B------:R-:W-:Y:S04]  /*38f90*/  STL [R1+0xe38], R37 ;  /* 0x000e382501007387 */ /* 0x000fe80000100800 */
[----:B------:R-:W2:Y:S04]  /*38fa0*/  LDL R54, [R1+0x23d0] ;  /* 0x0023d00001367983 */ /* 0x000ea80000100800 */
[----:B------:R3:W-:Y:S01]  /*38fb0*/  STL [R1+0xe34], R5 ;  /* 0x000e340501007387 */ /* 0x0007e20000100800 */
[----:B------:R-:W-:-:S02]  /*38fc0*/  IMAD R10, R11, 0x6f, RZ ;  /* 0x0000006f0b0a7824 */ /* 0x000fc400078e02ff */
[----:B------:R-:W0:Y:S08]  /*38fd0*/  LDC R11, c[0x0][0x3a0] ;  /* 0x0000e800ff0b7b82 */ /* 0x000e300000000800 */
[----:B-1----:R-:W1:Y:S01]  /*38fe0*/  LDC R20, c[0x0][0x3a0] ;  /* 0x0000e800ff147b82 */ /* 0x002e620000000800 */
[----:B---3--:R-:W-:Y:S02]  /*38ff0*/  IMAD.MOV.U32 R5, RZ, RZ, R55 ;  /* 0x000000ffff057224 */ /* 0x008fe400078e0037 */
[----:B------:R-:W3:Y:S04]  /*39000*/  LDL.LU R55, [R1+0x594] ;  /* 0x0005940001377983 */ /* 0x000ee80000300800 */
[----:B------:R4:W-:Y:S01]  /*39010*/  STL [R1+0x54], R48 ;  /* 0x0000543001007387 */ /* 0x0009e20000100800 */
[----:B------:R-:W-:-:S03]  /*39020*/  @!P6 IMAD.MOV R5, RZ, RZ, -R5 ;  /* 0x000000ffff05e224 */ /* 0x000fc600078e0a05 */
[----:B----4-:R4:W-:Y:S01]  /*39030*/  STL [R1+0x11c], R18 ;  /* 0x00011c1201007387 */ /* 0x0109e20000100800 */
[----:B------:R-:W-:-:S04]  /*39040*/  IADD3 R48, P6, PT, R7, R3, RZ ;  /* 0x0000000307307210 */ /* 0x000fc80007fde0ff */
[----:B------:R-:W-:Y:S02]  /*39050*/  LEA.HI.X.SX32 R49, R7, R4, 0x1, P6 ;  /* 0x0000000407317211 */ /* 0x000fe400030f0eff */
[----:B----4-:R-:W-:-:S04]  /*39060*/  IADD3 R18, P5, PT, R8, R3, RZ ;  /* 0x0000000308127210 */ /* 0x010fc80007fbe0ff */
[----:B------:R-:W-:Y:S02]  /*39070*/  LEA.HI.X.SX32 R37, R8, R4, 0x1, P5 ;  /* 0x0000000408257211 */ /* 0x000fe400028f0eff */
[----:B------:R-:W-:Y:S01]  /*39080*/  ISETP.GE.U32.AND P5, PT, R9, 0x7fffff4d, PT ;  /* 0x7fffff4d0900780c */ /* 0x000fe20003fa6070 */
[----:B------:R-:W-:Y:S02]  /*39090*/  @!P4 IMAD.MOV.U32 R8, RZ, RZ, R48 ;  /* 0x000000ffff08c224 */ /* 0x000fe400078e0030 */
[----:B------:R-:W-:-:S05]  /*390a0*/  @!P4 IMAD.MOV.U32 R9, RZ, RZ, R49 ;  /* 0x000000ffff09c224 */ /* 0x000fca00078e0031 */
[----:B------:R4:W2:Y:S01]  /*390b0*/  @!P4 LDG.E.U8 R46, desc[UR20][R8.64] ;  /* 0x00000014082ec981 */ /* 0x0008a2000c1e1100 */
[----:B------:R-:W-:-:S03]  /*390c0*/  IADD3 R45, P6, PT, R10, R3, RZ ;  /* 0x000000030a2d7210 */ /* 0x000fc60007fde0ff */
[----:B------:R-:W-:Y:S04]  /*390d0*/  STL [R1+0xe40], R48 ;  /* 0x000e403001007387 */ /* 0x000fe80000100800 */
[----:B------:R-:W-:Y:S04]  /*390e0*/  STL [R1+0xc68], R18 ;  /* 0x000c681201007387 */ /* 0x000fe80000100800 */
[----:B------:R-:W-:Y:S04]  /*390f0*/  STL [R1+0xe3c], R49 ;  /* 0x000e3c3101007387 */ /* 0x000fe80000100800 */
[----:B------:R-:W-:Y:S04]  /*39100*/  STL [R1+0xc64], R37 ;  /* 0x000c642501007387 */ /* 0x000fe80000100800 */
[----:B------:R-:W-:Y:S01]  /*39110*/  STL [R1+0xe48], R45 ;  /* 0x000e482d01007387 */ /* 0x000fe20000100800 */
[----:B----4-:R-:W-:-:S03]  /*39120*/  @!P3 IMAD.MOV.U32 R8, RZ, RZ, R45 ;  /* 0x000000ffff08b224 */ /* 0x010fc600078e002d */
[----:B--2---:R2:W-:Y:S02]  /*39130*/  STL [R1+0x170], R46 ;  /* 0x0001702e01007387 */ /* 0x0045e40000100800 */
[----:B--2---:R-:W-:-:S05]  /*39140*/  LEA.HI.X.SX32 R46, R10, R4, 0x1, P6 ;  /* 0x000000040a2e7211 */ /* 0x004fca00030f0eff */
[----:B------:R-:W-:Y:S01]  /*39150*/  @!P3 IMAD.MOV.U32 R9, RZ, RZ, R46 ;  /* 0x000000ffff09b224 */ /* 0x000fe200078e002e */
[----:B------:R-:W-:-:S04]  /*39160*/  PRMT R10, RZ, 0x7610, R10 ;  /* 0x00007610ff0a7816 */ /* 0x000fc8000000000a */
[----:B------:R2:W4:Y:S02]  /*39170*/  @!P3 LDG.E.U8 R41, desc[UR20][R8.64] ;  /* 0x000000140829b981 */ /* 0x000524000c1e1100 */
[----:B--2---:R-:W-:Y:S02]  /*39180*/  @!P5 IMAD.MOV.U32 R8, RZ, RZ, R18 ;  /* 0x000000ffff08d224 */ /* 0x004fe400078e0012 */
[----:B------:R-:W-:Y:S02]  /*39190*/  @!P5 IMAD.MOV.U32 R9, RZ, RZ, R37 ;  /* 0x000000ffff09d224 */ /* 0x000fe400078e0025 */
[----:B-1----:R-:W-:Y:S01]  /*391a0*/  VIADD R7, R20, 0xffffff8a ;  /* 0xffffff8a14077836 */ /* 0x002fe20000000000 */
[----:B------:R-:W-:Y:S02]  /*391b0*/  SEL R5, R14, R5, !P1 ;  /* 0x000000050e057207 */ /* 0x000fe40004800000 */
[----:B------:R-:W-:Y:S01]  /*391c0*/  ISETP.GE.AND P6, PT, R54, RZ, PT ;  /* 0x000000ff3600720c */ /* 0x000fe20003fc6270 */
[----:B------:R-:W-:Y:S04]  /*391d0*/  STL [R1+0xe44], R46 ;  /* 0x000e442e01007387 */ /* 0x000fe80000100800 */
[----:B------:R1:W2:Y:S01]  /*391e0*/  @!P5 LDG.E.U8 R10, desc[UR20][R8.64] ;  /* 0x00000014080ad981 */ /* 0x0002a2000c1e1100 */
[----:B------:R-:W-:Y:S01]  /*391f0*/  ISETP.GE.U32.AND P4, PT, R7, 0x7fffff0b, PT ;  /* 0x7fffff0b0700780c */ /* 0x000fe20003f86070 */
[----:B------:R-:W-:-:S02]  /*39200*/  IMAD R7, R5, UR6, RZ ;  /* 0x0000000605077c24 */ /* 0x000fc4000f8e02ff */
[----:B------:R-:W3:Y:S01]  /*39210*/  LDL R54, [R1+0x23d4] ;  /* 0x0023d40001367983 */ /* 0x000ee20000100800 */
[----:B------:R-:W2:Y:S02]  /*39220*/  LDC R18, c[0x0][0x3a8] ;  /* 0x0000ea00ff127b82 */ /* 0x000ea40000000800 */
[----:B------:R-:W-:Y:S01]  /*39230*/  IADD3 R48, P3, PT, R7, R13, RZ ;  /* 0x0000000d07307210 */ /* 0x000fe20007f7e0ff */
[----:B-1----:R-:W-:-:S03]  /*39240*/  IMAD R8, R6, 0x3b, RZ ;  /* 0x0000003b06087824 */ /* 0x002fc600078e02ff */
[----:B------:R-:W-:Y:S01]  /*39250*/  LEA.HI.X.SX32 R49, R7, R12, 0x1, P3 ;  /* 0x0000000c07317211 */ /* 0x000fe200018f0eff */
[----:B0-----:R-:W-:Y:S01]  /*39260*/  IMAD R9, R19, 0x75, RZ ;  /* 0x0000007513097824 */ /* 0x001fe200078e02ff */
[----:B--2---:R-:W-:Y:S01]  /*39270*/  STL [R1+0x60], R10 ;  /* 0x0000600a01007387 */ /* 0x004fe20000100800 */
[----:B------:R-:W-:-:S03]  /*39280*/  IADD3 R37, P3, PT, R8, R3, RZ ;  /* 0x0000000308257210 */ /* 0x000fc60007f7e0ff */
[----:B------:R-:W-:Y:S04]  /*39290*/  STL [R1+0x8f0], R48 ;  /* 0x0008f03001007387 */ /* 0x000fe80000100800 */
[----:B------:R-:W-:Y:S01]  /*392a0*/  STL [R1+0x8ec], R49 ;  /* 0x0008ec3101007387 */ /* 0x000fe20000100800 */
[----:B------:R-:W-:Y:S02]  /*392b0*/  IMAD.MOV.U32 R5, RZ, RZ, R61 ;  /* 0x000000ffff057224 */ /* 0x000fe400078e003d */
[----:B------:R-:W-:Y:S01]  /*392c0*/  VIADD R7, R11, 0xffffff89 ;  /* 0xffffff890b077836 */ /* 0x000fe20000000000 */
[----:B------:R-:W-:Y:S04]  /*392d0*/  STL [R1+0xca8], R37 ;  /* 0x000ca82501007387 */ /* 0x000fe80000100800 */
[----:B----4-:R0:W-:Y:S01]  /*392e0*/  STL [R1+0x174], R41 ;  /* 0x0001742901007387 */ /* 0x0101e20000100800 */
[----:B------:R-:W-:-:S02]  /*392f0*/  PRMT R43, RZ, 0x7610, R43 ;  /* 0x00007610ff2b7816 */ /* 0x000fc4000000002b */
[----:B------:R-:W-:Y:S02]  /*39300*/  PRMT R20, RZ, 0x7610, R20 ;  /* 0x00007610ff147816 */ /* 0x000fe40000000014 */
[----:B------:R-:W-:Y:S01]  /*39310*/  PRMT R34, RZ, 0x7610, R34 ;  /* 0x00007610ff227816 */ /* 0x000fe20000000022 */
[----:B------:R-:W1:Y:S01]  /*39320*/  LDC R19, c[0x0][0x3a0] ;  /* 0x0000e800ff137b82 */ /* 0x000e620000000800 */
[----:B0-----:R-:W-:Y:S02]  /*39330*/  LEA.HI.X.SX32 R41, R8, R4, 0x1, P3 ;  /* 0x0000000408297211 */ /* 0x001fe400018f0eff */
[----:B------:R-:W-:Y:S01]  /*39340*/  IADD3 R45, P3, PT, R9, R3, RZ ;  /* 0x00000003092d7210 */ /* 0x000fe20007f7e0ff */
[----:B------:R-:W-:-:S03]  /*39350*/  @P0 IMAD.MOV.U32 R8, RZ, RZ, R48 ;  /* 0x000000ffff080224 */ /* 0x000fc600078e0030 */
[----:B------:R-:W-:Y:S01]  /*39360*/  LEA.HI.X.SX32 R46, R9, R4, 0x1, P3 ;  /* 0x00000004092e7211 */ /* 0x000fe200018f0eff */
[----:B------:R-:W-:-:S05]  /*39370*/  @P0 IMAD.MOV.U32 R9, RZ, RZ, R49 ;  /* 0x000000ffff090224 */ /* 0x000fca00078e0031 */
[----:B------:R0:W2:Y:S02]  /*39380*/  @P0 LDG.E.U8 R47, desc[UR20][R8.64] ;  /* 0x00000014082f0981 */ /* 0x0000a4000c1e1100 */
[----:B0-----:R-:W-:Y:S02]  /*39390*/  @!P4 IMAD.MOV.U32 R8, RZ, RZ, R45 ;  /* 0x000000ffff08c224 */ /* 0x001fe400078e002d */
[----:B------:R-:W-:-:S05]  /*393a0*/  @!P4 IMAD.MOV.U32 R9, RZ, RZ, R46 ;  /* 0x000000ffff09c224 */ /* 0x000fca00078e002e */
[----:B------:R0:W4:Y:S01]  /*393b0*/  @!P4 LDG.E.U8 R44, desc[UR20][R8.64] ;  /* 0x00000014082cc981 */ /* 0x000122000c1e1100 */
[----:B------:R-:W-:Y:S01]  /*393c0*/  VIADD R10, R17, 0xffffffc4 ;  /* 0xffffffc4110a7836 */ /* 0x000fe20000000000 */
[----:B------:R-:W-:Y:S01]  /*393d0*/  PRMT R11, RZ, 0x7610, R11 ;  /* 0x00007610ff0b7816 */ /* 0x000fe2000000000b */
[----:B------:R-:W-:Y:S01]  /*393e0*/  @!P6 IMAD.MOV R5, RZ, RZ, -R5 ;  /* 0x000000ffff05e224 */ /* 0x000fe200078e0a05 */
[----:B------:R-:W-:Y:S01]  /*393f0*/  STL [R1+0xca4], R41 ;  /* 0x000ca42901007387 */ /* 0x000fe20000100800 */
[----:B------:R-:W-:Y:S02]  /*39400*/  ISETP.GE.U32.AND P3, PT, R7, 0x7fffff0a, PT ;  /* 0x7fffff0a0700780c */ /* 0x000fe40003f66070 */
[----:B------:R-:W-:Y:S01]  /*39410*/  ISETP.GE.U32.AND P5, PT, R10, 0x7fffff45, PT ;  /* 0x7fffff450a00780c */ /* 0x000fe20003fa6070 */
[----:B------:R-:W1:Y:S01]  /*39420*/  LDC R17, c[0x0][0x3a0] ;  /* 0x0000e800ff117b82 */ /* 0x000e620000000800 */
[----:B------:R-:W-:Y:S01]  /*39430*/  SEL R5, R14, R5, !P1 ;  /* 0x000000050e057207 */ /* 0x000fe20004800000 */
[----:B------:R-:W-:Y:S01]  /*39440*/  STL [R1+0xe78], R45 ;  /* 0x000e782d01007387 */ /* 0x000fe20000100800 */
[----:B------:R-:W-:Y:S01]  /*39450*/  IMAD R7, R18, 0x76, RZ ;  /* 0x0000007612077824 */ /* 0x000fe200078e02ff */
[----:B---3--:R-:W-:-:S04]  /*39460*/  ISETP.GT.U32.AND P6, PT, R15, R55, PT ;  /* 0x000000370f00720c */ /* 0x008fc80003fc4070 */
[----:B------:R-:W3:Y:S04]  /*39470*/  LDC R10, c[0x0][0x3a8] ;  /* 0x0000ea00ff0a7b82 */ /* 0x000ee80000000800 */
[----:B0-----:R-:W-:Y:S02]  /*39480*/  @!P5 IMAD.MOV.U32 R8, RZ, RZ, R37 ;  /* 0x000000ffff08d224 */ /* 0x001fe400078e0025 */
[----:B------:R-:W-:-:S05]  /*39490*/  @!P5 IMAD.MOV.U32 R9, RZ, RZ, R41 ;  /* 0x000000ffff09d224 */ /* 0x000fca00078e0029 */
[----:B------:R0:W2:Y:S01]  /*394a0*/  @!P5 LDG.E.U8 R11, desc[UR20][R8.64] ;  /* 0x00000014080bd981 */ /* 0x0000a2000c1e1100 */
[----:B------:R-:W-:-:S03]  /*394b0*/  IMAD R5, R5, UR6, RZ ;  /* 0x0000000605057c24 */ /* 0x000fc6000f8e02ff */
[----:B------:R-:W-:Y:S04]  /*394c0*/  STL [R1+0xe74], R46 ;  /* 0x000e742e01007387 */ /* 0x000fe80000100800 */
[----:B------:R-:W2:Y:S04]  /*394d0*/  LDL.LU R61, [R1+0x598] ;  /* 0x00059800013d7983 */ /* 0x000ea80000300800 */
[----:B----4-:R4:W-:Y:S02]  /*394e0*/  STL [R1+0x124], R44 ;  /* 0x0001242c01007387 */ /* 0x0109e40000100800 */
[----:B----4-:R-:W-:-:S04]  /*394f0*/  IADD3 R44, P4, PT, R5, R13, RZ ;  /* 0x0000000d052c7210 */ /* 0x010fc80007f9e0ff */
[----:B------:R-:W-:Y:S02]  /*39500*/  LEA.HI.X.SX32 R45, R5, R12, 0x1, P4 ;  /* 0x0000000c052d7211 */ /* 0x000fe400020f0eff */
[C---:B------:R-:W-:Y:S01]  /*39510*/  IADD3 R37, P4, PT, R7.reuse, R3, RZ ;  /* 0x0000000307257210 */ /* 0x040fe20007f9e0ff */
[----:B0-----:R-:W-:Y:S02]  /*39520*/  @P0 IMAD.MOV.U32 R8, RZ, RZ, R44 ;  /* 0x000000ffff080224 */ /* 0x001fe400078e002c */
[----:B------:R-:W-:Y:S01]  /*39530*/  @P0 IMAD.MOV.U32 R9, RZ, RZ, R45 ;  /* 0x000000ffff090224 */ /* 0x000fe200078e002d */
[----:B------:R-:W-:-:S04]  /*39540*/  LEA.HI.X.SX32 R41, R7, R4, 0x1, P4 ;  /* 0x0000000407297211 */ /* 0x000fc800020f0eff */
[----:B------:R0:W4:Y:S02]  /*39550*/  @P0 LDG.E.U8 R43, desc[UR20][R8.64] ;  /* 0x00000014082b0981 */ /* 0x000124000c1e1100 */
[----:B0-----:R-:W-:Y:S02]  /*39560*/  @!P3 IMAD.MOV.U32 R8, RZ, RZ, R37 ;  /* 0x000000ffff08b224 */ /* 0x001fe400078e0025 */
[----:B------:R-:W-:-:S05]  /*39570*/  @!P3 IMAD.MOV.U32 R9, RZ, RZ, R41 ;  /* 0x000000ffff09b224 */ /* 0x000fca00078e0029 */
[----:B------:R0:W4:Y:S04]  /*39580*/  @!P3 LDG.E.U8 R20, desc[UR20][R8.64] ;  /* 0x000000140814b981 */ /* 0x000128000c1e1100 */
[----:B--2---:R2:W-:Y:S01]  /*39590*/  STL [R1+0x5c], R11 ;  /* 0x00005c0b01007387 */ /* 0x0045e20000100800 */
[----:B------:R-:W-:Y:S01]  /*395a0*/  @!P6 IMAD.IADD R55, R55, 0x1, -R15 ;  /* 0x000000013737e824 */ /* 0x000fe200078e0a0f */
[----:B--2---:R-:W2:Y:S04]  /*395b0*/  LDC R11, c[0x0][0x3a0] ;  /* 0x0000e800ff0b7b82 */ /* 0x004ea80000000800 */
[----:B------:R-:W-:Y:S01]  /*395c0*/  ISETP.GT.U32.AND P5, PT, R15, R55, PT ;  /* 0x000000370f00720c */ /* 0x000fe20003fa4070 */
[----:B-1----:R-:W-:Y:S01]  /*395d0*/  VIADD R5, R17, 0xffffff88 ;  /* 0xffffff8811057836 */ /* 0x002fe20000000000 */
[----:B------:R-:W-:Y:S01]  /*395e0*/  STL [R1+0x8f8], R44 ;  /* 0x0008f82c01007387 */ /* 0x000fe20000100800 */
[----:B---3--:R-:W-:-:S03]  /*395f0*/  IMAD R7, R10, 0x77, RZ ;  /* 0x000000770a077824 */ /* 0x008fc600078e02ff */
[----:B------:R-:W-:Y:S04]  /*39600*/  STL [R1+0x8f4], R45 ;  /* 0x0008f42d01007387 */ /* 0x000fe80000100800 */
[----:B------:R-:W-:Y:S04]  /*39610*/  STL [R1+0xe80], R37 ;  /* 0x000e802501007387 */ /* 0x000fe80000100800 */
[----:B------:R-:W-:Y:S04]  /*39620*/  STL [R1+0x1b8], R47 ;  /* 0x0001b82f01007387 */ /* 0x000fe80000100800 */
[----:B------:R1:W-:Y:S01]  /*39630*/  STL [R1+0xe7c], R41 ;  /* 0x000e7c2901007387 */ /* 0x0003e20000100800 */
[----:B------:R-:W-:Y:S01]  /*39640*/  ISETP.GE.U32.AND P4, PT, R5, 0x7fffff09, PT ;  /* 0x7fffff090500780c */ /* 0x000fe20003f86070 */
[----:B0-----:R-:W-:Y:S01]  /*39650*/  IMAD.SHL.U32 R8, R6, 0x4, RZ ;  /* 0x0000000406087824 */ /* 0x001fe200078e00ff */
[----:B------:R-:W-:-:S02]  /*39660*/  PRMT R18, RZ, 0x7610, R18 ;  /* 0x00007610ff127816 */ /* 0x000fc40000000012 */
[----:B------:R-:W-:Y:S01]  /*39670*/  ISETP.GE.AND P6, PT, R54, RZ, PT ;  /* 0x000000ff3600720c */ /* 0x000fe20003fc6270 */
[----:B------:R-:W0:Y:S01]  /*39680*/  LDC R17, c[0x0][0x3a8] ;  /* 0x0000ea00ff117b82 */ /* 0x000e220000000800 */
[----:B------:R-:W-:Y:S01]  /*39690*/  @!P5 IMAD.IADD R55, R55, 0x1, -R15 ;  /* 0x000000013737d824 */ /* 0x000fe200078e0a0f */
[-C--:B-1----:R-:W-:Y:S02]  /*396a0*/  IADD3 R41, P5, PT, R7, R3.reuse, RZ ;  /* 0x0000000307297210 */ /* 0x082fe40007fbe0ff */
[----:B------:R-:W-:Y:S01]  /*396b0*/  IADD3 R37, P3, PT, R8, R3, RZ ;  /* 0x0000000308257210 */ /* 0x000fe20007f7e0ff */
[----:B--2---:R-:W-:Y:S01]  /*396c0*/  VIADD R9, R11, 0xfffffffb ;  /* 0xfffffffb0b097836 */ /* 0x004fe20000000000 */
[----:B------:R-:W-:Y:S01]  /*396d0*/  LEA.HI.X.SX32 R44, R7, R4, 0x1, P5 ;  /* 0x00000004072c7211 */ /* 0x000fe200028f0eff */
[----:B------:R-:W-:Y:S02]  /*396e0*/  IMAD.MOV.U32 R5, RZ, RZ, R55 ;  /* 0x000000ffff057224 */ /* 0x000fe400078e0037 */
[----:B------:R-:W-:Y:S01]  /*396f0*/  VIADD R10, R19, 0xffffff82 ;  /* 0xffffff82130a7836 */ /* 0x000fe20000000000 */
[----:B------:R-:W-:-:S02]  /*39700*/  PRMT R38, RZ, 0x7610, R38 ;  /* 0x00007610ff267816 */ /* 0x000fc40000000026 */
[----:B------:R-:W-:Y:S01]  /*39710*/  ISETP.GE.U32.AND P5, PT, R9, 0x7fffff7c, PT ;  /* 0x7fffff7c0900780c */ /* 0x000fe20003fa6070 */
[----:B------:R-:W-:Y:S01]  /*39720*/  @!P4 IMAD.MOV.U32 R9, RZ, RZ, R44 ;  /* 0x000000ffff09c224 */ /* 0x000fe200078e002c */
[----:B----4-:R1:W-:Y:S04]  /*39730*/  STL [R1+0x16c], R20 ;  /* 0x00016c1401007387 */ /* 0x0103e80000100800 */
[----:B------:R-:W2:Y:S04]  /*39740*/  LDL R55, [R1+0x23d8] ;  /* 0x0023d80001377983 */ /* 0x000ea80000100800 */
[----:B------:R-:W-:Y:S04]  /*39750*/  STL [R1+0xe88], R41 ;  /* 0x000e882901007387 */ /* 0x000fe80000100800 */
[----:B------:R-:W-:Y:S04]  /*39760*/  STL [R1+0xaf0], R37 ;  /* 0x000af02501007387 */ /* 0x000fe80000100800 */
[----:B------:R3:W-:Y:S01]  /*39770*/  STL [R1+0x1b0], R43 ;  /* 0x0001b02b01007387 */ /* 0x0007e20000100800 */
[----:B------:R-:W-:-:S02]  /*39780*/  @!P6 IMAD.MOV R5, RZ, RZ, -R5 ;  /* 0x000000ffff05e224 */ /* 0x000fc400078e0a05 */
[----:B0-----:R-:W-:Y:S01]  /*39790*/  IMAD R7, R17, 0x7d, RZ ;  /* 0x0000007d11077824 */ /* 0x001fe200078e02ff */
[----:B------:R-:W-:Y:S01]  /*397a0*/  PRMT R19, RZ, 0x7610, R19 ;  /* 0x00007610ff137816 */ /* 0x000fe20000000013 */
[----:B------:R-:W0:Y:S08]  /*397b0*/  LDC R11, c[0x0][0x3a0] ;  /* 0x0000e800ff0b7b82 */ /* 0x000e300000000800 */
[----:B-1----:R-:W1:Y:S01]  /*397c0*/  LDC R20, c[0x0][0x3a0] ;  /* 0x0000e800ff147b82 */ /* 0x002e620000000800 */
[----:B---3--:R-:W-:Y:S01]  /*397d0*/  LEA.HI.X.SX32 R43, R8, R4, 0x1, P3 ;  /* 0x00000004082b7211 */ /* 0x008fe200018f0eff */
[----:B------:R-:W-:Y:S01]  /*397e0*/  @!P4 IMAD.MOV.U32 R8, RZ, RZ, R41 ;  /* 0x000000ffff08c224 */ /* 0x000fe200078e0029 */
[----:B------:R-:W-:Y:S01]  /*397f0*/  SEL R5, R14, R5, !P1 ;  /* 0x000000050e057207 */ /* 0x000fe20004800000 */
[----:B------:R-:W-:Y:S04]  /*39800*/  STL [R1+0xe84], R44 ;  /* 0x000e842c01007387 */ /* 0x000fe80000100800 */
[----:B------:R3:W4:Y:S01]  /*39810*/  @!P4 LDG.E.U8 R18, desc[UR20][R8.64] ;  /* 0x000000140812c981 */ /* 0x000722000c1e1100 */
[----:B------:R-:W-:Y:S01]  /*39820*/  ISETP.GT.U32.AND P6, PT, R15, R61, PT ;  /* 0x0000003d0f00720c */ /* 0x000fe20003fc4070 */
[----:B------:R-:W0:Y:S01]  /*39830*/  LDC R17, c[0x0][0x3a0] ;  /* 0x0000e800ff117b82 */ /* 0x000e220000000800 */
[----:B---3--:R-:W-:-:S02]  /*39840*/  @!P5 IMAD.MOV.U32 R8, RZ, RZ, R37 ;  /* 0x000000ffff08d224 */ /* 0x008fc400078e0025 */
[----:B------:R-:W-:-:S05]  /*39850*/  @!P5 IMAD.MOV.U32 R9, RZ, RZ, R43 ;  /* 0x000000ffff09d224 */ /* 0x000fca00078e002b */
[----:B------:R3:W2:Y:S01]  /*39860*/  @!P5 LDG.E.U8 R34, desc[UR20][R8.64] ;  /* 0x000000140822d981 */ /* 0x0006a2000c1e1100 */
[----:B------:R-:W-:Y:S01]  /*39870*/  IMAD R5, R5, UR6, RZ ;  /* 0x0000000605057c24 */ /* 0x000fe2000f8e02ff */
[----:B------:R-:W-:Y:S02]  /*39880*/  ISETP.GE.U32.AND P3, PT, R10, 0x7fffff03, PT ;  /* 0x7fffff030a00780c */ /* 0x000fe40003f66070 */
[----:B------:R3:W-:Y:S01]  /*39890*/  STL [R1+0xaec], R43 ;  /* 0x000aec2b01007387 */ /* 0x0007e20000100800 */
[----:B------:R-:W0:Y:S01]  /*398a0*/  LDC R10, c[0x0][0x3a8] ;  /* 0x0000ea00ff0a7b82 */ /* 0x000e220000000800 */
[----:B------:R-:W-:-:S04]  /*398b0*/  IADD3 R41, P4, PT, R5, R13, RZ ;  /* 0x0000000d05297210 */ /* 0x000fc80007f9e0ff */
[----:B---3--:R-:W-:Y:S01]  /*398c0*/  LEA.HI.X.SX32 R43, R5, R12, 0x1, P4 ;  /* 0x0000000c052b7211 */ /* 0x008fe200020f0eff */
[----:B------:R-:W-:-:S04]  /*398d0*/  @P0 IMAD.MOV.U32 R8, RZ, RZ, R41 ;  /* 0x000000ffff080224 */ /* 0x000fc800078e0029 */
[----:B------:R-:W-:-:S05]  /*398e0*/  @P0 IMAD.MOV.U32 R9, RZ, RZ, R43 ;  /* 0x000000ffff090224 */ /* 0x000fca00078e002b */
[----:B------:R3:W3:Y:S04]  /*398f0*/  @P0 LDG.E.U8 R38, desc[UR20][R8.64] ;  /* 0x0000001408260981 */ /* 0x0006e8000c1e1100 */
[----:B----4-:R4:W-:Y:S04]  /*39900*/  STL [R1+0x168], R18 ;  /* 0x0001681201007387 */ /* 0x0109e80000100800 */
[----:B------:R-:W-:Y:S01]  /*39910*/  STL [R1+0x900], R41 ;  /* 0x0009002901007387 */ /* 0x000fe20000100800 */
[----:B------:R-:W-:Y:S01]  /*39920*/  @!P6 IMAD.IADD R61, R61, 0x1, -R15 ;  /* 0x000000013d3de824 */ /* 0x000fe200078e0a0f */
[----:B----4-:R-:W4:Y:S02]  /*39930*/  LDC R18, c[0x0][0x3a0] ;  /* 0x0000e800ff127b82 */ /* 0x010f240000000800 */
[----:B--2---:R2:W-:Y:S02]  /*39940*/  STL [R1+0x70], R34 ;  /* 0x0000702201007387 */ /* 0x0045e40000100800 */
[----:B--2---:R-:W-:-:S04]  /*39950*/  IADD3 R34, P4, PT, R7, R3, RZ ;  /* 0x0000000307227210 */ /* 0x004fc80007f9e0ff */
[----:B------:R-:W-:Y:S01]  /*39960*/  LEA.HI.X.SX32 R37, R7, R4, 0x1, P4 ;  /* 0x0000000407257211 */ /* 0x000fe200020f0eff */
[----:B---3--:R-:W-:-:S04]  /*39970*/  @!P3 IMAD.MOV.U32 R8, RZ, RZ, R34 ;  /* 0x000000ffff08b224 */ /* 0x008fc800078e0022 */
[----:B------:R-:W-:-:S05]  /*39980*/  @!P3 IMAD.MOV.U32 R9, RZ, RZ, R37 ;  /* 0x000000ffff09b224 */ /* 0x000fca00078e0025 */
[----:B------:R0:W2:Y:S01]  /*39990*/  @!P3 LDG.E.U8 R19, desc[UR20][R8.64] ;  /* 0x000000140813b981 */ /* 0x0000a2000c1e1100 */
[----:B------:R-:W-:Y:S02]  /*399a0*/  ISETP.GT.U32.AND P5, PT, R15, R61, PT ;  /* 0x0000003d0f00720c */ /* 0x000fe40003fa4070 */
[----:B------:R-:W-:Y:S01]  /*399b0*/  ISETP.GE.AND P6, PT, R55, RZ, PT ;  /* 0x000000ff3700720c */ /* 0x000fe20003fc6270 */
[----:B-1----:R-:W-:Y:S02]  /*399c0*/  VIADD R5, R20, 0xffffff81 ;  /* 0xffffff8114057836 */ /* 0x002fe40000000000 */
[----:B------:R-:W-:Y:S01]  /*399d0*/  IMAD R7, R6, 0xc, RZ ;  /* 0x0000000c06077824 */ /* 0x000fe200078e02ff */
[----:B------:R-:W-:Y:S04]  /*399e0*/  STL [R1+0x8fc], R43 ;  /* 0x0008fc2b01007387 */ /* 0x000fe80000100800 */
[----:B------:R-:W-:Y:S04]  /*399f0*/  STL [R1+0xeb8], R34 ;  /* 0x000eb82201007387 */ /* 0x000fe80000100800 */
[----:B------:R1:W-:Y:S01]  /*39a00*/  STL [R1+0xeb4], R37 ;  /* 0x000eb42501007387 */ /* 0x0003e20000100800 */
[----:B------:R-:W-:Y:S01]  /*39a10*/  ISETP.GE.U32.AND P4, PT, R5, 0x7fffff02, PT ;  /* 0x7fffff020500780c */ /* 0x000fe20003f86070 */
[----:B0-----:R-:W-:-:S02]  /*39a20*/  IMAD R8, R10, 0x7e, RZ ;  /* 0x0000007e0a087824 */ /* 0x001fc400078e02ff */
[----:B------:R-:W-:Y:S01]  /*39a30*/  @!P5 IMAD.IADD R61, R61, 0x1, -R15 ;  /* 0x000000013d3dd824 */ /* 0x000fe200078e0a0f */
[----:B-1----:R-:W-:-:S03]  /*39a40*/  IADD3 R37, P3, PT, R7, R3, RZ ;  /* 0x0000000307257210 */ /* 0x002fc60007f7e0ff */
[----:B------:R-:W-:Y:S02]  /*39a50*/  IMAD.MOV.U32 R5, RZ, RZ, R61 ;  /* 0x000000ffff057224 */ /* 0x000fe400078e003d */
[----:B------:R-:W-:Y:S02]  /*39a60*/  VIADD R9, R11, 0xfffffff3 ;  /* 0xfffffff30b097836 */ /* 0x000fe40000000000 */
[----:B----4-:R-:W-:Y:S01]  /*39a70*/  VIADD R10, R18, 0xffffffeb ;  /* 0xffffffeb120a7836 */ /* 0x010fe20000000000 */
[----:B------:R-:W-:Y:S01]  /*39a80*/  PRMT R40, RZ, 0x7610, R40 ;  /* 0x00007610ff287816 */ /* 0x000fe20000000028 */
[----:B------:R-:W-:Y:S01]  /*39a90*/  @!P6 IMAD.MOV R5, RZ, RZ, -R5 ;  /* 0x000000ffff05e224 */ /* 0x000fe200078e0a05 */
[C---:B------:R-:W-:Y:S02]  /*39aa0*/  IADD3 R41, P6, PT, R8.reuse, R3, RZ ;  /* 0x0000000308297210 */ /* 0x040fe40007fde0ff */
[----:B------:R-:W-:Y:S01]  /*39ab0*/  PRMT R36, RZ, 0x7610, R36 ;  /* 0x00007610ff247816 */ /* 0x000fe20000000024 */
[----:B------:R-:W0:Y:S08]  /*39ac0*/  LDC R18, c[0x0][0x3a0] ;  /* 0x0000e800ff127b82 */ /* 0x000e300000000800 */
[----:B------:R-:W1:Y:S01]  /*39ad0*/  LDC R11, c[0x0][0x3a0] ;  /* 0x0000e800ff0b7b82 */ /* 0x000e620000000800 */
[----:B------:R-:W-:-:S02]  /*39ae0*/  LEA.HI.X.SX32 R43, R8, R4, 0x1, P6 ;  /* 0x00000004082b7211 */ /* 0x000fc400030f0eff */
[----:B------:R-:W-:Y:S01]  /*39af0*/  ISETP.GE.U32.AND P5, PT, R10, 0x7fffff6c, PT ;  /* 0x7fffff6c0a00780c */ /* 0x000fe20003fa6070 */
[----:B------:R-:W-:Y:S02]  /*39b00*/  @!P4 IMAD.MOV.U32 R8, RZ, RZ, R41 ;  /* 0x000000ffff08c224 */ /* 0x000fe400078e0029 */
[----:B------:R-:W-:Y:S01]  /*39b10*/  VIADD R10, R17, 0xffffffc3 ;  /* 0xffffffc3110a7836 */ /* 0x000fe20000000000 */
[----:B------:R-:W-:Y:S01]  /*39b20*/  PRMT R17, RZ, 0x7610, R17 ;  /* 0x00007610ff117816 */ /* 0x000fe20000000011 */
[----:B--2---:R2:W-:Y:S04]  /*39b30*/  STL [R1+0x114], R19 ;  /* 0x0001141301007387 */ /* 0x0045e80000100800 */
[----:B------:R-:W-:Y:S04]  /*39b40*/  STL [R1+0xb30], R37 ;  /* 0x000b302501007387 */ /* 0x000fe80000100800 */
[----:B------:R3:W-:Y:S01]  /*39b50*/  STL [R1+0x1a8], R38 ;  /* 0x0001a82601007387 */ /* 0x0007e20000100800 */
[----:B------:R-:W-:Y:S01]  /*39b60*/  SEL R5, R14, R5, !P1 ;  /* 0x000000050e057207 */ /* 0x000fe20004800000 */
[----:B--2---:R-:W2:Y:S01]  /*39b70*/  LDC R19, c[0x0][0x3a0] ;  /* 0x0000e800ff137b82 */ /* 0x004ea20000000800 */
[----:B---3--:R-:W-:-:S02]  /*39b80*/  LEA.HI.X.SX32 R38, R7, R4, 0x1, P3 ;  /* 0x0000000407267211 */ /* 0x008fc400018f0eff */
[----:B------:R-:W-:Y:S01]  /*39b90*/  ISETP.GE.U32.AND P3, PT, R9, 0x7fffff74, PT ;  /* 0x7fffff740900780c */ /* 0x000fe20003f66070 */
[----:B------:R-:W-:Y:S02]  /*39ba0*/  IMAD R7, R6, 0x14, RZ ;  /* 0x0000001406077824 */ /* 0x000fe400078e02ff */
[----:B------:R-:W-:-:S03]  /*39bb0*/  @!P4 IMAD.MOV.U32 R9, RZ, RZ, R43 ;  /* 0x000000ffff09c224 */ /* 0x000fc600078e002b */
[C---:B------:R-:W-:Y:S02]  /*39bc0*/  IADD3 R34, P6, PT, R7.reuse, R3, RZ ;  /* 0x0000000307227210 */ /* 0x040fe40007fde0ff */
[----:B------:R3:W4:Y:S02]  /*39bd0*/  @!P4 LDG.E.U8 R40, desc[UR20][R8.64] ;  /* 0x000000140828c981 */ /* 0x000724000c1e1100 */
[----:B------:R-:W-:-:S03]  /*39be0*/  LEA.HI.X.SX32 R7, R7, R4, 0x1, P6 ;  /* 0x0000000407077211 */ /* 0x000fc600030f0eff */
[----:B---3--:R-:W-:Y:S02]  /*39bf0*/  @!P3 IMAD.MOV.U32 R8, RZ, RZ, R37 ;  /* 0x000000ffff08b224 */ /* 0x008fe400078e0025 */
[----:B------:R-:W-:-:S05]  /*39c00*/  @!P3 IMAD.MOV.U32 R9, RZ, RZ, R38 ;  /* 0x000000ffff09b224 */ /* 0x000fca00078e0026 */
[----:B------:R3:W4:Y:S02]  /*39c10*/  @!P3 LDG.E.U8 R36, desc[UR20][R8.64] ;  /* 0x000000140824b981 */ /* 0x000724000c1e1100 */
[----:B---3--:R-:W-:Y:S02]  /*39c20*/  @!P5 IMAD.MOV.U32 R8, RZ, RZ, R34 ;  /* 0x000000ffff08d224 */ /* 0x008fe400078e0022 */
[----:B------:R-:W-:-:S05]  /*39c30*/  @!P5 IMAD.MOV.U32 R9, RZ, RZ, R7 ;  /* 0x000000ffff09d224 */ /* 0x000fca00078e0007 */
[----:B------:R2:W3:Y:S01]  /*39c40*/  @!P5 LDG.E.U8 R17, desc[UR20][R8.64] ;  /* 0x000000140811d981 */ /* 0x0004e2000c1e1100 */
[----:B------:R-:W-:-:S03]  /*39c50*/  IMAD R5, R5, UR6, RZ ;  /* 0x0000000605057c24 */ /* 0x000fc6000f8e02ff */
[----:B------:R-:W-:Y:S04]  /*39c60*/  STL [R1+0xec0], R41 ;  /* 0x000ec02901007387 */ /* 0x000fe80000100800 */
[----:B------:R-:W-:Y:S04]  /*39c70*/  STL [R1+0xb2c], R38 ;  /* 0x000b2c2601007387 */ /* 0x000fe80000100800 */
[----:B------:R0:W-:Y:S01]  /*39c80*/  STL [R1+0xebc], R43 ;  /* 0x000ebc2b01007387 */ /* 0x0001e20000100800 */
[----:B------:R-:W-:Y:S01]  /*39c90*/  ISETP.GE.U32.AND P4, PT, R10, 0x7fffff44, PT ;  /* 0x7fffff440a00780c */ /* 0x000fe20003f86070 */
[----:B------:R-:W-:-:S02]  /*39ca0*/  IMAD R10, R6, 0x1c, RZ ;  /* 0x0000001c060a7824 */ /* 0x000fc400078e02ff */
[----:B------:R-:W-:Y:S04]  /*39cb0*/  STL [R1+0xb70], R34 ;  /* 0x000b702201007387 */ /* 0x000fe80000100800 */
[----:B------:R1:W-:Y:S01]  /*39cc0*/  STL [R1+0xb6c], R7 ;  /* 0x000b6c0701007387 */ /* 0x0003e20000100800 */
[----:B0-----:R-:W-:-:S04]  /*39cd0*/  IADD3 R43, P3, PT, R5, R13, RZ ;  /* 0x0000000d052b7210 */ /* 0x001fc80007f7e0ff */
[----:B------:R-:W-:Y:S02]  /*39ce0*/  LEA.HI.X.SX32 R44, R5, R12, 0x1, P3 ;  /* 0x0000000c052c7211 */ /* 0x000fe400018f0eff */
[-C--:B------:R-:W-:Y:S01]  /*39cf0*/  IADD3 R37, P3, PT, R10, R3.reuse, RZ ;  /* 0x000000030a257210 */ /* 0x080fe20007f7e0ff */
[----:B-1----:R-:W-:Y:S02]  /*39d00*/  IMAD R7, R6, 0x24, RZ ;  /* 0x0000002406077824 */ /* 0x002fe400078e02ff */
[----:B--2---:R-:W-:Y:S01]  /*39d10*/  VIADD R8, R19, 0xffffffe3 ;  /* 0xffffffe313087836 */ /* 0x004fe20000000000 */
[----:B------:R-:W-:Y:S01]  /*39d20*/  STL [R1+0x908], R43 ;  /* 0x0009082b01007387 */ /* 0x000fe20000100800 */
[----:B------:R-:W-:Y:S02]  /*39d30*/  LEA.HI.X.SX32 R38, R10, R4, 0x1, P3 ;  /* 0x000000040a267211 */ /* 0x000fe400018f0eff */
[----:B------:R-:W-:Y:S01]  /*39d40*/  IADD3 R34, P3, PT, R7, R3, RZ ;  /* 0x0000000307227210 */ /* 0x000fe20007f7e0ff */
[----:B------:R-:W-:Y:S01]  /*39d50*/  IMAD R5, R6, 0x3c, RZ ;  /* 0x0000003c06057824 */ /* 0x000fe200078e02ff */
[----:B------:R-:W-:Y:S01]  /*39d60*/  ISETP.GE.U32.AND P5, PT, R8, 0x7fffff64, PT ;  /* 0x7fffff640800780c */ /* 0x000fe20003fa6070 */
[----:B------:R-:W-:Y:S01]  /*39d70*/  VIADD R8, R18, 0xffffffdb ;  /* 0xffffffdb12087836 */ /* 0x000fe20000000000 */
[----:B------:R-:W-:Y:S01]  /*39d80*/  PRMT R42, RZ, 0x7610, R42 ;  /* 0x00007610ff2a7816 */ /* 0x000fe2000000002a */
[----:B------:R-:W-:Y:S01]  /*39d90*/  @P0 IMAD.MOV.U32 R9, RZ, RZ, R44 ;  /* 0x000000ffff090224 */ /* 0x000fe200078e002c */
[----:B------:R-:W-:Y:S01]  /*39da0*/  PRMT R39, RZ, 0x7610, R39 ;  /* 0x00007610ff277816 */ /* 0x000fe20000000027 */
[----:B------:R-:W0:Y:S01]  /*39db0*/  LDC R10, c[0x0][0x3a0] ;  /* 0x0000e800ff0a7b82 */ /* 0x000e220000000800 */
[----:B------:R-:W-:Y:S01]  /*39dc0*/  ISETP.GE.U32.AND P6, PT, R8, 0x7fffff5c, PT ;  /* 0x7fffff5c0800780c */ /* 0x000fe20003fc6070 */
[----:B------:R-:W-:Y:S01]  /*39dd0*/  @P0 IMAD.MOV.U32 R8, RZ, RZ, R43 ;  /* 0x000000ffff080224 */ /* 0x000fe200078e002b */
[----:B------:R-:W-:Y:S01]  /*39de0*/  UIMAD UR5, UR13, 0x7f, URZ ;  /* 0x0000007f0d0578a4 */ /* 0x000fe2000f8e02ff */
[----:B------:R-:W-:-:S04]  /*39df0*/  PRMT R33, RZ, 0x7610, R33 ;  /* 0x00007610ff217816 */ /* 0x000fc80000000021 */
[----:B------:R-:W1:Y:S01]  /*39e00*/  LDC R18, c[0x0][0x3a0] ;  /* 0x0000e800ff127b82 */ /* 0x000e620000000800 */
[----:B------:R2:W2:Y:S04]  /*39e10*/  @P0 LDG.E.U8 R42, desc[UR20][R8.64] ;  /* 0x00000014082a0981 */ /* 0x0004a8000c1e1100 */
[----:B---3--:R3:W-:Y:S04]  /*39e20*/  STL [R1+0x78], R17 ;  /* 0x0000781101007387 */ /* 0x0087e80000100800 */
[----:B------:R-:W-:Y:S04]  /*39e30*/  STL [R1+0x904], R44 ;  /* 0x0009042c01007387 */ /* 0x000fe80000100800 */
[----:B------:R-:W-:Y:S04]  /*39e40*/  STL [R1+0xbb0], R37 ;  /* 0x000bb02501007387 */ /* 0x000fe80000100800 */
[----:B------:R-:W-:Y:S04]  /*39e50*/  STL [R1+0xbac], R38 ;  /* 0x000bac2601007387 */ /* 0x000fe80000100800 */
[----:B----4-:R-:W-:Y:S04]  /*39e60*/  STL [R1+0x148], R40 ;  /* 0x0001482801007387 */ /* 0x010fe80000100800 */
[----:B------:R-:W-:Y:S04]  /*39e70*/  STL [R1+0xbf0], R34 ;  /* 0x000bf02201007387 */ /* 0x000fe80000100800 */
[----:B------:R4:W-:Y:S01]  /*39e80*/  STL [R1+0x7c], R36 ;  /* 0x00007c2401007387 */ /* 0x0009e20000100800 */
[----:B---3--:R-:W3:Y:S01]  /*39e90*/  LDC R17, c[0x0][0x3a0] ;  /* 0x0000e800ff117b82 */ /* 0x008ee20000000800 */
[----:B----4-:R-:W-:-:S02]  /*39ea0*/  LEA.HI.X.SX32 R36, R7, R4, 0x1, P3 ;  /* 0x0000000407247211 */ /* 0x010fc400018f0eff */
[----:B------:R-:W-:-:S04]  /*39eb0*/  IADD3 R40, P3, PT, R5, R3, RZ ;  /* 0x0000000305287210 */ /* 0x000fc80007f7e0ff */
[----:B------:R-:W-:Y:S01]  /*39ec0*/  LEA.HI.X.SX32 R41, R5, R4, 0x1, P3 ;  /* 0x0000000405297211 */ /* 0x000fe200018f0eff */
[----:B--2---:R-:W-:-:S04]  /*39ed0*/  @!P4 IMAD.MOV.U32 R8, RZ, RZ, R40 ;  /* 0x000000ffff08c224 */ /* 0x004fc800078e0028 */
[----:B------:R-:W-:Y:S02]  /*39ee0*/  @!P4 IMAD.MOV.U32 R9, RZ, RZ, R41 ;  /* 0x000000ffff09c224 */ /* 0x000fe400078e0029 */
[----:B------:R-:W-:Y:S01]  /*39ef0*/  VIADD R7, R11, 0xffffff80 ;  /* 0xffffff800b077836 */ /* 0x000fe20000000000 */
[----:B------:R-:W-:Y:S02]  /*39f00*/  PRMT R11, RZ, 0x7610, R11 ;  /* 0x00007610ff0b7816 */ /* 0x000fe4000000000b */
[----:B------:R2:W4:Y:S01]  /*39f10*/  @!P4 LDG.E.U8 R39, desc[UR20][R8.64] ;  /* 0x000000140827c981 */ /* 0x000522000c1e1100 */
[----:B------:R-:W-:Y:S01]  /*39f20*/  PRMT R5, RZ, 0x7610, R5 ;  /* 0x00007610ff057816 */ /* 0x000fe20000000005 */
[----:B--2---:R-:W-:Y:S02]  /*39f30*/  @!P5 IMAD.MOV.U32 R8, RZ, RZ, R37 ;  /* 0x000000ffff08d224 */ /* 0x004fe400078e0025 */
[----:B------:R-:W-:-:S05]  /*39f40*/  @!P5 IMAD.MOV.U32 R9, RZ, RZ, R38 ;  /* 0x000000ffff09d224 */ /* 0x000fca00078e0026 */
[----:B------:R2:W4:Y:S02]  /*39f50*/  @!P5 LDG.E.U8 R11, desc[UR20][R8.64] ;  /* 0x00000014080bd981 */ /* 0x000524000c1e1100 */
[----:B--2---:R-:W-:Y:S02]  /*39f60*/  @!P6 IMAD.MOV.U32 R8, RZ, RZ, R34 ;  /* 0x000000ffff08e224 */ /* 0x004fe400078e0022 */
[----:B------:R-:W-:-:S05]  /*39f70*/  @!P6 IMAD.MOV.U32 R9, RZ, RZ, R36 ;  /* 0x000000ffff09e224 */ /* 0x000fca00078e0024 */
[----:B------:R0:W2:Y:S04]  /*39f80*/  @!P6 LDG.E.U8 R5, desc[UR20][R8.64] ;  /* 0x000000140805e981 */ /* 0x0000a8000c1e1100 */
[----:B------:R-:W-:Y:S04]  /*39f90*/  STL [R1+0xbec], R36 ;  /* 0x000bec2401007387 */ /* 0x000fe80000100800 */
[----:B------:R-:W-:Y:S01]  /*39fa0*/  STL [R1+0xcb0], R40 ;  /* 0x000cb02801007387 */ /* 0x000fe20000100800 */
[----:B------:R-:W-:-:S03]  /*39fb0*/  ISETP.GE.U32.AND P3, PT, R7, 0x7fffff01, PT ;  /* 0x7fffff010700780c */ /* 0x000fc60003f66070 */
[----:B------:R-:W-:Y:S01]  /*39fc0*/  STL [R1+0xcac], R41 ;  /* 0x000cac2901007387 */ /* 0x000fe20000100800 */
[----:B------:R-:W-:Y:S01]  /*39fd0*/  IADD3 R34, P6, PT, R3, UR5, RZ ;  /* 0x0000000503227c10 */ /* 0x000fe2000ffde0ff */
[----:B0-----:R-:W-:Y:S02]  /*39fe0*/  VIADD R8, R10, 0xffffffcb ;  /* 0xffffffcb0a087836 */ /* 0x001fe40000000000 */
[----:B---3--:R-:W-:Y:S01]  /*39ff0*/  VIADD R7, R17, 0xffffffd3 ;  /* 0xffffffd311077836 */ /* 0x008fe20000000000 */
[----:B------:R-:W-:Y:S02]  /*3a000*/  PRMT R35, RZ, 0x7610, R35 ;  /* 0x00007610ff237816 */ /* 0x000fe40000000023 */
[----:B------:R-:W-:Y:S02]  /*3a010*/  PRMT R19, RZ, 0x7610, R19 ;  /* 0x00007610ff137816 */ /* 0x000fe40000000013 */
[----:B------:R-:W-:Y:S02]  /*3a020*/  PRMT R32, RZ, 0x7610, R32 ;  /* 0x00007610ff207816 */ /* 0x000fe40000000020 */
[----:B------:R-:W-:Y:S01]  /*3a030*/  ISETP.GE.U32.AND P4, PT, R8, 0x7fffff4c, PT ;  /* 0x7fffff4c0800780c */ /* 0x000fe20003f86070 */
[----:B------:R-:W-:Y:S01]  /*3a040*/  @!P3 IMAD.MOV.U32 R8, RZ, RZ, R34 ;  /* 0x000000ffff08b224 */ /* 0x000fe200078e0022 */
[----:B----4-:R0:W-:Y:S01]  /*3a050*/  STL [R1+0x90], R11 ;  /* 0x0000900b01007387 */ /* 0x0101e20000100800 */
[----:B------:R-:W-:Y:S01]  /*3a060*/  ISETP.GE.U32.AND P5, PT, R7, 0x7fffff54, PT ;  /* 0x7fffff540700780c */ /* 0x000fe20003fa6070 */
[----:B------:R-:W3:Y:S08]  /*3a070*/  LDC R10, c[0x0][0x3a0] ;  /* 0x0000e800ff0a7b82 */ /* 0x000ef00000000800 */
[----:B------:R-:W4:Y:S08]  /*3a080*/  LDC R17, c[0x0][0x3a0] ;  /* 0x0000e800ff117b82 */ /* 0x000f300000000800 */
[----:B0-----:R-:W0:Y:S01]  /*3a090*/  LDC R11, c[0x0][0x3a0] ;  /* 0x0000e800ff0b7b82 */ /* 0x001e220000000800 */
[----:B--2---:R2:W-:Y:S02]  /*3a0a0*/  STL [R1+0x8c], R5 ;  /* 0x00008c0501007387 */ /* 0x0045e40000100800 */
[----:B--2---:R-:W-:-:S05]  /*3a0b0*/  IMAD.U32 R5, RZ, RZ, UR5 ;  /* 0x00000005ff057e24 */ /* 0x004fca000f8e00ff */
[----:B------:R-:W-:-:S05]  /*3a0c0*/  LEA.HI.X.SX32 R37, R5, R4, 0x1, P6 ;  /* 0x0000000405257211 */ /* 0x000fca00030f0eff */
[----:B------:R-:W-:-:S05]  /*3a0d0*/  @!P3 IMAD.MOV.U32 R9, RZ, RZ, R37 ;  /* 0x000000ffff09b224 */ /* 0x000fca00078e0025 */
[----:B------:R2:W3:Y:S01]  /*3a0e0*/  @!P3 LDG.E.U8 R33, desc[UR20][R8.64] ;  /* 0x000000140821b981 */ /* 0x0004e2000c1e1100 */
[----:B------:R-:W-:-:S03]  /*3a0f0*/  IMAD R7, R6, 0x2c, RZ ;  /* 0x0000002c06077824 */ /* 0x000fc600078e02ff */
[----:B------:R-:W-:Y:S01]  /*3a100*/  STL [R1+0xec8], R34 ;  /* 0x000ec82201007387 */ /* 0x000fe20000100800 */
[----:B------:R-:W-:Y:S01]  /*3a110*/  IMAD R5, R6, 0x34, RZ ;  /* 0x0000003406057824 */ /* 0x000fe200078e02ff */
[C---:B------:R-:W-:Y:S02]  /*3a120*/  IADD3 R36, P6, PT, R7.reuse, R3, RZ ;  /* 0x0000000307247210 */ /* 0x040fe40007fde0ff */
[----:B------:R1:W-:Y:S04]  /*3a130*/  STL [R1+0xec4], R37 ;  /* 0x000ec42501007387 */ /* 0x0003e80000100800 */
[----:B------:R-:W-:Y:S04]  /*3a140*/  STL [R1+0x198], R42 ;  /* 0x0001982a01007387 */ /* 0x000fe80000100800 */
[----:B------:R-:W-:Y:S01]  /*3a150*/  STL [R1+0xc30], R36 ;  /* 0x000c302401007387 */ /* 0x000fe20000100800 */
[----:B--2---:R-:W-:Y:S01]  /*3a160*/  @!P5 IMAD.MOV.U32 R8, RZ, RZ, R36 ;  /* 0x000000ffff08d224 */ /* 0x004fe200078e0024 */
[----:B-1----:R-:W-:Y:S01]  /*3a170*/  LEA.HI.X.SX32 R37, R7, R4, 0x1, P6 ;  /* 0x0000000407257211 */ /* 0x002fe200030f0eff */
[----:B0-----:R-:W-:Y:S01]  /*3a180*/  VIADD R7, R11, 0xffffffc8 ;  /* 0xffffffc80b077836 */ /* 0x001fe20000000000 */
[----:B------:R-:W-:-:S02]  /*3a190*/  PRMT R31, RZ, 0x7610, R31 ;  /* 0x00007610ff1f7816 */ /* 0x000fc4000000001f */
[----:B------:R-:W-:Y:S01]  /*3a1a0*/  PRMT R29, RZ, 0x7610, R29 ;  /* 0x00007610ff1d7816 */ /* 0x000fe2000000001d */
[----:B------:R-:W0:Y:S01]  /*3a1b0*/  LDC R11, c[0x0][0x3a0] ;  /* 0x0000e800ff0b7b82 */ /* 0x000e220000000800 */
[----:B------:R-:W-:-:S05]  /*3a1c0*/  @!P5 IMAD.MOV.U32 R9, RZ, RZ, R37 ;  /* 0x000000ffff09d224 */ /* 0x000fca00078e0025 */
[----:B------:R1:W2:Y:S04]  /*3a1d0*/  @!P5 LDG.E.U8 R35, desc[UR20][R8.64] ;  /* 0x000000140823d981 */ /* 0x0002a8000c1e1100 */
[----:B---3--:R3:W-:Y:S04]  /*3a1e0*/  STL [R1+0x144], R33 ;  /* 0x0001442101007387 */ /* 0x0087e80000100800 */
[----:B------:R-:W-:Y:S01]  /*3a1f0*/  STL [R1+0xb4], R39 ;  /* 0x0000b42701007387 */ /* 0x000fe20000100800 */
[----:B---3--:R-:W-:-:S04]  /*3a200*/  IADD3 R33, P3, PT, R5, R3, RZ ;  /* 0x0000000305217210 */ /* 0x008fc80007f7e0ff */
[----:B------:R-:W-:Y:S01]  /*3a210*/  LEA.HI.X.SX32 R34, R5, R4, 0x1, P3 ;  /* 0x0000000405227211 */ /* 0x000fe200018f0eff */
[----:B------:R-:W-:Y:S01]  /*3a220*/  IMAD R5, R6, 0x37, RZ ;  /* 0x0000003706057824 */ /* 0x000fe200078e02ff */
[----:B------:R-:W-:Y:S01]  /*3a230*/  ISETP.GE.U32.AND P3, PT, R7, 0x7fffff49, PT ;  /* 0x7fffff490700780c */ /* 0x000fe20003f66070 */
[----:B-1----:R-:W-:Y:S01]  /*3a240*/  @!P4 IMAD.MOV.U32 R8, RZ, RZ, R33 ;  /* 0x000000ffff08c224 */ /* 0x002fe200078e0021 */
[----:B------:R-:W-:Y:S01]  /*3a250*/  STL [R1+0xc2c], R37 ;  /* 0x000c2c2501007387 */ /* 0x000fe20000100800 */
[----:B------:R-:W-:-:S03]  /*3a260*/  @!P4 IMAD.MOV.U32 R9, RZ, RZ, R34 ;  /* 0x000000ffff09c224 */ /* 0x000fc600078e0022 */
[----:B------:R1:W-:Y:S04]  /*3a270*/  STL [R1+0xc70], R33 ;  /* 0x000c702101007387 */ /* 0x0003e80000100800 */
[----:B------:R3:W-:Y:S04]  /*3a280*/  STL [R1+0xc6c], R34 ;  /* 0x000c6c2201007387 */ /* 0x0007e80000100800 */
[----:B------:R0:W2:Y:S01]  /*3a290*/  @!P4 LDG.E.U8 R19, desc[UR20][R8.64] ;  /* 0x000000140813c981 */ /* 0x0000a2000c1e1100 */
[----:B-1----:R-:W-:Y:S01]  /*3a2a0*/  IADD3 R33, P5, PT, R5, R3, RZ ;  /* 0x0000000305217210 */ /* 0x002fe20007fbe0ff */
[----:B0-----:R-:W-:-:S03]  /*3a2b0*/  VIADD R8, R18, 0xffffffc9 ;  /* 0xffffffc912087836 */ /* 0x001fc60000000000 */
[----:B---3--:R-:W-:Y:S01]  /*3a2c0*/  LEA.HI.X.SX32 R34, R5, R4, 0x1, P5 ;  /* 0x0000000405227211 */ /* 0x008fe200028f0eff */
[----:B------:R-:W-:Y:S01]  /*3a2d0*/  IMAD R7, R6, 0x36, RZ ;  /* 0x0000003606077824 */ /* 0x000fe200078e02ff */
[----:B------:R-:W-:Y:S01]  /*3a2e0*/  STL [R1+0xc88], R33 ;  /* 0x000c882101007387 */ /* 0x000fe20000100800 */
[----:B------:R-:W0:Y:S01]  /*3a2f0*/  LDC R18, c[0x0][0x3a0] ;  /* 0x0000e800ff127b82 */ /* 0x000e220000000800 */
[----:B------:R-:W-:Y:S01]  /*3a300*/  ISETP.GE.U32.AND P4, PT, R8, 0x7fffff4a, PT ;  /* 0x7fffff4a0800780c */ /* 0x000fe20003f86070 */
[----:B------:R-:W-:Y:S02]  /*3a310*/  @!P3 IMAD.MOV.U32 R8, RZ, RZ, R33 ;  /* 0x000000ffff08b224 */ /* 0x000fe400078e0021 */
[----:B------:R-:W-:-:S05]  /*3a320*/  @!P3 IMAD.MOV.U32 R9, RZ, RZ, R34 ;  /* 0x000000ffff09b224 */ /* 0x000fca00078e0022 */
[----:B------:R1:W3:Y:S01]  /*3a330*/  @!P3 LDG.E.U8 R32, desc[UR20][R8.64] ;  /* 0x000000140820b981 */ /* 0x0002e2000c1e1100 */
[----:B------:R-:W-:Y:S01]  /*3a340*/  VIADD R5, R10, 0xffffffca ;  /* 0xffffffca0a057836 */ /* 0x000fe20000000000 */
[----:B------:R-:W-:Y:S02]  /*3a350*/  PRMT R10, RZ, 0x7610, R10 ;  /* 0x00007610ff0a7816 */ /* 0x000fe4000000000a */
[----:B--2---:R2:W-:Y:S04]  /*3a360*/  STL [R1+0x98], R19 ;  /* 0x0000981301007387 */ /* 0x0045e80000100800 */
[----:B------:R-:W-:Y:S01]  /*3a370*/  STL [R1+0xc84], R34 ;  /* 0x000c842201007387 */ /* 0x000fe20000100800 */
[----:B--2---:R-:W-:-:S05]  /*3a380*/  IADD3 R19, P5, PT, R7, R3, RZ ;  /* 0x0000000307137210 */ /* 0x004fca0007fbe0ff */
[----:B------:R2:W-:Y:S01]  /*3a390*/  STL [R1+0xc80], R19 ;  /* 0x000c801301007387 */ /* 0x0005e20000100800 */
[----:B-1----:R-:W-:-:S03]  /*3a3a0*/  @!P4 IMAD.MOV.U32 R8, RZ, RZ, R19 ;  /* 0x000000ffff08c224 */ /* 0x002fc600078e0013 */
[----:B---3--:R1:W-:Y:S01]  /*3a3b0*/  STL [R1+0x14c], R32 ;  /* 0x00014c2001007387 */ /* 0x0083e20000100800 */
[----:B------:R-:W-:Y:S02]  /*3a3c0*/  ISETP.GE.U32.AND P3, PT, R5, 0x7fffff4b, PT ;  /* 0x7fffff4b0500780c */ /* 0x000fe40003f66070 */
[----:B------:R-:W-:Y:S02]  /*3a3d0*/  PRMT R30, RZ, 0x7610, R30 ;  /* 0x00007610ff1e7816 */ /* 0x000fe4000000001e */
[----:B------:R-:W-:Y:S02]  /*3a3e0*/  PRMT R28, RZ, 0x7610, R28 ;  /* 0x00007610ff1c7816 */ /* 0x000fe4000000001c */
[----:B------:R-:W-:Y:S01]  /*3a3f0*/  PRMT R26, RZ, 0x7610, R26 ;  /* 0x00007610ff1a7816 */ /* 0x000fe2000000001a */
[----:B--2---:R-:W2:Y:S01]  /*3a400*/  LDC R19, c[0x0][0x3a0] ;  /* 0x0000e800ff137b82 */ /* 0x004ea20000000800 */
[----:B-1----:R-:W-:-:S05]  /*3a410*/  LEA.HI.X.SX32 R32, R7, R4, 0x1, P5 ;  /* 0x0000000407207211 */ /* 0x002fca00028f0eff */
[----:B------:R-:W-:-:S05]  /*3a420*/  @!P4 IMAD.MOV.U32 R9, RZ, RZ, R32 ;  /* 0x000000ffff09c224 */ /* 0x000fca00078e0020 */
[----:B------:R1:W3:Y:S01]  /*3a430*/  @!P4 LDG.E.U8 R10, desc[UR20][R8.64] ;  /* 0x00000014080ac981 */ /* 0x0002e2000c1e1100 */
[----:B------:R-:W-:-:S03]  /*3a440*/  IMAD R5, R6, 0x35, RZ ;  /* 0x0000003506057824 */ /* 0x000fc600078e02ff */
[----:B------:R0:W-:Y:S01]  /*3a450*/  STL [R1+0xc7c], R32 ;  /* 0x000c7c2001007387 */ /* 0x0001e20000100800 */
[----:B----4-:R-:W-:Y:S01]  /*3a460*/  VIADD R7, R17, 0xffffffd0 ;  /* 0xffffffd011077836 */ /* 0x010fe20000000000 */
[----:B0-----:R-:W-:-:S04]  /*3a470*/  IADD3 R32, P4, PT, R5, R3, RZ ;  /* 0x0000000305207210 */ /* 0x001fc80007f9e0ff */
[----:B------:R-:W-:Y:S01]  /*3a480*/  ISETP.GE.U32.AND P5, PT, R7, 0x7fffff51, PT ;  /* 0x7fffff510700780c */ /* 0x000fe20003fa6070 */
[----:B------:R-:W-:Y:S01]  /*3a490*/  IMAD R7, R6, 0x2f, RZ ;  /* 0x0000002f06077824 */ /* 0x000fe200078e02ff */
[----:B------:R-:W-:Y:S01]  /*3a4a0*/  STL [R1+0x9c], R35 ;  /* 0x00009c2301007387 */ /* 0x000fe20000100800 */
[----:B------:R-:W-:Y:S01]  /*3a4b0*/  LEA.HI.X.SX32 R34, R5, R4, 0x1, P4 ;  /* 0x0000000405227211 */ /* 0x000fe200020f0eff */
[----:B-1----:R-:W-:Y:S02]  /*3a4c0*/  @!P3 IMAD.MOV.U32 R8, RZ, RZ, R32 ;  /* 0x000000ffff08b224 */ /* 0x002fe400078e0020 */
[----:B------:R-:W-:Y:S02]  /*3a4d0*/  STL [R1+0xc78], R32 ;  /* 0x000c782001007387 */ /* 0x000fe40000100800 */
[----:B------:R-:W-:Y:S01]  /*3a4e0*/  @!P3 IMAD.MOV.U32 R9, RZ, RZ, R34 ;  /* 0x000000ffff09b224 */ /* 0x000fe200078e0022 */
[----:B------:R-:W-:Y:S01]  /*3a4f0*/  IADD3 R33, P4, PT, R7, R3, RZ ;  /* 0x0000000307217210 */ /* 0x000fe20007f9e0ff */
[----:B------:R-:W0:Y:S03]  /*3a500*/  LDC R17, c[0x0][0x3a0] ;  /* 0x0000e800ff117b82 */ /* 0x000e260000000800 */
[----:B------:R1:W4:Y:S02]  /*3a510*/  @!P3 LDG.E.U8 R31, desc[UR20][R8.64] ;  /* 0x00000014081fb981 */ /* 0x000324000c1e1100 */
[----:B-1----:R-:W-:-:S02]  /*3a520*/  @!P5 IMAD.MOV.U32 R8, RZ, RZ, R33 ;  /* 0x000000ffff08d224 */ /* 0x002fc400078e0021 */
[----:B---3--:R-:W-:Y:S04]  /*3a530*/  STL [R1+0x13c], R10 ;  /* 0x00013c0a01007387 */ /* 0x008fe80000100800 */
[----:B------:R1:W-:Y:S02]  /*3a540*/  STL [R1+0xc74], R34 ;  /* 0x000c742201007387 */ /* 0x0003e40000100800 */
[----:B-1----:R-:W-:-:S05]  /*3a550*/  LEA.HI.X.SX32 R34, R7, R4, 0x1, P4 ;  /* 0x0000000407227211 */ /* 0x002fca00020f0eff */
[----:B------:R-:W-:-:S05]  /*3a560*/  @!P5 IMAD.MOV.U32 R9, RZ, RZ, R34 ;  /* 0x000000ffff09d224 */ /* 0x000fca00078e0022 */
[----:B------:R1:W3:Y:S01]  /*3a570*/  @!P5 LDG.E.U8 R29, desc[UR20][R8.64] ;  /* 0x00000014081dd981 */ /* 0x0002e2000c1e1100 */
[----:B------:R-:W-:Y:S02]  /*3a580*/  IMAD R5, R6, 0x2e, RZ ;  /* 0x0000002e06057824 */ /* 0x000fe400078e02ff */
[----:B------:R-:W-:Y:S01]  /*3a590*/  VIADD R10, R11, 0xffffffd1 ;  /* 0xffffffd10b0a7836 */ /* 0x000fe20000000000 */
[----:B------:R-:W-:Y:S04]  /*3a5a0*/  STL [R1+0xc48], R33 ;  /* 0x000c482101007387 */ /* 0x000fe80000100800 */
[----:B----4-:R4:W-:Y:S01]  /*3a5b0*/  STL [R1+0xec], R31 ;  /* 0x0000ec1f01007387 */ /* 0x0109e20000100800 */
[----:B------:R-:W-:Y:S01]  /*3a5c0*/  VIADD R7, R18, 0xffffffd2 ;  /* 0xffffffd212077836 */ /* 0x000fe20000000000 */
[----:B------:R-:W0:Y:S01]  /*3a5d0*/  LDC R11, c[0x0][0x3a0] ;  /* 0x0000e800ff0b7b82 */ /* 0x000e220000000800 */
[----:B------:R-:W-:-:S02]  /*3a5e0*/  ISETP.GE.U32.AND P3, PT, R10, 0x7fffff52, PT ;  /* 0x7fffff520a00780c */ /* 0x000fc40003f66070 */
[C---:B----4-:R-:W-:Y:S01]  /*3a5f0*/  IADD3 R31, P4, PT, R5.reuse, R3, RZ ;  /* 0x00000003051f7210 */ /* 0x050fe20007f9e0ff */
[----:B------:R-:W-:Y:S03]  /*3a600*/  STL [R1+0xc44], R34 ;  /* 0x000c442201007387 */ /* 0x000fe60000100800 */
[----:B------:R-:W-:Y:S01]  /*3a610*/  LEA.HI.X.SX32 R32, R5, R4, 0x1, P4 ;  /* 0x0000000405207211 */ /* 0x000fe200020f0eff */
[----:B------:R-:W-:Y:S01]  /*3a620*/  IMAD R5, R6, 0x2d, RZ ;  /* 0x0000002d06057824 */ /* 0x000fe200078e02ff */
[----:B------:R-:W-:Y:S01]  /*3a630*/  ISETP.GE.U32.AND P4, PT, R7, 0x7fffff53, PT ;  /* 0x7fffff530700780c */ /* 0x000fe20003f86070 */
[----:B------:R-:W-:Y:S04]  /*3a640*/  STL [R1+0xc40], R31 ;  /* 0x000c401f01007387 */ /* 0x000fe80000100800 */
[----:B------:R-:W-:Y:S01]  /*3a650*/  STL [R1+0xc3c], R32 ;  /* 0x000c3c2001007387 */ /* 0x000fe20000100800 */
[----:B-1----:R-:W-:-:S02]  /*3a660*/  @!P3 IMAD.MOV.U32 R8, RZ, RZ, R31 ;  /* 0x000000ffff08b224 */ /* 0x002fc400078e001f */
[----:B------:R-:W-:-:S05]  /*3a670*/  @!P3 IMAD.MOV.U32 R9, RZ, RZ, R32 ;  /* 0x000000ffff09b224 */ /* 0x000fca00078e0020 */
[----:B------:R1:W4:Y:S04]  /*3a680*/  @!P3 LDG.E.U8 R30, desc[UR20][R8.64] ;  /* 0x00000014081eb981 */ /* 0x000328000c1e1100 */
[----:B---3--:R3:W-:Y:S02]  /*3a690*/  STL [R1+0x150], R29 ;  /* 0x0001501d01007387 */ /* 0x0087e40000100800 */
[----:B---3--:R-:W-:-:S04]  /*3a6a0*/  IADD3 R29, P5, PT, R5, R3, RZ ;  /* 0x00000003051d7210 */ /* 0x008fc80007fbe0ff */
[----:B------:R-:W-:Y:S01]  /*3a6b0*/  LEA.HI.X.SX32 R31, R5, R4, 0x1, P5 ;  /* 0x00000004051f7211 */ /* 0x000fe200028f0eff */
[----:B-1----:R-:W-:-:S04]  /*3a6c0*/  @!P4 IMAD.MOV.U32 R8, RZ, RZ, R29 ;  /* 0x000000ffff08c224 */ /* 0x002fc800078e001d */
[----:B------:R-:W-:-:S05]  /*3a6d0*/  @!P4 IMAD.MOV.U32 R9, RZ, RZ, R31 ;  /* 0x000000ffff09c224 */ /* 0x000fca00078e001f */
[----:B------:R1:W3:Y:S01]  /*3a6e0*/  @!P4 LDG.E.U8 R28, desc[UR20][R8.64] ;  /* 0x00000014081cc981 */ /* 0x0002e2000c1e1100 */
[----:B0-----:R-:W-:-:S03]  /*3a6f0*/  VIADD R7, R17, 0xffffffd8 ;  /* 0xffffffd811077836 */ /* 0x001fc60000000000 */
[----:B------:R-:W-:Y:S02]  /*3a700*/  STL [R1+0xc38], R29 ;  /* 0x000c381d01007387 */ /* 0x000fe40000100800 */
[----:B------:R-:W-:Y:S01]  /*3a710*/  ISETP.GE.U32.AND P3, PT, R7, 0x7fffff59, PT ;  /* 0x7fffff590700780c */ /* 0x000fe20003f66070 */
[C---:B------:R-:W-:Y:S01]  /*3a720*/  IMAD R7, R6.reuse, 0x27, RZ ;  /* 0x0000002706077824 */ /* 0x040fe200078e02ff */
[----:B------:R-:W-:Y:S04]  /*3a730*/  STL [R1+0xc34], R31 ;  /* 0x000c341f01007387 */ /* 0x000fe80000100800 */
[----:B----4-:R0:W-:Y:S01]  /*3a740*/  STL [R1+0x140], R30 ;  /* 0x0001401e01007387 */ /* 0x0101e20000100800 */
[----:B------:R-:W-:Y:S02]  /*3a750*/  IMAD R5, R6, 0x26, RZ ;  /* 0x0000002606057824 */ /* 0x000fe400078e02ff */
[----:B-1----:R-:W-:Y:S01]  /*3a760*/  VIADD R8, R11, 0xffffffda ;  /* 0xffffffda0b087836 */ /* 0x002fe20000000000 */
[----:B0-----:R-:W-:-:S04]  /*3a770*/  IADD3 R30, P5, PT, R7, R3, RZ ;  /* 0x00000003071e7210 */ /* 0x001fc80007fbe0ff */
[----:B------:R-:W-:Y:S01]  /*3a780*/  LEA.HI.X.SX32 R31, R7, R4, 0x1, P5 ;  /* 0x00000004071f7211 */ /* 0x000fe200028f0eff */
[----:B------:R-:W-:Y:S04]  /*3a790*/  STL [R1+0xc08], R30 ;  /* 0x000c081e01007387 */ /* 0x000fe80000100800 */
[----:B------:R-:W-:Y:S01]  /*3a7a0*/  @!P3 IMAD.MOV.U32 R9, RZ, RZ, R31 ;  /* 0x000000ffff09b224 */ /* 0x000fe200078e001f */
[----:B---3--:R0:W-:Y:S02]  /*3a7b0*/  STL [R1+0xe0], R28 ;  /* 0x0000e01c01007387 */ /* 0x0081e40000100800 */
[----:B0-----:R-:W-:-:S04]  /*3a7c0*/  IADD3 R28, P5, PT, R5, R3, RZ ;  /* 0x00000003051c7210 */ /* 0x001fc80007fbe0ff */
[----:B------:R-:W-:Y:S02]  /*3a7d0*/  LEA.HI.X.SX32 R29, R5, R4, 0x1, P5 ;  /* 0x00000004051d7211 */ /* 0x000fe400028f0eff */
[----:B------:R-:W-:Y:S01]  /*3a7e0*/  ISETP.GE.U32.AND P5, PT, R8, 0x7fffff5b, PT ;  /* 0x7fffff5b0800780c */ /* 0x000fe20003fa6070 */
[----:B------:R-:W-:-:S05]  /*3a7f0*/  @!P3 IMAD.MOV.U32 R8, RZ, RZ, R30 ;  /* 0x000000ffff08b224 */ /* 0x000fca00078e001e */
[----:B------:R0:W3:Y:S01]  /*3a800*/  @!P3 LDG.E.U8 R26, desc[UR20][R8.64] ;  /* 0x00000014081ab981 */ /* 0x0000e2000c1e1100 */
[----:B--2---:R-:W-:-:S05]  /*3a810*/  VIADD R10, R19, 0xffffffd9 ;  /* 0xffffffd9130a7836 */ /* 0x004fca0000000000 */
[----:B------:R-:W-:Y:S01]  /*3a820*/  ISETP.GE.U32.AND P4, PT, R10, 0x7fffff5a, PT ;  /* 0x7fffff5a0a00780c */ /* 0x000fe20003f86070 */
[----:B------:R-:W-:Y:S01]  /*3a830*/  IMAD R7, R6, 0x25, RZ ;  /* 0x0000002506077824 */ /* 0x000fe200078e02ff */
[----:B------:R-:W-:Y:S04]  /*3a840*/  STL [R1+0xc04], R31 ;  /* 0x000c041f01007387 */ /* 0x000fe80000100800 */
[----:B------:R-:W-:Y:S04]  /*3a850*/  STL [R1+0xc00], R28 ;  /* 0x000c001c01007387 */ /* 0x000fe80000100800 */
[----:B------:R-:W-:Y:S01]  /*3a860*/  STL [R1+0xbfc], R29 ;  /* 0x000bfc1d01007387 */ /* 0x000fe20000100800 */
[----:B------:R-:W-:-:S02]  /*3a870*/  PRMT R27, RZ, 0x7610, R27 ;  /* 0x00007610ff1b7816 */ /* 0x000fc4000000001b */
[----:B------:R-:W-:Y:S01]  /*3a880*/  PRMT R5, RZ, 0x7610, R5 ;  /* 0x00007610ff057816 */ /* 0x000fe20000000005 */
[----:B------:R-:W1:Y:S01]  /*3a890*/  LDC R10, c[0x0][0x3a0] ;  /* 0x0000e800ff0a7b82 */ /* 0x000e620000000800 */
[----:B0-----:R-:W-:Y:S02]  /*3a8a0*/  @!P4 IMAD.MOV.U32 R8, RZ, RZ, R28 ;  /* 0x000000ffff08c224 */ /* 0x001fe400078e001c */
[----:B------:R-:W-:-:S05]  /*3a8b0*/  @!P4 IMAD.MOV.U32 R9, RZ, RZ, R29 ;  /* 0x000000ffff09c224 */ /* 0x000fca00078e001d */
[----:B------:R0:W2:Y:S04]  /*3a8c0*/  @!P4 LDG.E.U8 R27, desc[UR20][R8.64] ;  /* 0x00000014081bc981 */ /* 0x0000a8000c1e1100 */
[----:B---3--:R3:W-:Y:S02]  /*3a8d0*/  STL [R1+0x154], R26 ;  /* 0x0001541a01007387 */ /* 0x0087e40000100800 */
[----:B---3--:R-:W-:-:S04]  /*3a8e0*/  IADD3 R26, P3, PT, R7, R3, RZ ;  /* 0x00000003071a7210 */ /* 0x008fc80007f7e0ff */
[----:B------:R-:W-:Y:S01]  /*3a8f0*/  LEA.HI.X.SX32 R7, R7, R4, 0x1, P3 ;  /* 0x0000000407077211 */ /* 0x000fe200018f0eff */
[----:B0-----:R-:W-:-:S04]  /*3a900*/  @!P5 IMAD.MOV.U32 R8, RZ, RZ, R26 ;  /* 0x000000ffff08d224 */ /* 0x001fc800078e001a */
[----:B------:R-:W-:-:S05]  /*3a910*/  @!P5 IMAD.MOV.U32 R9, RZ, RZ, R7 ;  /* 0x000000ffff09d224 */ /* 0x000fca00078e0007 */
[----:B------:R-:W3:Y:S04]  /*3a920*/  @!P5 LDG.E.U8 R5, desc[UR20][R8.64] ;  /* 0x000000140805d981 */ /* 0x000ee8000c1e1100 */
[----:B------:R-:W-:Y:S04]  /*3a930*/  STL [R1+0xbf8], R26 ;  /* 0x000bf81a01007387 */ /* 0x000fe80000100800 */
[----:B------:R0:W-:Y:S01]  /*3a940*/  STL [R1+0xbf4], R7 ;  /* 0x000bf40701007387 */ /* 0x0001e20000100800 */
[----:B------:R-:W-:Y:S01]  /*3a950*/  PRMT R25, RZ, 0x7610, R25 ;  /* 0x00007610ff197816 */ /* 0x000fe20000000019 */
[----:B0-----:R-:W0:Y:S02]  /*3a960*/  LDC R7, c[0x0][0x3a0] ;  /* 0x0000e800ff077b82 */ /* 0x001e240000000800 */
[----:B---3--:R1:W-:Y:S02]  /*3a970*/  STL [R1+0xe4], R5 ;  /* 0x0000e40501007387 */ /* 0x0083e40000100800 */
[----:B-1----:R-:W-:-:S05]  /*3a980*/  VIADD R5, R10, 0xffffffe0 ;  /* 0xffffffe00a057836 */ /* 0x002fca0000000000 */
[----:B------:R-:W-:Y:S01]  /*3a990*/  ISETP.GE.U32.AND P3, PT, R5, 0x7fffff61, PT ;  /* 0x7fffff610500780c */ /* 0x000fe20003f66070 */
[----:B------:R-:W-:Y:S01]  /*3a9a0*/  IMAD R5, R6, 0x1f, RZ ;  /* 0x0000001f06057824 */ /* 0x000fe200078e02ff */
[----:B--2---:R1:W-:Y:S04]  /*3a9b0*/  STL [R1+0x134], R27 ;  /* 0x0001341b01007387 */ /* 0x0043e80000100800 */
[----:B------:R-:W-:-:S04]  /*3a9c0*/  IADD3 R26, P4, PT, R5, R3, RZ ;  /* 0x00000003051a7210 */ /* 0x000fc80007f9e0ff */
[----:B-1----:R-:W-:-:S03]  /*3a9d0*/  LEA.HI.X.SX32 R27, R5, R4, 0x1, P4 ;  /* 0x00000004051b7211 */ /* 0x002fc600020f0eff */
[----:B------:R-:W-:Y:S02]  /*3a9e0*/  @!P3 IMAD.MOV.U32 R8, RZ, RZ, R26 ;  /* 0x000000ffff08b224 */ /* 0x000fe400078e001a */
[----:B------:R-:W-:-:S05]  /*3a9f0*/  @!P3 IMAD.MOV.U32 R9, RZ, RZ, R27 ;  /* 0x000000ffff09b224 */ /* 0x000fca00078e001b */
[----:B------:R-:W2:Y:S01]  /*3aa00*/  @!P3 LDG.E.U8 R25, desc[UR20][R8.64] ;  /* 0x000000140819b981 */ /* 0x000ea2000c1e1100 */
[----:B0-----:R-:W-:-:S03]  /*3aa10*/  VIADD R5, R7, 0xffffffe1 ;  /* 0xffffffe107057836 */ /* 0x001fc60000000000 */
[----:B------:R-:W-:Y:S01]  /*3aa20*/  STL [R1+0xbc8], R26 ;  /* 0x000bc81a01007387 */ /* 0x000fe20000100800 */
[----:B------:R-:W0:Y:S01]  /*3aa30*/  LDC R7, c[0x0][0x3a0] ;  /* 0x0000e800ff077b82 */ /* 0x000e220000000800 */
[----:B------:R-:W-:Y:S01]  /*3aa40*/  ISETP.GE.U32.AND P3, PT, R5, 0x7fffff62, PT ;  /* 0x7fffff620500780c */ /* 0x000fe20003f66070 */
[----:B------:R-:W-:Y:S01]  /*3aa50*/  IMAD R5, R6, 0x1e, RZ ;  /* 0x0000001e06057824 */ /* 0x000fe200078e02ff */
[----:B------:R-:W-:Y:S01]  /*3aa60*/  STL [R1+0xbc4], R27 ;  /* 0x000bc41b01007387 */ /* 0x000fe20000100800 */
[----:B------:R-:W-:Y:S02]  /*3aa70*/  PRMT R10, RZ, 0x7610, R10 ;  /* 0x00007610ff0a7816 */ /* 0x000fe4000000000a */
[----:B------:R-:W-:Y:S01]  /*3aa80*/  PRMT R24, RZ, 0x7610, R24 ;  /* 0x00007610ff187816 */ /* 0x000fe20000000018 */
[----:B--2---:R1:W-:Y:S02]  /*3aa90*/  STL [R1+0x158], R25 ;  /* 0x0001581901007387 */ /* 0x0043e40000100800 */
[----:B-1----:R-:W-:-:S04]  /*3aaa0*/  IADD3 R25, P4, PT, R5, R3, RZ ;  /* 0x0000000305197210 */ /* 0x002fc80007f9e0ff */
[----:B------:R-:W-:Y:S01]  /*3aab0*/  LEA.HI.X.SX32 R26, R5, R4, 0x1, P4 ;  /* 0x00000004051a7211 */ /* 0x000fe200020f0eff */
[----:B------:R-:W-:-:S04]  /*3aac0*/  @!P3 IMAD.MOV.U32 R8, RZ, RZ, R25 ;  /* 0x000000ffff08b224 */ /* 0x000fc800078e0019 */
[----:B------:R-:W-:-:S05]  /*3aad0*/  @!P3 IMAD.MOV.U32 R9, RZ, RZ, R26 ;  /* 0x000000ffff09b224 */ /* 0x000fca00078e001a */
[----:B------:R1:W2:Y:S01]  /*3aae0*/  @!P3 LDG.E.U8 R10, desc[UR20][R8.64] ;  /* 0x00000014080ab981 */ /* 0x0002a2000c1e1100 */
[----:B0-----:R-:W-:-:S03]  /*3aaf0*/  VIADD R5, R7, 0xffffffe2 ;  /* 0xffffffe207057836 */ /* 0x001fc60000000000 */
[----:B------:R0:W-:Y:S01]  /*3ab00*/  STL [R1+0xbc0], R25 ;  /* 0x000bc01901007387 */ /* 0x0001e20000100800 */
[----:B------:R-:W-:Y:S01]  /*3ab10*/  PRMT R23, RZ, 0x7610, R23 ;  /* 0x00007610ff177816 */ /* 0x000fe20000000017 */
[----:B------:R-:W3:Y:S01]  /*3ab20*/  LDC R7, c[0x0][0x3a0] ;  /* 0x0000e800ff077b82 */ /* 0x000ee20000000800 */
[----:B------:R-:W-:Y:S01]  /*3ab30*/  ISETP.GE.U32.AND P3, PT, R5, 0x7fffff63, PT ;  /* 0x7fffff630500780c */ /* 0x000fe20003f66070 */
[----:B------:R-:W-:Y:S01]  /*3ab40*/  IMAD R5, R6, 0x1d, RZ ;  /* 0x0000001d06057824 */ /* 0x000fe200078e02ff */
[----:B------:R4:W-:Y:S04]  /*3ab50*/  STL [R1+0xbbc], R26 ;  /* 0x000bbc1a01007387 */ /* 0x0009e80000100800 */
[----:B0-----:R-:W-:-:S04]  /*3ab60*/  IADD3 R25, P4, PT, R5, R3, RZ ;  /* 0x0000000305197210 */ /* 0x001fc80007f9e0ff */
[----:B----4-:R-:W-:-:S03]  /*3ab70*/  LEA.HI.X.SX32 R26, R5, R4, 0x1, P4 ;  /* 0x00000004051a7211 */ /* 0x010fc600020f0eff */
[----:B-1----:R-:W-:Y:S02]  /*3ab80*/  @!P3 IMAD.MOV.U32 R8, RZ, RZ, R25 ;  /* 0x000000ffff08b224 */ /* 0x002fe400078e0019 */
[----:B------:R-:W-:-:S05]  /*3ab90*/  @!P3 IMAD.MOV.U32 R9, RZ, RZ, R26 ;  /* 0x000000ffff09b224 */ /* 0x000fca00078e001a */
[----:B------:R-:W4:Y:S04]  /*3aba0*/  @!P3 LDG.E.U8 R24, desc[UR20][R8.64] ;  /* 0x000000140818b981 */ /* 0x000f28000c1e1100 */
[----:B--2---:R0:W-:Y:S02]  /*3abb0*/  STL [R1+0x138], R10 ;  /* 0x0001380a01007387 */ /* 0x0041e40000100800 */
[----:B0-----:R-:W0:Y:S02]  /*3abc0*/  LDC R10, c[0x0][0x3a0] ;  /* 0x0000e800ff0a7b82 */ /* 0x001e240000000800 */
[----:B------:R-:W-:Y:S04]  /*3abd0*/  STL [R1+0xbb8], R25 ;  /* 0x000bb81901007387 */ /* 0x000fe80000100800 */
[----:B------:R-:W-:Y:S01]  /*3abe0*/  STL [R1+0xbb4], R26 ;  /* 0x000bb41a01007387 */ /* 0x000fe20000100800 */
[----:B0-----:R-:W-:-:S03]  /*3abf0*/  VIADD R5, R10, 0xffffffe8 ;  /* 0xffffffe80a057836 */ /* 0x001fc60000000000 */
[----:B----4-:R0:W-:Y:S01]  /*3ac00*/  STL [R1+0xcc], R24 ;  /* 0x0000cc1801007387 */ /* 0x0101e20000100800 */
[----:B------:R-:W-:Y:S01]  /*3ac10*/  PRMT R22, RZ, 0x7610, R22 ;  /* 0x00007610ff167816 */ /* 0x000fe20000000016 */
[----:B------:R-:W1:Y:S01]  /*3ac20*/  LDC R10, c[0x0][0x3a0] ;  /* 0x0000e800ff0a7b82 */ /* 0x000e620000000800 */
[----:B------:R-:W-:Y:S01]  /*3ac30*/  ISETP.GE.U32.AND P3, PT, R5, 0x7fffff69, PT ;  /* 0x7fffff690500780c */ /* 0x000fe20003f66070 */
[----:B------:R-:W-:-:S05]  /*3ac40*/  IMAD R5, R6, 0x17, RZ ;  /* 0x0000001706057824 */ /* 0x000fca00078e02ff */
[----:B0-----:R-:W-:-:S04]  /*3ac50*/  IADD3 R24, P4, PT, R5, R3, RZ ;  /* 0x0000000305187210 */ /* 0x001fc80007f9e0ff */
[----:B------:R-:W-:-:S03]  /*3ac60*/  LEA.HI.X.SX32 R25, R5, R4, 0x1, P4 ;  /* 0x0000000405197211 */ /* 0x000fc600020f0eff */
[----:B------:R-:W-:Y:S02]  /*3ac70*/  @!P3 IMAD.MOV.U32 R8, RZ, RZ, R24 ;  /* 0x000000ffff08b224 */ /* 0x000fe400078e0018 */
[----:B------:R-:W-:-:S05]  /*3ac80*/  @!P3 IMAD.MOV.U32 R9, RZ, RZ, R25 ;  /* 0x000000ffff09b224 */ /* 0x000fca00078e0019 */
[----:B------:R-:W2:Y:S01]  /*3ac90*/  @!P3 LDG.E.U8 R23, desc[UR20][R8.64] ;  /* 0x000000140817b981 */ /* 0x000ea2000c1e1100 */
[----:B---3--:R-:W-:-:S03]  /*3aca0*/  VIADD R5, R7, 0xffffffe9 ;  /* 0xffffffe907057836 */ /* 0x008fc60000000000 */
[----:B------:R-:W-:Y:S01]  /*3acb0*/  STL [R1+0xb88], R24 ;  /* 0x000b881801007387 */ /* 0x000fe20000100800 */
[----:B------:R-:W-:Y:S01]  /*3acc0*/  PRMT R21, RZ, 0x7610, R21 ;  /* 0x00007610ff157816 */ /* 0x000fe20000000015 */
[----:B------:R-:W0:Y:S01]  /*3acd0*/  LDC R7, c[0x0][0x3a0] ;  /* 0x0000e800ff077b82 */ /* 0x000e220000000800 */
[----:B------:R-:W-:Y:S01]  /*3ace0*/  ISETP.GE.U32.AND P3, PT, R5, 0x7fffff6a, PT ;  /* 0x7fffff6a0500780c */ /* 0x000fe20003f66070 */
[----:B------:R-:W-:Y:S01]  /*3acf0*/  IMAD R5, R6, 0x16, RZ ;  /* 0x0000001606057824 */ /* 0x000fe200078e02ff */
[----:B------:R-:W-:Y:S04]  /*3ad00*/  STL [R1+0xb84], R25 ;  /* 0x000b841901007387 */ /* 0x000fe80000100800 */
[----:B--2---:R2:W-:Y:S02]  /*3ad10*/  STL [R1+0x15c], R23 ;  /* 0x00015c1701007387 */ /* 0x0045e40000100800 */
[----:B--2---:R-:W-:-:S04]  /*3ad20*/  IADD3 R23, P4, PT, R5, R3, RZ ;  /* 0x0000000305177210 */ /* 0x004fc80007f9e0ff */
[----:B------:R-:W-:Y:S01]  /*3ad30*/  LEA.HI.X.SX32 R24, R5, R4, 0x1, P4 ;  /* 0x0000000405187211 */ /* 0x000fe200020f0eff */
[----:B------:R-:W-:-:S04]  /*3ad40*/  @!P3 IMAD.MOV.U32 R8, RZ, RZ, R23 ;  /* 0x000000ffff08b224 */ /* 0x000fc800078e0017 */
[----:B------:R-:W-:-:S05]  /*3ad50*/  @!P3 IMAD.MOV.U32 R9, RZ, RZ, R24 ;  /* 0x000000ffff09b224 */ /* 0x000fca00078e0018 */
[----:B------:R-:W2:Y:S01]  /*3ad60*/  @!P3 LDG.E.U8 R22, desc[UR20][R8.64] ;  /* 0x000000140816b981 */ /* 0x000ea2000c1e1100 */
[----:B-1----:R-:W-:-:S03]  /*3ad70*/  VIADD R5, R10, 0xffffffea ;  /* 0xffffffea0a057836 */ /* 0x002fc60000000000 */
[----:B------:R-:W-:Y:S01]  /*3ad80*/  STL [R1+0xb80], R23 ;  /* 0x000b801701007387 */ /* 0x000fe20000100800 */
[----:B------:R-:W-:Y:S01]  /*3ad90*/  PRMT R20, RZ, 0x7610, R20 ;  /* 0x00007610ff147816 */ /* 0x000fe20000000014 */
[----:B------:R-:W1:Y:S01]  /*3ada0*/  LDC R10, c[0x0][0x3a0] ;  /* 0x0000e800ff0a7b82 */ /* 0x000e620000000800 */
        /* <DEDUP_REMOVED lines=9> */
[----:B0-----:R-:W-:-:S03]  /*3ae40*/  VIADD R5, R7, 0xfffffff0 ;  /* 0xfffffff007057836 */ /* 0x001fc60000000000 */
        /* <DEDUP_REMOVED lines=52> */
[----:B------:R-:W-:Y:S02]  /*3b190*/  STL [R1+0xb08], R18 ;  /* 0x000b081201007387 */ /* 0x000fe40000100800 */
[----:B------:R-:W-:Y:S01]  /*3b1a0*/  ISETP.GE.U32.AND P3, PT, R5, 0x7fffff7a, PT ;  /* 0x7fffff7a0500780c */ /* 0x000fe20003f66070 */
[----:B------:R-:W-:Y:S01]  /*3b1b0*/  IMAD R5, R6, 0x6, RZ ;  /* 0x0000000606057824 */ /* 0x000fe200078e02ff */
[----:B------:R-:W-:Y:S04]  /*3b1c0*/  STL [R1+0xb04], R19 ;  /* 0x000b041301007387 */ /* 0x000fe80000100800 */
[----:B--2---:R0:W-:Y:S02]  /*3b1d0*/  STL [R1+0x164], R17 ;  /* 0x0001641101007387 */ /* 0x0041e40000100800 */
[----:B0-----:R-:W-:-:S04]  /*3b1e0*/  IADD3 R17, P4, PT, R5, R3, RZ ;  /* 0x0000000305117210 */ /* 0x001fc80007f9e0ff */
[----:B------:R-:W-:Y:S01]  /*3b1f0*/  LEA.HI.X.SX32 R18, R5, R4, 0x1, P4 ;  /* 0x0000000405127211 */ /* 0x000fe200020f0eff */
[----:B------:R-:W-:-:S04]  /*3b200*/  @!P3 IMAD.MOV.U32 R8, RZ, RZ, R17 ;  /* 0x000000ffff08b224 */ /* 0x000fc800078e0011 */
[----:B------:R-:W-:-:S05]  /*3b210*/  @!P3 IMAD.MOV.U32 R9, RZ, RZ, R18 ;  /* 0x000000ffff09b224 */ /* 0x000fca00078e0012 */
[----:B------:R0:W2:Y:S01]  /*3b220*/  @!P3 LDG.E.U8 R11, desc[UR20][R8.64] ;  /* 0x00000014080bb981 */ /* 0x0000a2000c1e1100 */
[----:B-1----:R-:W-:Y:S02]  /*3b230*/  VIADD R5, R10, 0xfffffffa ;  /* 0xfffffffa0a057836 */ /* 0x002fe40000000000 */
[----:B------:R-:W-:Y:S02]  /*3b240*/  VIADD R64, R0, 0x1c6 ;  /* 0x000001c600407836 */ /* 0x000fe40000000000 */
[----:B------:R-:W-:Y:S01]  /*3b250*/  IMAD R7, R6, 0x5, RZ ;  /* 0x0000000506077824 */ /* 0x000fe200078e02ff */
[----:B------:R-:W-:Y:S04]  /*3b260*/  STL [R1+0xb00], R17 ;  /* 0x000b001101007387 */ /* 0x000fe80000100800 */
[----:B------:R-:W-:Y:S01]  /*3b270*/  STL [R1+0xafc], R18 ;  /* 0x000afc1201007387 */ /* 0x000fe20000100800 */
[----:B------:R-:W-:-:S03]  /*3b280*/  ISETP.GE.U32.AND P3, PT, R5, 0x7fffff7b, PT ;  /* 0x7fffff7b0500780c */ /* 0x000fc60003f66070 */
[----:B------:R-:W-:Y:S01]  /*3b290*/  STL [R1+0x1ec4], R64 ;  /* 0x001ec44001007387 */ /* 0x000fe20000100800 */
[----:B------:R-:W-:Y:S02]  /*3b2a0*/  IABS R5, R64 ;  /* 0x0000004000057213 */ /* 0x000fe40000000000 */
[----:B------:R-:W-:-:S03]  /*3b2b0*/  PRMT R2, RZ, 0x7610, R2 ;  /* 0x00007610ff027816 */ /* 0x000fc60000000002 */
[----:B------:R-:W-:-:S04]  /*3b2c0*/  IMAD.HI.U32 R6, R16, R5, RZ ;  /* 0x0000000510067227 */ /* 0x000fc800078e00ff */
[----:B0-----:R-:W-:Y:S01]  /*3b2d0*/  IMAD.MOV R8, RZ, RZ, -R6 ;  /* 0x000000ffff087224 */ /* 0x001fe200078e0a06 */
[----:B--2---:R0:W-:Y:S02]  /*3b2e0*/  STL [R1+0x118], R11 ;  /* 0x0001180b01007387 */ /* 0x0041e40000100800 */
[----:B0-----:R-:W-:-:S04]  /*3b2f0*/  IADD3 R11, P4, PT, R7, R3, RZ ;  /* 0x00000003070b7210 */ /* 0x001fc80007f9e0ff */
[----:B------:R-:W-:Y:S01]  /*3b300*/  LEA.HI.X.SX32 R17, R7, R4, 0x1, P4 ;  /* 0x0000000407117211 */ /* 0x000fe200020f0eff */
[----:B------:R-:W-:-:S04]  /*3b310*/  @!P3 IMAD.MOV.U32 R6, RZ, RZ, R11 ;  /* 0x000000ffff06b224 */ /* 0x000fc800078e000b */
[----:B------:R-:W-:-:S05]  /*3b320*/  @!P3 IMAD.MOV.U32 R7, RZ, RZ, R17 ;  /* 0x000000ffff07b224 */ /* 0x000fca00078e0011 */
[----:B------:R0:W2:Y:S01]  /*3b330*/  @!P3 LDG.E.U8 R2, desc[UR20][R6.64] ;  /* 0x000000140602b981 */ /* 0x0000a2000c1e1100 */
[C---:B------:R-:W-:Y:S02]  /*3b340*/  VIADD R65, R0.reuse, 0x1c7 ;  /* 0x000001c700417836 */ /* 0x040fe40000000000 */
[----:B------:R-:W-:Y:S01]  /*3b350*/  VIADD R72, R0, 0x1c8 ;  /* 0x000001c800487836 */ /* 0x000fe20000000000 */
[----:B------:R-:W-:Y:S04]  /*3b360*/  STL [R1+0x25fc], R3 ;  /* 0x0025fc0301007387 */ /* 0x000fe80000100800 */
[----:B------:R-:W-:Y:S04]  /*3b370*/  STL [R1+0xaf8], R11 ;  /* 0x000af80b01007387 */ /* 0x000fe80000100800 */
[----:B------:R-:W-:Y:S04]  /*3b380*/  STL [R1+0x2600], R4 ;  /* 0x0026000401007387 */ /* 0x000fe80000100800 */
[----:B------:R1:W-:Y:S01]  /*3b390*/  STL [R1+0xaf4], R17 ;  /* 0x000af41101007387 */ /* 0x0003e20000100800 */
[----:B0-----:R-:W-:-:S02]  /*3b3a0*/  IABS R6, R65 ;  /* 0x0000004100067213 */ /* 0x001fc40000000000 */
[----:B------:R-:W-:-:S03]  /*3b3b0*/  IABS R7, R72 ;  /* 0x0000004800077213 */ /* 0x000fc60000000000 */
[----:B------:R-:W-:-:S04]  /*3b3c0*/  IMAD.HI.U32 R9, R16, R6, RZ ;  /* 0x0000000610097227 */ /* 0x000fc800078e00ff */
[----:B------:R-:W-:Y:S02]  /*3b3d0*/  IMAD R5, R15, R8, R5 ;  /* 0x000000080f057224 */ /* 0x000fe400078e0205 */
[----:B------:R-:W-:-:S04]  /*3b3e0*/  IMAD.HI.U32 R10, R16, R7, RZ ;  /* 0x00000007100a7227 */ /* 0x000fc800078e00ff */
[----:B------:R-:W-:Y:S02]  /*3b3f0*/  IMAD.MOV R9, RZ, RZ, -R9 ;  /* 0x000000ffff097224 */ /* 0x000fe400078e0a09 */
[C---:B------:R-:W-:Y:S02]  /*3b400*/  VIADD R71, R0.reuse, 0x1ca ;  /* 0x000001ca00477836 */ /* 0x040fe40000000000 */
[C---:B------:R-:W-:Y:S02]  /*3b410*/  VIADD R73, R0.reuse, 0x1cb ;  /* 0x000001cb00497836 */ /* 0x040fe40000000000 */
[----:B------:R-:W-:Y:S02]  /*3b420*/  IMAD.MOV R10, RZ, RZ, -R10 ;  /* 0x000000ffff0a7224 */ /* 0x000fe400078e0a0a */
[C---:B------:R-:W-:Y:S01]  /*3b430*/  IMAD R6, R15.reuse, R9, R6 ;  /* 0x000000090f067224 */ /* 0x040fe200078e0206 */
[----:B------:R-:W-:Y:S01]  /*3b440*/  IABS R9, R71 ;  /* 0x0000004700097213 */ /* 0x000fe20000000000 */
[----:B------:R-:W-:Y:S01]  /*3b450*/  IMAD R7, R15, R10, R7 ;  /* 0x0000000a0f077224 */ /* 0x000fe200078e0207 */
[----:B------:R-:W-:Y:S01]  /*3b460*/  IABS R10, R73 ;  /* 0x00000049000a7213 */ /* 0x000fe20000000000 */
[----:B------:R-:W-:-:S02]  /*3b470*/  VIADD R75, R0, 0x1cc ;  /* 0x000001cc004b7836 */ /* 0x000fc40000000000 */
[----:B-1----:R-:W-:-:S04]  /*3b480*/  IMAD.HI.U32 R17, R16, R9, RZ ;  /* 0x0000000910117227 */ /* 0x002fc800078e00ff */
        /* <DEDUP_REMOVED lines=10> */
[----:B------:R-:W-:-:S04]  /*3b530*/  IMAD.HI.U32 R20, R16, R17, RZ ;  /* 0x0000001110147227 */ /* 0x000fc800078e00ff */
        /* <DEDUP_REMOVED lines=32> */
[C---:B------:R-:W-:Y:S02]  /*3b740*/  VIADD R32, R0.reuse, 0x1da ;  /* 0x000001da00207836 */ /* 0x040fe40000000000 */
[C---:B------:R-:W-:Y:S02]  /*3b750*/  VIADD R36, R0.reuse, 0x1dc ;  /* 0x000001dc00247836 */ /* 0x040fe40000000000 */
[C---:B------:R-:W-:Y:S02]  /*3b760*/  VIADD R35, R0.reuse, 0x1dd ;  /* 0x000001dd00237836 */ /* 0x040fe40000000000 */
[C---:B------:R-:W-:Y:S02]  /*3b770*/  VIADD R39, R0.reuse, 0x1df ;  /* 0x000001df00277836 */ /* 0x040fe40000000000 */
[C---:B------:R-:W-:Y:S02]  /*3b780*/  VIADD R38, R0.reuse, 0x1e0 ;  /* 0x000001e000267836 */ /* 0x040fe40000000000 */
        /* <DEDUP_REMOVED lines=12> */
[C---:B------:R-:W-:Y:S01]  /*3b850*/  VIADD R60, R0.reuse, 0x1f4 ;  /* 0x000001f4003c7836 */ /* 0x040fe20000000000 */
[----:B--2---:R0:W-:Y:S02]  /*3b860*/  STL [R1+0xb8], R2 ;  /* 0x0000b80201007387 */ /* 0x0041e40000100800 */
[----:B0-----:R-:W-:-:S05]  /*3b870*/  VIADD R2, R0, 0x1c9 ;  /* 0x000001c900027836 */ /* 0x001fca0000000000 */
[----:B------:R-:W-:-:S05]  /*3b880*/  IABS R8, R2 ;  /* 0x0000000200087213 */ /* 0x000fca0000000000 */
[----:B------:R-:W-:-:S04]  /*3b890*/  IMAD.HI.U32 R11, R16, R8, RZ ;  /* 0x00000008100b7227 */ /* 0x000fc800078e00ff */
[----:B------:R-:W-:-:S04]  /*3b8a0*/  IMAD.MOV R11, RZ, RZ, -R11 ;  /* 0x000000ffff0b7224 */ /* 0x000fc800078e0a0b */
[----:B------:R-:W-:Y:S01]  /*3b8b0*/  IMAD R8, R15, R11, R8 ;  /* 0x0000000b0f087224 */ /* 0x000fe200078e0208 */
        /* <DEDUP_REMOVED lines=8> */
[----:B------:R-:W-:Y:S01]  /*3b940*/  IABS R22, R88 ;  /* 0x0000005800167213 */ /* 0x000fe20000000000 */
[----:B------:R-:W-:Y:S04]  /*3b950*/  STL [R1+0x1eb8], R65 ;  /* 0x001eb84101007387 */ /* 0x000fe80000100800 */
[----:B------:R-:W-:Y:S01]  /*3b960*/  STL [R1+0x1ebc], R72 ;  /* 0x001ebc4801007387 */ /* 0x000fe20000100800 */
[----:B------:R-:W-:-:S03]  /*3b970*/  IMAD.HI.U32 R25, R16, R22, RZ ;  /* 0x0000001610197227 */ /* 0x000fc600078e00ff */
[----:B------:R0:W-:Y:S04]  /*3b980*/  STL [R1+0x1ec0], R2 ;  /* 0x001ec00201007387 */ /* 0x0001e80000100800 */
[----:B------:R-:W-:Y:S01]  /*3b990*/  STL [R1+0x1ea8], R71 ;  /* 0x001ea84701007387 */ /* 0x000fe20000100800 */
[----:B------:R-:W-:-:S03]  /*3b9a0*/  IMAD.MOV R25, RZ, RZ, -R25 ;  /* 0x000000ffff197224 */ /* 0x000fc600078e0a19 */
[----:B------:R-:W-:Y:S04]  /*3b9b0*/  STL [R1+0x1eb0], R73 ;  /* 0x001eb04901007387 */ /* 0x000fe80000100800 */
[----:B------:R-:W-:Y:S04]  /*3b9c0*/  STL [R1+0x1eb4], R75 ;  /* 0x001eb44b01007387 */ /* 0x000fe80000100800 */
[----:B------:R-:W-:Y:S04]  /*3b9d0*/  STL [R1+0x1e98], R77 ;  /* 0x001e984d01007387 */ /* 0x000fe80000100800 */
[----:B------:R-:W-:Y:S01]  /*3b9e0*/  STL [R1+0x1e9c], R79 ;  /* 0x001e9c4f01007387 */ /* 0x000fe20000100800 */
[----:B------:R-:W-:-:S03]  /*3b9f0*/  IMAD R22, R15, R25, R22 ;  /* 0x000000190f167224 */ /* 0x000fc600078e0216 */
[----:B------:R-:W-:Y:S01]  /*3ba00*/  STL [R1+0x1ea0], R91 ;  /* 0x001ea05b01007387 */ /* 0x000fe20000100800 */
[----:B------:R-:W-:-:S03]  /*3ba10*/  IABS R25, R93 ;  /* 0x0000005d00197213 */ /* 0x000fc60000000000 */
[----:B------:R-:W-:Y:S04]  /*3ba20*/  STL [R1+0x1e8c], R89 ;  /* 0x001e8c5901007387 */ /* 0x000fe80000100800 */
[----:B------:R-:W-:Y:S04]  /*3ba30*/  STL [R1+0x1e90], R87 ;  /* 0x001e905701007387 */ /* 0x000fe80000100800 */
[----:B------:R-:W-:Y:S04]  /*3ba40*/  STL [R1+0x1e94], R88 ;  /* 0x001e945801007387 */ /* 0x000fe80000100800 */
[----:B------:R-:W-:Y:S04]  /*3ba50*/  STL [R1+0x1e7c], R90 ;  /* 0x001e7c5a01007387 */ /* 0x000fe80000100800 */
[----:B------:R-:W-:Y:S01]  /*3ba60*/  STL [R1+0x1e80], R92 ;  /* 0x001e805c01007387 */ /* 0x000fe20000100800 */
[----:B------:R-:W-:-:S03]  /*3ba70*/  IMAD.HI.U32 R28, R16, R25, RZ ;  /* 0x00000019101c7227 */ /* 0x000fc600078e00ff */
[----:B------:R-:W-:Y:S04]  /*3ba80*/  STL [R1+0x1e88], R93 ;  /* 0x001e885d01007387 */ /* 0x000fe80000100800 */
[----:B------:R-:W-:Y:S04]  /*3ba90*/  STL [R1+0x1e70], R30 ;  /* 0x001e701e01007387 */ /* 0x000fe80000100800 */
[----:B------:R1:W-:Y:S01]  /*3baa0*/  STL [R1+0x1e74], R29 ;  /* 0x001e741d01007387 */ /* 0x0003e20000100800 */
[----:B------:R-:W-:Y:S02]  /*3bab0*/  IMAD.MOV R28, RZ, RZ, -R28 ;  /* 0x000000ffff1c7224 */ /* 0x000fe400078e0a1c */
[----:B0-----:R-:W-:-:S02]  /*3bac0*/  VIADD R2, R0, 0x1d8 ;  /* 0x000001d800027836 */ /* 0x001fc40000000000 */
[----:B------:R-:W-:Y:S02]  /*3bad0*/  IMAD R25, R15, R28, R25 ;  /* 0x0000001c0f197224 */ /* 0x000fe400078e0219 */
[----:B-1----:R-:W-:-:S04]  /*3bae0*/  IMAD.HI.U32 R29, R16, R26, RZ ;  /* 0x0000001a101d7227 */ /* 0x002fc800078e00ff */
[----:B------:R-:W-:-:S04]  /*3baf0*/  IMAD.HI.U32 R30, R16, R27, RZ ;  /* 0x0000001b101e7227 */ /* 0x000fc800078e00ff */
[----:B------:R-:W-:Y:S01]  /*3bb00*/  IMAD.MOV R29, RZ, RZ, -R29 ;  /* 0x000000ffff1d7224 */ /* 0x000fe200078e0a1d */
[----:B------:R-:W-:Y:S01]  /*3bb10*/  IABS R28, R2 ;  /* 0x00000002001c7213 */ /* 0x000fe20000000000 */
[----:B------:R-:W-:Y:S02]  /*3bb20*/  IMAD.MOV R30, RZ, RZ, -R30 ;  /* 0x000000ffff1e7224 */ /* 0x000fe400078e0a1e */
[C---:B------:R-:W-:Y:S01]  /*3bb30*/  IMAD R26, R15.reuse, R29, R26 ;  /* 0x0000001d0f1a7224 */ /* 0x040fe200078e021a */
[----:B------:R-:W-:Y:S01]  /*3bb40*/  IABS R29, R33 ;  /* 0x00000021001d7213 */ /* 0x000fe20000000000 */
[----:B------:R-:W-:Y:S01]  /*3bb50*/  IMAD.HI.U32 R31, R16, R28, RZ ;  /* 0x0000001c101f7227 */ /* 0x000fe200078e00ff */
[----:B------:R0:W-:Y:S03]  /*3bb60*/  STL [R1+0x1e78], R2 ;  /* 0x001e780201007387 */ /* 0x0001e60000100800 */
[----:B------:R-:W-:Y:S01]  /*3bb70*/  IMAD R27, R15, R30, R27 ;  /* 0x0000001e0f1b7224 */ /* 0x000fe200078e021b */
[----:B------:R-:W-:Y:S04]  /*3bb80*/  STL [R1+0x1e64], R33 ;  /* 0x001e642101007387 */ /* 0x000fe80000100800 */
[----:B------:R1:W-:Y:S01]  /*3bb90*/  STL [R1+0x1e68], R32 ;  /* 0x001e682001007387 */ /* 0x0003e20000100800 */
[----:B------:R-:W-:Y:S01]  /*3bba0*/  IABS R30, R32 ;  /* 0x00000020001e7213 */ /* 0x000fe20000000000 */
[----:B------:R-:W-:-:S02]  /*3bbb0*/  IMAD.MOV R31, RZ, RZ, -R31 ;  /* 0x000000ffff1f7224 */ /* 0x000fc400078e0a1f */
[----:B0-----:R-:W-:Y:S02]  /*3bbc0*/  VIADD R2, R0, 0x1db ;  /* 0x000001db00027836 */ /* 0x001fe40000000000 */
[----:B-1----:R-:W-:-:S04]  /*3bbd0*/  IMAD.HI.U32 R32, R16, R29, RZ ;  /* 0x0000001d10207227 */ /* 0x002fc800078e00ff */
[----:B------:R-:W-:Y:S02]  /*3bbe0*/  IMAD R28, R15, R31, R28 ;  /* 0x0000001f0f1c7224 */ /* 0x000fe400078e021c */
        /* <DEDUP_REMOVED lines=131> */
[----:B------:R-:W-:Y:S02]  /*3c420*/  VIADD R59, R0, 0x1f5 ;  /* 0x000001f5003b7836 */ /* 0x000fe40000000000 */
        /* <DEDUP_REMOVED lines=12> */
[----:B------:R-:W-:Y:S01]  /*3c4f0*/  IMAD R55, R15, R58, R55 ;  /* 0x0000003a0f377224 */ /* 0x000fe200078e0237 */
[----:B------:R-:W-:Y:S01]  /*3c500*/  IABS R58, R2 ;  /* 0x00000002003a7213 */ /* 0x000fe20000000000 */
[----:B------:R-:W-:-:S04]  /*3c510*/  IMAD.HI.U32 R60, R16, R57, RZ ;  /* 0x00000039103c7227 */ /* 0x000fc800078e00ff */
[----:B------:R-:W-:Y:S02]  /*3c520*/  IMAD.MOV R59, RZ, RZ, -R59 ;  /* 0x000000ffff3b7224 */ /* 0x000fe400078e0a3b */
[C---:B------:R-:W-:Y:S02]  /*3c530*/  VIADD R62, R0.reuse, 0x1f8 ;  /* 0x000001f8003e7836 */ /* 0x040fe40000000000 */
[----:B------:R-:W-:Y:S02]  /*3c540*/  IMAD.MOV R60, RZ, RZ, -R60 ;  /* 0x000000ffff3c7224 */ /* 0x000fe400078e0a3c */
[C---:B------:R-:W-:Y:S02]  /*3c550*/  IMAD R56, R15.reuse, R59, R56 ;  /* 0x0000003b0f387224 */ /* 0x040fe400078e0238 */
[----:B------:R-:W-:Y:S02]  /*3c560*/  VIADD R59, R0, 0x1f7 ;  /* 0x000001f7003b7836 */ /* 0x000fe40000000000 */
[----:B------:R-:W-:Y:S01]  /*3c570*/  IMAD.HI.U32 R61, R16, R58, RZ ;  /* 0x0000003a103d7227 */ /* 0x000fe200078e00ff */
[----:B------:R0:W-:Y:S03]  /*3c580*/  STL [R1+0x1dd4], R2 ;  /* 0x001dd40201007387 */ /* 0x0001e60000100800 */
[----:B------:R-:W-:Y:S01]  /*3c590*/  IMAD R57, R15, R60, R57 ;  /* 0x0000003c0f397224 */ /* 0x000fe200078e0239 */
[----:B------:R1:W-:Y:S01]  /*3c5a0*/  STL [R1+0x1dc4], R59 ;  /* 0x001dc43b01007387 */ /* 0x0003e20000100800 */
[----:B------:R-:W-:Y:S01]  /*3c5b0*/  IMAD.MOV R61, RZ, RZ, -R61 ;  /* 0x000000ffff3d7224 */ /* 0x000fe200078e0a3d */
[----:B------:R-:W-:-:S02]  /*3c5c0*/  IABS R60, R59 ;  /* 0x0000003b003c7213 */ /* 0x000fc40000000000 */
[C---:B------:R-:W-:Y:S01]  /*3c5d0*/  ISETP.GT.U32.AND P3, PT, R15.reuse, R5, PT ;  /* 0x000000050f00720c */ /* 0x040fe20003f64070 */
[----:B------:R2:W-:Y:S01]  /*3c5e0*/  STL [R1+0x1dc0], R62 ;  /* 0x001dc03e01007387 */ /* 0x0005e20000100800 */
[----:B0-----:R-:W-:Y:S01]  /*3c5f0*/  VIADD R2, R0, 0x1f9 ;  /* 0x000001f900027836 */ /* 0x001fe20000000000 */
[----:B-1----:R-:W-:Y:S01]  /*3c600*/  IABS R59, R62 ;  /* 0x0000003e003b7213 */ /* 0x002fe20000000000 */
[----:B------:R-:W-:-:S03]  /*3c610*/  IMAD R58, R15, R61, R58 ;  /* 0x0000003d0f3a7224 */ /* 0x000fc600078e023a */
[----:B------:R0:W-:Y:S01]  /*3c620*/  STL [R1+0x1dbc], R2 ;  /* 0x001dbc0201007387 */ /* 0x0001e20000100800 */
[----:B------:R-:W-:Y:S01]  /*3c630*/  IABS R61, R2 ;  /* 0x00000002003d7213 */ /* 0x000fe20000000000 */
[----:B--2---:R-:W-:-:S04]  /*3c640*/  IMAD.HI.U32 R62, R16, R60, RZ ;  /* 0x0000003c103e7227 */ /* 0x004fc800078e00ff */
[----:B0-----:R-:W-:-:S04]  /*3c650*/  IMAD.HI.U32 R2, R16, R59, RZ ;  /* 0x0000003b10027227 */ /* 0x001fc800078e00ff */
[----:B------:R-:W-:Y:S02]  /*3c660*/  IMAD.MOV R2, RZ, RZ, -R2 ;  /* 0x000000ffff027224 */ /* 0x000fe400078e0a02 */
[----:B------:R-:W-:Y:S02]  /*3c670*/  @!P3 IMAD.IADD R5, R5, 0x1, -R15 ;  /* 0x000000010505b824 */ /* 0x000fe400078e0a0f */
[----:B------:R-:W-:Y:S02]  /*3c680*/  IMAD.MOV R62, RZ, RZ, -R62 ;  /* 0x000000ffff3e7224 */ /* 0x000fe400078e0a3e */
[C---:B------:R-:W-:Y:S02]  /*3c690*/  IMAD R59, R15.reuse, R2, R59 ;  /* 0x000000020f3b7224 */ /* 0x040fe400078e023b */
[----:B------:R-:W0:Y:S01]  /*3c6a0*/  S2R R2, SR_TID.X ;  /* 0x0000000000027919 */ /* 0x000e220000002100 */
[C---:B------:R-:W-:Y:S01]  /*3c6b0*/  ISETP.GT.U32.AND P3, PT, R15.reuse, R5, PT ;  /* 0x000000050f00720c */ /* 0x040fe20003f64070 */
[----:B------:R-:W-:-:S02]  /*3c6c0*/  IMAD R60, R15, R62, R60 ;  /* 0x0000003e0f3c7224 */ /* 0x000fc400078e023c */
[----:B------:R-:W-:Y:S01]  /*3c6d0*/  IMAD.HI.U32 R62, R16, R61, RZ ;  /* 0x0000003d103e7227 */ /* 0x000fe200078e00ff */
[----:B------:R-:W-:-:S03]  /*3c6e0*/  ISETP.GE.AND P4, PT, R64, RZ, PT ;  /* 0x000000ff4000720c */ /* 0x000fc60003f86270 */
[----:B------:R-:W-:-:S04]  /*3c6f0*/  IMAD.MOV R62, RZ, RZ, -R62 ;  /* 0x000000ffff3e7224 */ /* 0x000fc800078e0a3e */
[----:B------:R-:W-:Y:S02]  /*3c700*/  IMAD R61, R15, R62, R61 ;  /* 0x0000003e0f3d7224 */ /* 0x000fe400078e023d */
[----:B------:R-:W-:Y:S02]  /*3c710*/  VIADD R62, R0, 0x1fa ;  /* 0x000001fa003e7836 */ /* 0x000fe40000000000 */
[----:B------:R-:W-:Y:S01]  /*3c720*/  @!P3 IMAD.IADD R5, R5, 0x1, -R15 ;  /* 0x000000010505b824 */ /* 0x000fe200078e0a0f */
[----:B------:R-:W-:Y:S04]  /*3c730*/  STL [R1+0x2608], R0 ;  /* 0x0026080001007387 */ /* 0x000fe80000100800 */
[----:B------:R1:W-:Y:S01]  /*3c740*/  STL [R1+0x1dac], R62 ;  /* 0x001dac3e01007387 */ /* 0x0003e20000100800 */
[----:B------:R-:W-:Y:S01]  /*3c750*/  @!P4 IMAD.MOV R5, RZ, RZ, -R5 ;  /* 0x000000ffff05c224 */ /* 0x000fe200078e0a05 */
[----:B------:R-:W-:-:S04]  /*3c760*/  @!UP1 UIADD3 UR4, UPT, UPT, -UR4, 0x100000, URZ ;  /* 0x0010000004049890 */ /* 0x000fc8000fffe1ff */
[----:B------:R-:W-:Y:S02]  /*3c770*/  @!UP1 USHF.L.U32 UR5, UR4, 0xb, URZ ;  /* 0x0000000b04059899 */ /* 0x000fe400080006ff */
[----:B------:R-:W-:Y:S01]  /*3c780*/  @!UP1 USHF.L.U32 UR4, UR4, 0x1, URZ ;  /* 0x0000000104049899 */ /* 0x000fe200080006ff */
[----:B------:R-:W-:Y:S02]  /*3c790*/  SEL R5, R14, R5, !P1 ;  /* 0x000000050e057207 */ /* 0x000fe40004800000 */
[----:B-1----:R-:W-:-:S03]  /*3c7a0*/  IABS R62, R62 ;  /* 0x0000003e003e7213 */ /* 0x002fc60000000000 */
[----:B------:R-:W-:Y:S02]  /*3c7b0*/  IMAD R5, R5, UR6, RZ ;  /* 0x0000000605057c24 */ /* 0x000fe4000f8e02ff */
[----:B------:R-:W-:Y:S01]  /*3c7c0*/  IMAD.HI.U32 R64, R16, R62, RZ ;  /* 0x0000003e10407227 */ /* 0x000fe200078e00ff */
[----:B------:R-:W-:Y:S01]  /*3c7d0*/  VOTEU.ALL UP1, P2 ;  /* 0x0000000000ff7886 */ /* 0x000fe20001020000 */
[----:B0-----:R-:W-:Y:S02]  /*3c7e0*/  LOP3.LUT R2, R2, 0x7f, RZ, 0xc0, !PT ;  /* 0x0000007f02027812 */ /* 0x001fe400078ec0ff */
[----:B------:R-:W-:Y:S02]  /*3c7f0*/  IMAD.MOV R64, RZ, RZ, -R64 ;  /* 0x000000ffff407224 */ /* 0x000fe400078e0a40 */
[----:B------:R0:W1:Y:S02]  /*3c800*/  @!UP1 SYNCS.EXCH.64 URZ, [UR8+0x28008], UR4 ;  /* 0x0280080408ff95b2 */ /* 0x0000640008000100 */
[----:B------:R-:W-:Y:S01]  /*3c810*/  IMAD R62, R15, R64, R62 ;  /* 0x000000400f3e7224 */ /* 0x000fe200078e023e */
[----:B------:R-:W-:Y:S01]  /*3c820*/  IADD3 R64, P5, PT, R5, R13, RZ ;  /* 0x0000000d05407210 */ /* 0x000fe20007fbe0ff */
[----:B------:R2:W-:Y:S01]  /*3c830*/  STS.U8 [R2+UR8+0x20000], R63 ;  /* 0x0200003f02007988 */ /* 0x0005e20008000008 */
[----:B------:R-:W-:-:S02]  /*3c840*/  ISETP.GE.AND P4, PT, R65, RZ, PT ;  /* 0x000000ff4100720c */ /* 0x000fc40003f86270 */
[----:B------:R-:W-:Y:S02]  /*3c850*/  LEA.HI.X.SX32 R65, R5, R12, 0x1, P5 ;  /* 0x0000000c05417211 */ /* 0x000fe400028f0eff */
[----:B------:R-:W-:Y:S02]  /*3c860*/  ISETP.GT.U32.AND P3, PT, R15, R6, PT ;  /* 0x000000060f00720c */ /* 0x000fe40003f64070 */
[----:B------:R-:W-:Y:S02]  /*3c870*/  PRMT R3, RZ, 0x7610, R3 ;  /* 0x00007610ff037816 */ /* 0x000fe40000000003 */
[----:B------:R-:W-:Y:S02]  /*3c880*/  PRMT R0, RZ, 0x7610, R0 ;  /* 0x00007610ff007816 */ /* 0x000fe40000000000 */
[----:B------:R-:W-:Y:S01]  /*3c890*/  PRMT R4, RZ, 0x7610, R4 ;  /* 0x00007610ff047816 */ /* 0x000fe20000000004 */
[----:B0-----:R-:W0:Y:S01]  /*3c8a0*/  LDCU UR4, c[0x0][0x3b0] ;  /* 0x00007600ff0477ac */ /* 0x001e220008000800 */
[----:B------:R-:W3:Y:S01]  /*3c8b0*/  LDCU UR5, c[0x0][0x3b0] ;  /* 0x00007600ff0577ac */ /* 0x000ee20008000800 */
[----:B--2---:R-:W-:-:S06]  /*3c8c0*/  PRMT R2, RZ, 0x7610, R2 ;  /* 0x00007610ff027816 */ /* 0x004fcc0000000002 */
[----:B------:R-:W2:Y:S04]  /*3c8d0*/  @P0 LDG.E.U8 R2, desc[UR20][R64.64] ;  /* 0x0000001440020981 */ /* 0x000ea8000c1e1100 */
[----:B------:R-:W-:Y:S04]  /*3c8e0*/  STL [R1+0x910], R64 ;  /* 0x0009104001007387 */ /* 0x000fe80000100800 */
[----:B------:R4:W-:Y:S04]  /*3c8f0*/  STL [R1+0x90c], R65 ;  /* 0x00090c4101007387 */ /* 0x0009e80000100800 */
[----:B----4-:R-:W4:Y:S01]  /*3c900*/  LDL.LU.64 R64, [R1+0x2640] ;  /* 0x0026400001407983 */ /* 0x010f220000300a00 */
[----:B------:R-:W-:-:S05]  /*3c910*/  @!P3 IMAD.IADD R6, R6, 0x1, -R15 ;  /* 0x000000010606b824 */ /* 0x000fca00078e0a0f */
[----:B------:R-:W-:-:S13]  /*3c920*/  ISETP.GT.U32.AND P3, PT, R15, R6, PT ;  /* 0x000000060f00720c */ /* 0x000fda0003f64070 */
[----:B------:R-:W-:-:S04]  /*3c930*/  @!P3 IMAD.IADD R6, R6, 0x1, -R15 ;  /* 0x000000010606b824 */ /* 0x000fc800078e0a0f */
[----:B------:R-:W-:-:S05]  /*3c940*/  @!P4 IMAD.MOV R6, RZ, RZ, -R6 ;  /* 0x000000ffff06c224 */ /* 0x000fca00078e0a06 */
[----:B------:R-:W-:-:S05]  /*3c950*/  SEL R6, R14, R6, !P1 ;  /* 0x000000060e067207 */ /* 0x000fca0004800000 */
[----:B------:R-:W-:Y:S01]  /*3c960*/  IMAD R6, R6, UR6, RZ ;  /* 0x0000000606067c24 */ /* 0x000fe2000f8e02ff */
[----:B------:R-:W-:Y:S01]  /*3c970*/  ISETP.GE.AND P4, PT, R72, RZ, PT ;  /* 0x000000ff4800720c */ /* 0x000fe20003f86270 */
[----:B--2---:R2:W-:Y:S04]  /*3c980*/  STL [R1+0x130], R2 ;  /* 0x0001300201007387 */ /* 0x0045e80000100800 */
[----:B------:R-:W3:Y:S01]  /*3c990*/  LDL.LU R72, [R1+0x263c] ;  /* 0x00263c0001487983 */ /* 0x000ee20000300800 */
[----:B--2---:R-:W2:Y:S02]  /*3c9a0*/  S2R R2, SR_TID.X ;  /* 0x0000000000027919 */ /* 0x004ea40000002100 */
[----:B--2---:R-:W-:-:S05]  /*3c9b0*/  LOP3.LUT R2, R2, 0x7f, RZ, 0xc0, !PT ;  /* 0x0000007f02027812 */ /* 0x004fca00078ec0ff */
[----:B----4-:R2:W-:Y:S04]  /*3c9c0*/  STS.U8 [R2+UR8+0x20400], R65 ;  /* 0x0204004102007988 */ /* 0x0105e80008000008 */
[----:B------:R4:W-:Y:S01]  /*3c9d0*/  STS.U8 [R2+UR8+0x20800], R64 ;  /* 0x0208004002007988 */ /* 0x0009e20008000008 */
[----:B--2---:R-:W-:-:S04]  /*3c9e0*/  IADD3 R65, P5, PT, R6, R13, RZ ;  /* 0x0000000d06417210 */ /* 0x004fc80007fbe0ff */
[----:B------:R-:W-:Y:S01]  /*3c9f0*/  LEA.HI.X.SX32 R6, R6, R12, 0x1, P5 ;  /* 0x0000000c06067211 */ /* 0x000fe200028f0eff */
[----:B------:R2:W-:Y:S01]  /*3ca00*/  STL [R1+0x918], R65 ;  /* 0x0009184101007387 */ /* 0x0005e20000100800 */
[----:B----4-:R-:W-:-:S03]  /*3ca10*/  @P0 IMAD.MOV.U32 R64, RZ, RZ, R65 ;  /* 0x000000ffff400224 */ /* 0x010fc600078e0041 */
[----:B--2---:R-:W-:-:S05]  /*3ca20*/  @P0 IMAD.MOV.U32 R65, RZ, RZ, R6 ;  /* 0x000000ffff410224 */ /* 0x004fca00078e0006 */
[----:B------:R-:W2:Y:S04]  /*3ca30*/  @P0 LDG.E.U8 R3, desc[UR20][R64.64] ;  /* 0x0000001440030981 */ /* 0x000ea8000c1e1100 */
[----:B------:R-:W-:Y:S04]  /*3ca40*/  STL [R1+0x914], R6 ;  /* 0x0009140601007387 */ /* 0x000fe80000100800 */
[----:B------:R-:W-:Y:S04]  /*3ca50*/  STS.U8 [R2+UR8+0x20c00], R67 ;  /* 0x020c004302007988 */ /* 0x000fe80008000008 */
[----:B------:R4:W-:Y:S01]  /*3ca60*/  STS.U8 [R2+UR8+0x21000], R66 ;  /* 0x0210004202007988 */ /* 0x0009e20008000008 */
[----:B------:R-:W-:-:S13]  /*3ca70*/  ISETP.GT.U32.AND P3, PT, R15, R7, PT ;  /* 0x000000070f00720c */ /* 0x000fda0003f64070 */
[----:B------:R-:W-:-:S05]  /*3ca80*/  @!P3 IMAD.IADD R7, R7, 0x1, -R15 ;  /* 0x000000010707b824 */ /* 0x000fca00078e0a0f */
[----:B------:R-:W-:Y:S01]  /*3ca90*/  ISETP.GT.U32.AND P3, PT, R15, R7, PT ;  /* 0x000000070f00720c */ /* 0x000fe20003f64070 */
[----:B--2---:R-:W-:Y:S04]  /*3caa0*/  STL [R1+0x2604], R3 ;  /* 0x0026040301007387 */ /* 0x004fe80000100800 */
[----:B----4-:R-:W2:Y:S08]  /*3cab0*/  LDL R2, [R1+0x1ec0] ;  /* 0x001ec00001027983 */ /* 0x010eb00000100800 */
[----:B------:R-:W-:Y:S01]  /*3cac0*/  @!P3 IMAD.IADD R7, R7, 0x1, -R15 ;  /* 0x000000010707b824 */ /* 0x000fe200078e0a0f */
[----:B------:R-:W-:-:S03]  /*3cad0*/  ISETP.GT.U32.AND P3, PT, R15, R8, PT ;  /* 0x000000080f00720c */ /* 0x000fc60003f64070 */
[----:B------:R-:W-:-:S10]  /*3cae0*/  @!P4 IMAD.MOV R7, RZ, RZ, -R7 ;  /* 0x000000ffff07c224 */ /* 0x000fd400078e0a07 */
[----:B------:R-:W-:-:S05]  /*3caf0*/  @!P3 IMAD.IADD R8, R8, 0x1, -R15 ;  /* 0x000000010808b824 */ /* 0x000fca00078e0a0f */
[----:B------:R-:W-:Y:S02]  /*3cb00*/  ISETP.GT.U32.AND P3, PT, R15, R8, PT ;  /* 0x000000080f00720c */ /* 0x000fe40003f64070 */
[----:B------:R-:W-:-:S05]  /*3cb10*/  SEL R7, R14, R7, !P1 ;  /* 0x000000070e077207 */ /* 0x000fca0004800000 */
[----:B------:R-:W-:-:S06]  /*3cb20*/  IMAD R7, R7, UR6, RZ ;  /* 0x0000000607077c24 */ /* 0x000fcc000f8e02ff */
[----:B------:R-:W-:Y:S01]  /*3cb30*/  @!P3 IMAD.IADD R8, R8, 0x1, -R15 ;  /* 0x000000010808b824 */ /* 0x000fe200078e0a0f */
[----:B------:R-:W-:-:S04]  /*3cb40*/  IADD3 R6, P5, PT, R7, R13, RZ ;  /* 0x0000000d07067210 */ /* 0x000fc80007fbe0ff */
[----:B------:R-:W-:Y:S01]  /*3cb50*/  LEA.HI.X.SX32 R7, R7, R12, 0x1, P5 ;  /* 0x0000000c07077211 */ /* 0x000fe200028f0eff */
[----:B------:R-:W-:Y:S04]  /*3cb60*/  STL [R1+0x920], R6 ;  /* 0x0009200601007387 */ /* 0x000fe80000100800 */
[----:B------:R4:W-:Y:S04]  /*3cb70*/  STL [R1+0x91c], R7 ;  /* 0x00091c0701007387 */ /* 0x0009e80000100800 */
[----:B------:R4:W3:Y:S01]  /*3cb80*/  @P0 LDG.E.U8 R0, desc[UR20][R6.64] ;  /* 0x0000001406000981 */ /* 0x0008e2000c1e1100 */
[----:B--2---:R-:W-:-:S02]  /*3cb90*/  ISETP.GE.AND P4, PT, R2, RZ, PT ;  /* 0x000000ff0200720c */ /* 0x004fc40003f86270 */
[----:B------:R-:W2:Y:S11]  /*3cba0*/  S2R R2, SR_TID.X ;  /* 0x0000000000027919 */ /* 0x000eb60000002100 */
[----:B------:R-:W-:-:S05]  /*3cbb0*/  @!P4 IMAD.MOV R8, RZ, RZ, -R8 ;  /* 0x000000ffff08c224 */ /* 0x000fca00078e0a08 */
[----:B------:R-:W-:-:S05]  /*3cbc0*/  SEL R8, R14, R8, !P1 ;  /* 0x000000080e087207 */ /* 0x000fca0004800000 */
[----:B------:R-:W-:-:S05]  /*3cbd0*/  IMAD R8, R8, UR6, RZ ;  /* 0x0000000608087c24 */ /* 0x000fca000f8e02ff */
[C---:B----4-:R-:W-:Y:S02]  /*3cbe0*/  IADD3 R7, P5, PT, R8.reuse, R13, RZ ;  /* 0x0000000d08077210 */ /* 0x050fe40007fbe0ff */
[----:B------:R-:W-:Y:S02]  /*3cbf0*/  ISETP.GE.AND P4, PT, R71, RZ, PT ;  /* 0x000000ff4700720c */ /* 0x000fe40003f86270 */
[----:B------:R-:W4:Y:S01]  /*3cc00*/  LDL.LU R71, [R1+0x2638] ;  /* 0x0026380001477983 */ /* 0x000f220000300800 */
[----:B------:R-:W-:-:S03]  /*3cc10*/  LEA.HI.X.SX32 R6, R8, R12, 0x1, P5 ;  /* 0x0000000c08067211 */ /* 0x000fc600028f0eff */
[----:B------:R0:W-:Y:S01]  /*3cc20*/  STL [R1+0x928], R7 ;  /* 0x0009280701007387 */ /* 0x0001e20000100800 */
[----:B--2---:R-:W-:-:S03]  /*3cc30*/  LOP3.LUT R2, R2, 0x7f, RZ, 0xc0, !PT ;  /* 0x0000007f02027812 */ /* 0x004fc600078ec0ff */
[----:B------:R2:W-:Y:S01]  /*3cc40*/  STL [R1+0x924], R6 ;  /* 0x0009240601007387 */ /* 0x0005e20000100800 */
[----:B0-----:R-:W-:-:S03]  /*3cc50*/  @P0 LOP3.LUT R7, R7, R6, RZ, 0x3c, !PT ;  /* 0x0000000607070212 */ /* 0x001fc600078e3cff */
[----:B------:R-:W-:Y:S04]  /*3cc60*/  STS.U8 [R2+UR8+0x21400], R69 ;  /* 0x0214004502007988 */ /* 0x000fe80008000008 */
[----:B------:R0:W-:Y:S01]  /*3cc70*/  STS.U8 [R2+UR8+0x21800], R68 ;  /* 0x0218004402007988 */ /* 0x0001e20008000008 */
[----:B--2---:R-:W-:-:S04]  /*3cc80*/  @P0 LOP3.LUT R6, R7, R6, RZ, 0x3c, !PT ;  /* 0x0000000607060212 */ /* 0x004fc800078e3cff */
[----:B------:R-:W-:Y:S02]  /*3cc90*/  @P0 LOP3.LUT R7, R7, R6, RZ, 0x3c, !PT ;  /* 0x0000000607070212 */ /* 0x000fe400078e3cff */
[----:B0-----:R-:W-:-:S06]  /*3cca0*/  PRMT R2, RZ, 0x7610, R2 ;  /* 0x00007610ff027816 */ /* 0x001fcc0000000002 */
[----:B------:R0:W2:Y:S01]  /*3ccb0*/  @P0 LDG.E.U8 R2, desc[UR20][R6.64] ;  /* 0x0000001406020981 */ /* 0x0000a2000c1e1100 */
[----:B------:R-:W-:-:S13]  /*3ccc0*/  ISETP.GT.U32.AND P3, PT, R15, R9, PT ;  /* 0x000000090f00720c */ /* 0x000fda0003f64070 */
[----:B------:R-:W-:-:S05]  /*3ccd0*/  @!P3 IMAD.IADD R9, R9, 0x1, -R15 ;  /* 0x000000010909b824 */ /* 0x000fca00078e0a0f */
[----:B------:R-:W-:-:S13]  /*3cce0*/  ISETP.GT.U32.AND P3, PT, R15, R9, PT ;  /* 0x000000090f00720c */ /* 0x000fda0003f64070 */
[----:B------:R-:W-:-:S04]  /*3ccf0*/  @!P3 IMAD.IADD R9, R9, 0x1, -R15 ;  /* 0x000000010909b824 */ /* 0x000fc800078e0a0f */
[----:B------:R-:W-:-:S05]  /*3cd00*/  @!P4 IMAD.MOV R9, RZ, RZ, -R9 ;  /* 0x000000ffff09c224 */ /* 0x000fca00078e0a09 */
[----:B------:R-:W-:-:S05]  /*3cd10*/  SEL R9, R14, R9, !P1 ;  /* 0x000000090e097207 */ /* 0x000fca0004800000 */
[----:B------:R-:W-:-:S05]  /*3cd20*/  IMAD R9, R9, UR6, RZ ;  /* 0x0000000609097c24 */ /* 0x000fca000f8e02ff */
[----:B0-----:R-:W-:Y:S02]  /*3cd30*/  IADD3 R7, P5, PT, R9, R13, RZ ;  /* 0x0000000d09077210 */ /* 0x001fe40007fbe0ff */
[----:B------:R-:W-:Y:S02]  /*3cd40*/  ISETP.GE.AND P4, PT, R73, RZ, PT ;  /* 0x000000ff4900720c */ /* 0x000fe40003f86270 */
[----:B------:R-:W-:Y:S02]  /*3cd50*/  LEA.HI.X.SX32 R6, R9, R12, 0x1, P5 ;  /* 0x0000000c09067211 */ /* 0x000fe400028f0eff */
[----:B------:R-:W-:Y:S01]  /*3cd60*/  PRMT R9, RZ, 0x7610, R9 ;  /* 0x00007610ff097816 */ /* 0x000fe20000000009 */
[----:B--2---:R-:W-:Y:S04]  /*3cd70*/  STL [R1+0xf8], R2 ;  /* 0x0000f80201007387 */ /* 0x004fe80000100800 */
[----:B------:R-:W2:Y:S04]  /*3cd80*/  LDL.LU R73, [R1+0x2634] ;  /* 0x0026340001497983 */ /* 0x000ea80000300800 */
[----:B------:R0:W-:Y:S04]  /*3cd90*/  STL [R1+0x930], R7 ;  /* 0x0009300701007387 */ /* 0x0001e80000100800 */
[----:B------:R1:W-:Y:S01]  /*3cda0*/  STL [R1+0x92c], R6 ;  /* 0x00092c0601007387 */ /* 0x0003e20000100800 */
[----:B0-----:R-:W-:-:S04]  /*3cdb0*/  @P0 LOP3.LUT R7, R7, R6, RZ, 0x3c, !PT ;  /* 0x0000000607070212 */ /* 0x001fc800078e3cff */
[----:B-1----:R-:W-:-:S04]  /*3cdc0*/  @P0 LOP3.LUT R6, R7, R6, RZ, 0x3c, !PT ;  /* 0x0000000607060212 */ /* 0x002fc800078e3cff */
[----:B------:R-:W-:-:S05]  /*3cdd0*/  @P0 LOP3.LUT R7, R7, R6, RZ, 0x3c, !PT ;  /* 0x0000000607070212 */ /* 0x000fca00078e3cff */
[----:B------:R-:W2:Y:S01]  /*3cde0*/  @P0 LDG.E.U8 R9, desc[UR20][R6.64] ;  /* 0x0000001406090981 */ /* 0x000ea2000c1e1100 */
[----:B------:R-:W-:-:S13]  /*3cdf0*/  ISETP.GT.U32.AND P3, PT, R15, R10, PT ;  /* 0x0000000a0f00720c */ /* 0x000fda0003f64070 */
[----:B------:R-:W-:-:S05]  /*3ce00*/  @!P3 IMAD.IADD R10, R10, 0x1, -R15 ;  /* 0x000000010a0ab824 */ /* 0x000fca00078e0a0f */
[----:B------:R-:W-:-:S13]  /*3ce10*/  ISETP.GT.U32.AND P3, PT, R15, R10, PT ;  /* 0x0000000a0f00720c */ /* 0x000fda0003f64070 */
[----:B------:R-:W-:-:S04]  /*3ce20*/  @!P3 IMAD.IADD R10, R10, 0x1, -R15 ;  /* 0x000000010a0ab824 */ /* 0x000fc800078e0a0f */
[----:B------:R-:W-:-:S05]  /*3ce30*/  @!P4 IMAD.MOV R10, RZ, RZ, -R10 ;  /* 0x000000ffff0ac224 */ /* 0x000fca00078e0a0a */
[----:B------:R-:W-:-:S05]  /*3ce40*/  SEL R10, R14, R10, !P1 ;  /* 0x0000000a0e0a7207 */ /* 0x000fca0004800000 */
[----:B------:R-:W-:Y:S01]  /*3ce50*/  IMAD R10, R10, UR6, RZ ;  /* 0x000000060a0a7c24 */ /* 0x000fe2000f8e02ff */
[----:B------:R-:W-:Y:S02]  /*3ce60*/  ISETP.GE.AND P4, PT, R75, RZ, PT ;  /* 0x000000ff4b00720c */ /* 0x000fe40003f86270 */
[----:B------:R-:W-:Y:S01]  /*3ce70*/  PRMT R8, RZ, 0x7610, R8 ;  /* 0x00007610ff087816 */ /* 0x000fe20000000008 */
[----:B--2---:R0:W-:Y:S04]  /*3ce80*/  STL [R1+0xf4], R9 ;  /* 0x0000f40901007387 */ /* 0x0041e80000100800 */
[----:B------:R-:W2:Y:S01]  /*3ce90*/  LDL.LU R75, [R1+0x2630] ;  /* 0x00263000014b7983 */ /* 0x000ea20000300800 */
[----:B0-----:R-:W-:-:S04]  /*3cea0*/  IADD3 R9, P5, PT, R10, R13, RZ ;  /* 0x0000000d0a097210 */ /* 0x001fc80007fbe0ff */
[----:B------:R-:W-:Y:S01]  /*3ceb0*/  LEA.HI.X.SX32 R6, R10, R12, 0x1, P5 ;  /* 0x0000000c0a067211 */ /* 0x000fe200028f0eff */
[----:B------:R-:W-:Y:S04]  /*3cec0*/  STL [R1+0x938], R9 ;  /* 0x0009380901007387 */ /* 0x000fe80000100800 */
[----:B------:R0:W-:Y:S01]  /*3ced0*/  STL [R1+0x934], R6 ;  /* 0x0009340601007387 */ /* 0x0001e20000100800 */
[----:B------:R-:W-:Y:S02]  /*3cee0*/  @P0 IMAD.MOV.U32 R7, RZ, RZ, R6 ;  /* 0x000000ffff070224 */ /* 0x000fe400078e0006 */
[----:B0-----:R-:W-:-:S05]  /*3cef0*/  @P0 IMAD.MOV.U32 R6, RZ, RZ, R9 ;  /* 0x000000ffff060224 */ /* 0x001fca00078e0009 */
        /* <DEDUP_REMOVED lines=9> */
[----:B------:R-:W-:Y:S02]  /*3cf90*/  PRMT R5, RZ, 0x7610, R5 ;  /* 0x00007610ff057816 */ /* 0x000fe40000000005 */
[----:B------:R-:W-:-:S13]  /*3cfa0*/  ISETP.GT.U32.AND P3, PT, R15, R17, PT ;  /* 0x000000110f00720c */ /* 0x000fda0003f64070 */
[----:B------:R-:W-:-:S05]  /*3cfb0*/  @!P3 IMAD.IADD R17, R17, 0x1, -R15 ;  /* 0x000000011111b824 */ /* 0x000fca00078e0a0f */
[----:B------:R-:W-:-:S13]  /*3cfc0*/  ISETP.GT.U32.AND P3, PT, R15, R17, PT ;  /* 0x000000110f00720c */ /* 0x000fda0003f64070 */
[----:B------:R-:W-:Y:S01]  /*3cfd0*/  @!P3 IMAD.IADD R17, R17, 0x1, -R15 ;  /* 0x000000011111b824 */ /* 0x000fe200078e0a0f */
[----:B------:R-:W-:Y:S01]  /*3cfe0*/  ISETP.GT.U32.AND P3, PT, R15, R18, PT ;  /* 0x000000120f00720c */ /* 0x000fe20003f64070 */
        /* <DEDUP_REMOVED lines=9> */
[----:B------:R-:W-:-:S05]  /*3d080*/  @!P3 IMAD.IADD R18, R18, 0x1, -R15 ;  /* 0x000000011212b824 */ /* 0x000fca00078e0a0f */
[----:B------:R-:W-:-:S13]  /*3d090*/  ISETP.GT.U32.AND P3, PT, R15, R18, PT ;  /* 0x000000120f00720c */ /* 0x000fda0003f64070 */
[----:B------:R-:W-:Y:S01]  /*3d0a0*/  @!P3 IMAD.IADD R18, R18, 0x1, -R15 ;  /* 0x000000011212b824 */ /* 0x000fe200078e0a0f */
[----:B------:R-:W-:-:S13]  /*3d0b0*/  ISETP.GT.U32.AND P3, PT, R15, R19, PT ;  /* 0x000000130f00720c */ /* 0x000fda0003f64070 */
[----:B------:R-:W-:-:S05]  /*3d0c0*/  @!P3 IMAD.IADD R19, R19, 0x1, -R15 ;  /* 0x000000011313b824 */ /* 0x000fca00078e0a0f */
[----:B------:R-:W-:-:S13]  /*3d0d0*/  ISETP.GT.U32.AND P3, PT, R15, R19, PT ;  /* 0x000000130f00720c */ /* 0x000fda0003f64070 */
[----:B------:R-:W-:Y:S01]  /*3d0e0*/  @!P3 IMAD.IADD R19, R19, 0x1, -R15 ;  /* 0x000000011313b824 */ /* 0x000fe200078e0a0f */
[----:B------:R-:W-:-:S13]  /*3d0f0*/  ISETP.GT.U32.AND P3, PT, R15, R20, PT ;  /* 0x000000140f00720c */ /* 0x000fda0003f64070 */
[----:B------:R-:W-:-:S05]  /*3d100*/  @!P3 IMAD.IADD R20, R20, 0x1, -R15 ;  /* 0x000000011414b824 */ /* 0x000fca00078e0a0f */
[----:B------:R-:W-:Y:S01]  /*3d110*/  ISETP.GT.U32.AND P3, PT, R15, R20, PT ;  /* 0x000000140f00720c */ /* 0x000fe20003f64070 */
[----:B------:R-:W-:Y:S01]  /*3d120*/  @!P4 IMAD.MOV R17, RZ, RZ, -R17 ;  /* 0x000000ffff11c224 */ /* 0x000fe200078e0a11 */
[----:B------:R-:W-:-:S11]  /*3d130*/  ISETP.GE.AND P4, PT, R79, RZ, PT ;  /* 0x000000ff4f00720c */ /* 0x000fd60003f86270 */
[----:B------:R-:W-:Y:S01]  /*3d140*/  @!P3 IMAD.IADD R20, R20, 0x1, -R15 ;  /* 0x000000011414b824 */ /* 0x000fe200078e0a0f */
[----:B------:R-:W-:Y:S01]  /*3d150*/  ISETP.GT.U32.AND P3, PT, R15, R21, PT ;  /* 0x000000150f00720c */ /* 0x000fe20003f64070 */
[----:B------:R-:W-:Y:S01]  /*3d160*/  @!P4 IMAD.MOV R18, RZ, RZ, -R18 ;  /* 0x000000ffff12c224 */ /* 0x000fe200078e0a12 */
[----:B------:R-:W-:Y:S02]  /*3d170*/  SEL R17, R14, R17, !P1 ;  /* 0x000000110e117207 */ /* 0x000fe40004800000 */
[----:B------:R-:W-:Y:S01]  /*3d180*/  ISETP.GE.AND P4, PT, R91, RZ, PT ;  /* 0x000000ff5b00720c */ /* 0x000fe20003f86270 */
[----:B------:R-:W0:Y:S02]  /*3d190*/  S2R R2, SR_TID.X ;  /* 0x0000000000027919 */ /* 0x000e240000002100 */
[----:B------:R-:W-:-:S06]  /*3d1a0*/  IMAD R17, R17, UR6, RZ ;  /* 0x0000000611117c24 */ /* 0x000fcc000f8e02ff */
[----:B------:R-:W-:-:S05]  /*3d1b0*/  @!P3 IMAD.IADD R21, R21, 0x1, -R15 ;  /* 0x000000011515b824 */ /* 0x000fca00078e0a0f */
[----:B------:R-:W-:Y:S02]  /*3d1c0*/  ISETP.GT.U32.AND P3, PT, R15, R21, PT ;  /* 0x000000150f00720c */ /* 0x000fe40003f64070 */
[----:B------:R-:W-:Y:S01]  /*3d1d0*/  SEL R18, R14, R18, !P1 ;  /* 0x000000120e127207 */ /* 0x000fe20004800000 */
[----:B------:R-:W-:Y:S01]  /*3d1e0*/  @!P4 IMAD.MOV R19, RZ, RZ, -R19 ;  /* 0x000000ffff13c224 */ /* 0x000fe200078e0a13 */
[----:B------:R-:W-:Y:S02]  /*3d1f0*/  ISETP.GE.AND P4, PT, R89, RZ, PT ;  /* 0x000000ff5900720c */ /* 0x000fe40003f86270 */
[----:B------:R-:W-:Y:S01]  /*3d200*/  PRMT R3, RZ, 0x7610, R3 ;  /* 0x00007610ff037816 */ /* 0x000fe20000000003 */
[----:B------:R-:W-:Y:S01]  /*3d210*/  IMAD R18, R18, UR6, RZ ;  /* 0x0000000612127c24 */ /* 0x000fe2000f8e02ff */
[----:B------:R-:W-:-:S05]  /*3d220*/  SEL R19, R14, R19, !P1 ;  /* 0x000000130e137207 */ /* 0x000fca0004800000 */
[----:B------:R-:W-:Y:S01]  /*3d230*/  @!P3 IMAD.IADD R21, R21, 0x1, -R15 ;  /* 0x000000011515b824 */ /* 0x000fe200078e0a0f */
[----:B------:R-:W-:-:S03]  /*3d240*/  ISETP.GT.U32.AND P3, PT, R15, R22, PT ;  /* 0x000000160f00720c */ /* 0x000fc60003f64070 */
[----:B------:R-:W-:Y:S01]  /*3d250*/  @!P4 IMAD.MOV R20, RZ, RZ, -R20 ;  /* 0x000000ffff14c224 */ /* 0x000fe200078e0a14 */
[----:B------:R-:W-:Y:S01]  /*3d260*/  ISETP.GE.AND P4, PT, R87, RZ, PT ;  /* 0x000000ff5700720c */ /* 0x000fe20003f86270 */
[----:B------:R-:W-:Y:S01]  /*3d270*/  IMAD R19, R19, UR6, RZ ;  /* 0x0000000613137c24 */ /* 0x000fe2000f8e02ff */
[----:B0-----:R-:W-:Y:S02]  /*3d280*/  LOP3.LUT R2, R2, 0x7f, RZ, 0xc0, !PT ;  /* 0x0000007f02027812 */ /* 0x001fe400078ec0ff */
[----:B------:R-:W-:-:S05]  /*3d290*/  SEL R20, R14, R20, !P1 ;  /* 0x000000140e147207 */ /* 0x000fca0004800000 */
[----:B------:R-:W-:Y:S01]  /*3d2a0*/  @!P3 IMAD.IADD R22, R22, 0x1, -R15 ;  /* 0x000000011616b824 */ /* 0x000fe200078e0a0f */
[----:B------:R-:W-:Y:S04]  /*3d2b0*/  STS.U8 [R2+UR8+0x21c00], R70 ;  /* 0x021c004602007988 */ /* 0x000fe80008000008 */
[----:B----4-:R-:W-:Y:S01]  /*3d2c0*/  STS.U8 [R2+UR8+0x22000], R71 ;  /* 0x0220004702007988 */ /* 0x010fe20008000008 */
[----:B------:R-:W-:-:S03]  /*3d2d0*/  ISETP.GT.U32.AND P3, PT, R15, R22, PT ;  /* 0x000000160f00720c */ /* 0x000fc60003f64070 */
[----:B------:R0:W-:Y:S04]  /*3d2e0*/  STS.U8 [R2+UR8+0x22400], R73 ;  /* 0x0224004902007988 */ /* 0x0001e80008000008 */
[----:B---3--:R-:W-:Y:S04]  /*3d2f0*/  STS.U8 [R2+UR8+0x22800], R72 ;  /* 0x0228004802007988 */ /* 0x008fe80008000008 */
[----:B------:R-:W-:Y:S04]  /*3d300*/  STS.U8 [R2+UR8+0x22c00], R75 ;  /* 0x022c004b02007988 */ /* 0x000fe80008000008 */
[----:B------:R-:W-:Y:S04]  /*3d310*/  STS.U8 [R2+UR8+0x23000], R74 ;  /* 0x0230004a02007988 */ /* 0x000fe80008000008 */
[----:B------:R-:W-:Y:S04]  /*3d320*/  STS.U8 [R2+UR8+0x23800], R76 ;  /* 0x0238004c02007988 */ /* 0x000fe80008000008 */
[----:B------:R-:W-:Y:S01]  /*3d330*/  STS.U8 [R2+UR8+0x23c00], R80 ;  /* 0x023c005002007988 */ /* 0x000fe20008000008 */
[----:B------:R-:W-:-:S02]  /*3d340*/  IMAD R20, R20, UR6, RZ ;  /* 0x0000000614147c24 */ /* 0x000fc4000f8e02ff */
[----:B------:R-:W-:Y:S01]  /*3d350*/  @!P4 IMAD.MOV R21, RZ, RZ, -R21 ;  /* 0x000000ffff15c224 */ /* 0x000fe200078e0a15 */
[----:B------:R-:W-:-:S04]  /*3d360*/  ISETP.GE.AND P4, PT, R88, RZ, PT ;  /* 0x000000ff5800720c */ /* 0x000fc80003f86270 */
[----:B------:R-:W-:Y:S01]  /*3d370*/  SEL R21, R14, R21, !P1 ;  /* 0x000000150e157207 */ /* 0x000fe20004800000 */
[----:B------:R-:W-:Y:S01]  /*3d380*/  @!P3 IMAD.IADD R22, R22, 0x1, -R15 ;  /* 0x000000011616b824 */ /* 0x000fe200078e0a0f */
[----:B0-----:R-:W-:-:S03]  /*3d390*/  PRMT R73, RZ, 0x7610, R73 ;  /* 0x00007610ff497816 */ /* 0x001fc60000000049 */
[----:B------:R-:W-:-:S04]  /*3d3a0*/  IMAD R21, R21, UR6, RZ ;  /* 0x0000000615157c24 */ /* 0x000fc8000f8e02ff */
[----:B------:R-:W-:-:S05]  /*3d3b0*/  @!P4 IMAD.MOV R22, RZ, RZ, -R22 ;  /* 0x000000ffff16c224 */ /* 0x000fca00078e0a16 */
[----:B------:R-:W-:-:S05]  /*3d3c0*/  SEL R22, R14, R22, !P1 ;  /* 0x000000160e167207 */ /* 0x000fca0004800000 */
[----:B------:R-:W-:Y:S01]  /*3d3d0*/  IMAD R22, R22, UR6, RZ ;  /* 0x0000000616167c24 */ /* 0x000fe2000f8e02ff */
[----:B------:R-:W-:Y:S01]  /*3d3e0*/  ISETP.GE.AND P4, PT, R90, RZ, PT ;  /* 0x000000ff5a00720c */ /* 0x000fe20003f86270 */
[----:B--2---:R-:W-:Y:S04]  /*3d3f0*/  STS.U8 [R2+UR8+0x23400], R77 ;  /* 0x0234004d02007988 */ /* 0x004fe80008000008 */
[----:B------:R0:W-:Y:S04]  /*3d400*/  STL [R1+0xe8], R5 ;  /* 0x0000e80501007387 */ /* 0x0001e80000100800 */
[----:B------:R-:W2:Y:S01]  /*3d410*/  LDL.LU R79, [R1+0x2628] ;  /* 0x00262800014f7983 */ /* 0x000ea20000300800 */
[----:B0-----:R-:W-:-:S04]  /*3d420*/  IADD3 R5, P5, PT, R17, R13, RZ ;  /* 0x0000000d11057210 */ /* 0x001fc80007fbe0ff */
[----:B------:R-:W-:Y:S01]  /*3d430*/  LEA.HI.X.SX32 R6, R17, R12, 0x1, P5 ;  /* 0x0000000c11067211 */ /* 0x000fe200028f0eff */
[----:B------:R-:W-:Y:S01]  /*3d440*/  STL [R1+0x948], R5 ;  /* 0x0009480501007387 */ /* 0x000fe20000100800 */
[----:B------:R-:W-:-:S03]  /*3d450*/  IADD3 R8, P5, PT, R18, R13, RZ ;  /* 0x0000000d12087210 */ /* 0x000fc60007fbe0ff */
[----:B------:R0:W-:Y:S01]  /*3d460*/  STL [R1+0x944], R6 ;  /* 0x0009440601007387 */ /* 0x0001e20000100800 */
[----:B------:R-:W-:-:S03]  /*3d470*/  @P0 IMAD.MOV.U32 R7, RZ, RZ, R6 ;  /* 0x000000ffff070224 */ /* 0x000fc600078e0006 */
[----:B------:R-:W3:Y:S01]  /*3d480*/  LDL.LU R91, [R1+0x2624] ;  /* 0x00262400015b7983 */ /* 0x000ee20000300800 */
[----:B0-----:R-:W-:-:S05]  /*3d490*/  @P0 IMAD.MOV.U32 R6, RZ, RZ, R5 ;  /* 0x000000ffff060224 */ /* 0x001fca00078e0005 */
[----:B------:R0:W4:Y:S04]  /*3d4a0*/  @P0 LDG.E.U8 R3, desc[UR20][R6.64] ;  /* 0x0000001406030981 */ /* 0x000128000c1e1100 */
[----:B------:R-:W-:Y:S01]  /*3d4b0*/  STL [R1+0x950], R8 ;  /* 0x0009500801007387 */ /* 0x000fe20000100800 */
[----:B0-----:R-:W-:-:S05]  /*3d4c0*/  LEA.HI.X.SX32 R6, R18, R12, 0x1, P5 ;  /* 0x0000000c12067211 */ /* 0x001fca00028f0eff */
[----:B------:R0:W-:Y:S01]  /*3d4d0*/  STL [R1+0x94c], R6 ;  /* 0x00094c0601007387 */ /* 0x0001e20000100800 */
[----:B------:R-:W-:Y:S01]  /*3d4e0*/  @P0 IMAD.MOV.U32 R7, RZ, RZ, R6 ;  /* 0x000000ffff070224 */ /* 0x000fe200078e0006 */
[----:B------:R-:W-:Y:S02]  /*3d4f0*/  LOP3.LUT R5, R2, 0x10, RZ, 0x3c, !PT ;  /* 0x0000001002057812 */ /* 0x000fe400078e3cff */
[----:B------:R-:W3:Y:S01]  /*3d500*/  LDL.LU R89, [R1+0x2620] ;  /* 0x0026200001597983 */ /* 0x000ee20000300800 */
[----:B0-----:R-:W-:Y:S01]  /*3d510*/  @P0 IMAD.MOV.U32 R6, RZ, RZ, R8 ;  /* 0x000000ffff060224 */ /* 0x001fe200078e0008 */
[----:B------:R-:W-:-:S04]  /*3d520*/  IADD3 R8, P5, PT, R19, R13, RZ ;  /* 0x0000000d13087210 */ /* 0x000fc80007fbe0ff */
[----:B------:R0:W3:Y:S04]  /*3d530*/  @P0 LDG.E.U8 R4, desc[UR20][R6.64] ;  /* 0x0000001406040981 */ /* 0x0000e8000c1e1100 */
[----:B------:R1:W-:Y:S04]  /*3d540*/  STS.U8 [R5+UR8+0x20880], R82 ;  /* 0x0208805205007988 */ /* 0x0003e80008000008 */
[----:B------:R-:W-:Y:S01]  /*3d550*/  STL [R1+0x958], R8 ;  /* 0x0009580801007387 */ /* 0x000fe20000100800 */
[----:B0-----:R-:W-:Y:S02]  /*3d560*/  LEA.HI.X.SX32 R6, R19, R12, 0x1, P5 ;  /* 0x0000000c13067211 */ /* 0x001fe400028f0eff */
[----:B-1----:R-:W-:-:S03]  /*3d570*/  PRMT R82, RZ, 0x7610, R82 ;  /* 0x00007610ff527816 */ /* 0x002fc60000000052 */
[----:B------:R0:W-:Y:S01]  /*3d580*/  STL [R1+0x954], R6 ;  /* 0x0009540601007387 */ /* 0x0001e20000100800 */
[----:B------:R-:W-:-:S03]  /*3d590*/  @P0 IMAD.MOV.U32 R7, RZ, RZ, R6 ;  /* 0x000000ffff070224 */ /* 0x000fc600078e0006 */
[----:B------:R-:W3:Y:S01]  /*3d5a0*/  LDL.LU R87, [R1+0x261c] ;  /* 0x00261c0001577983 */ /* 0x000ee20000300800 */
[----:B0-----:R-:W-:Y:S01]  /*3d5b0*/  @P0 IMAD.MOV.U32 R6, RZ, RZ, R8 ;  /* 0x000000ffff060224 */ /* 0x001fe200078e0008 */
[----:B------:R-:W-:-:S04]  /*3d5c0*/  IADD3 R8, P5, PT, R20, R13, RZ ;  /* 0x0000000d14087210 */ /* 0x000fc80007fbe0ff */
[----:B------:R0:W3:Y:S04]  /*3d5d0*/  @P0 LDG.E.U8 R82, desc[UR20][R6.64] ;  /* 0x0000001406520981 */ /* 0x0000e8000c1e1100 */
[----:B------:R-:W-:Y:S01]  /*3d5e0*/  STL [R1+0x960], R8 ;  /* 0x0009600801007387 */ /* 0x000fe20000100800 */
[----:B0-----:R-:W-:-:S05]  /*3d5f0*/  LEA.HI.X.SX32 R6, R20, R12, 0x1, P5 ;  /* 0x0000000c14067211 */ /* 0x001fca00028f0eff */
[----:B------:R0:W-:Y:S01]  /*3d600*/  STL [R1+0x95c], R6 ;  /* 0x00095c0601007387 */ /* 0x0001e20000100800 */
[----:B------:R-:W-:-:S03]  /*3d610*/  @P0 IMAD.MOV.U32 R7, RZ, RZ, R6 ;  /* 0x000000ffff070224 */ /* 0x000fc600078e0006 */
        /* <DEDUP_REMOVED lines=16> */
[----:B------:R0:W-:Y:S04]  /*3d720*/  STL [R1+0x96c], R6 ;  /* 0x00096c0601007387 */ /* 0x0001e80000100800 */
[----:B------:R-:W3:Y:S01]  /*3d730*/  LDL.LU R10, [R1+0x4] ;  /* 0x00000400010a7983 */ /* 0x000ee20000300800 */
[----:B------:R-:W-:Y:S02]  /*3d740*/  ISETP.GT.U32.AND P3, PT, R15, R23, PT ;  /* 0x000000170f00720c */ /* 0x000fe40003f64070 */
[----:B------:R-:W-:Y:S01]  /*3d750*/  PRMT R80, RZ, 0x7610, R80 ;  /* 0x00007610ff507816 */ /* 0x000fe20000000050 */
[----:B------:R-:W-:Y:S01]  /*3d760*/  @P0 IMAD.MOV.U32 R7, RZ, RZ, R6 ;  /* 0x000000ffff070224 */ /* 0x000fe200078e0006 */
[----:B------:R-:W4:Y:S09]  /*3d770*/  LDL.LU R9, [R1] ;  /* 0x0000000001097983 */ /* 0x000f320000300800 */
[----:B------:R-:W-:-:S05]  /*3d780*/  @!P3 IMAD.IADD R23, R23, 0x1, -R15 ;  /* 0x000000011717b824 */ /* 0x000fca00078e0a0f */
[----:B------:R-:W-:-:S13]  /*3d790*/  ISETP.GT.U32.AND P3, PT, R15, R23, PT ;  /* 0x000000170f00720c */ /* 0x000fda0003f64070 */
[----:B------:R-:W-:-:S04]  /*3d7a0*/  @!P3 IMAD.IADD R23, R23, 0x1, -R15 ;  /* 0x000000011717b824 */ /* 0x000fc800078e0a0f */
[----:B------:R-:W-:-:S05]  /*3d7b0*/  @!P4 IMAD.MOV R23, RZ, RZ, -R23 ;  /* 0x000000ffff17c224 */ /* 0x000fca00078e0a17 */
[----:B------:R-:W-:Y:S02]  /*3d7c0*/  SEL R23, R14, R23, !P1 ;  /* 0x000000170e177207 */ /* 0x000fe40004800000 */
[----:B------:R-:W-:Y:S01]  /*3d7d0*/  ISETP.GT.U32.AND P3, PT, R15, R24, PT ;  /* 0x000000180f00720c */ /* 0x000fe20003f64070 */
[----:B0-----:R-:W-:Y:S02]  /*3d7e0*/  @P0 IMAD.MOV.U32 R6, RZ, RZ, R8 ;  /* 0x000000ffff060224 */ /* 0x001fe400078e0008 */
[----:B------:R-:W-:-:S03]  /*3d7f0*/  IMAD R23, R23, UR6, RZ ;  /* 0x0000000617177c24 */ /* 0x000fc6000f8e02ff */
[----:B------:R0:W4:Y:S02]  /*3d800*/  @P0 LDG.E.U8 R80, desc[UR20][R6.64] ;  /* 0x0000001406500981 */ /* 0x000124000c1e1100 */
[C---:B------:R-:W-:Y:S02]  /*3d810*/  IADD3 R8, P5, PT, R23.reuse, R13, RZ ;  /* 0x0000000d17087210 */ /* 0x040fe40007fbe0ff */
[----:B------:R-:W-:Y:S02]  /*3d820*/  ISETP.GE.AND P4, PT, R92, RZ, PT ;  /* 0x000000ff5c00720c */ /* 0x000fe40003f86270 */
[----:B------:R-:W4:Y:S01]  /*3d830*/  LDL.LU R92, [R1+0x2610] ;  /* 0x00261000015c7983 */ /* 0x000f220000300800 */
[----:B0-----:R-:W-:Y:S01]  /*3d840*/  LEA.HI.X.SX32 R6, R23, R12, 0x1, P5 ;  /* 0x0000000c17067211 */ /* 0x001fe200028f0eff */
[----:B------:R-:W-:Y:S02]  /*3d850*/  @!P3 IMAD.IADD R24, R24, 0x1, -R15 ;  /* 0x000000011818b824 */ /* 0x000fe400078e0a0f */
[----:B------:R-:W-:Y:S04]  /*3d860*/  STL [R1+0x978], R8 ;  /* 0x0009780801007387 */ /* 0x000fe80000100800 */
[----:B------:R0:W-:Y:S01]  /*3d870*/  STL [R1+0x974], R6 ;  /* 0x0009740601007387 */ /* 0x0001e20000100800 */
[----:B------:R-:W-:Y:S01]  /*3d880*/  @P0 IMAD.MOV.U32 R7, RZ, RZ, R6 ;  /* 0x000000ffff070224 */ /* 0x000fe200078e0006 */
[----:B------:R-:W-:Y:S01]  /*3d890*/  ISETP.GT.U32.AND P3, PT, R15, R24, PT ;  /* 0x000000180f00720c */ /* 0x000fe20003f64070 */
[----:B0-----:R-:W-:-:S02]  /*3d8a0*/  @P0 IMAD.MOV.U32 R6, RZ, RZ, R8 ;  /* 0x000000ffff060224 */ /* 0x001fc400078e0008 */
[----:B------:R-:W4:Y:S10]  /*3d8b0*/  LDL R8, [R1+0x1e70] ;  /* 0x001e700001087983 */ /* 0x000f340000100800 */
[----:B------:R-:W-:-:S04]  /*3d8c0*/  @!P3 IMAD.IADD R24, R24, 0x1, -R15 ;  /* 0x000000011818b824 */ /* 0x000fc800078e0a0f */
[----:B------:R-:W-:-:S05]  /*3d8d0*/  @!P4 IMAD.MOV R24, RZ, RZ, -R24 ;  /* 0x000000ffff18c224 */ /* 0x000fca00078e0a18 */
[----:B------:R-:W-:-:S05]  /*3d8e0*/  SEL R24, R14, R24, !P1 ;  /* 0x000000180e187207 */ /* 0x000fca0004800000 */
[----:B------:R-:W-:Y:S01]  /*3d8f0*/  IMAD R24, R24, UR6, RZ ;  /* 0x0000000618187c24 */ /* 0x000fe2000f8e02ff */
[----:B------:R-:W-:Y:S01]  /*3d900*/  ISETP.GE.AND P4, PT, R93, RZ, PT ;  /* 0x000000ff5d00720c */ /* 0x000fe20003f86270 */
[----:B------:R0:W-:Y:S04]  /*3d910*/  STS.U8 [R5+UR8+0x21480], R83 ;  /* 0x0214805305007988 */ /* 0x0001e80008000008 */
[----:B------:R-:W4:Y:S01]  /*3d920*/  LDL.LU R93, [R1+0x260c] ;  /* 0x00260c00015d7983 */ /* 0x000f220000300800 */
[----:B------:R-:W-:-:S03]  /*3d930*/  IADD3 R22, P5, PT, R24, R13, RZ ;  /* 0x0000000d18167210 */ /* 0x000fc60007fbe0ff */
[----:B------:R-:W-:Y:S04]  /*3d940*/  STS.U8 [R5+UR8+0x21880], R86 ;  /* 0x0218805605007988 */ /* 0x000fe80008000008 */
[----:B0-----:R-:W4:Y:S04]  /*3d950*/  LDL.LU R83, [R1+0xc] ;  /* 0x00000c0001537983 */ /* 0x001f280000300800 */
[----:B------:R-:W4:Y:S04]  /*3d960*/  LDL.LU R11, [R1+0x8] ;  /* 0x00000800010b7983 */ /* 0x000f280000300800 */
[----:B------:R-:W-:Y:S04]  /*3d970*/  STL [R1+0x980], R22 ;  /* 0x0009801601007387 */ /* 0x000fe80000100800 */
[----:B--2---:R0:W-:Y:S02]  /*3d980*/  STS.U8 [R5+UR8+0x20080], R79 ;  /* 0x0200804f05007988 */ /* 0x0041e40008000008 */
[----:B0-----:R-:W-:-:S06]  /*3d990*/  PRMT R79, RZ, 0x7610, R79 ;  /* 0x00007610ff4f7816 */ /* 0x001fcc000000004f */
[----:B------:R0:W2:Y:S02]  /*3d9a0*/  @P0 LDG.E.U8 R79, desc[UR20][R6.64] ;  /* 0x00000014064f0981 */ /* 0x0000a4000c1e1100 */
[----:B0-----:R-:W-:-:S05]  /*3d9b0*/  LEA.HI.X.SX32 R6, R24, R12, 0x1, P5 ;  /* 0x0000000c18067211 */ /* 0x001fca00028f0eff */
[----:B------:R-:W-:Y:S04]  /*3d9c0*/  STL [R1+0x97c], R6 ;  /* 0x00097c0601007387 */ /* 0x000fe80000100800 */
[----:B------:R-:W2:Y:S04]  /*3d9d0*/  LDL R86, [R1+0x1e74] ;  /* 0x001e740001567983 */ /* 0x000ea80000100800 */
[----:B------:R0:W-:Y:S04]  /*3d9e0*/  STS.U8 [R5+UR8+0x21080], R84 ;  /* 0x0210805405007988 */ /* 0x0001e80008000008 */
[----:B0-----:R-:W2:Y:S04]  /*3d9f0*/  LDL.LU R84, [R1+0x14] ;  /* 0x0000140001547983 */ /* 0x001ea80000300800 */
[----:B---3--:R0:W-:Y:S04]  /*3da00*/  STS.U8 [R5+UR8+0x23880], R10 ;  /* 0x0238800a05007988 */ /* 0x0081e80008000008 */
[----:B0-----:R-:W3:Y:S01]  /*3da10*/  LDL.LU R10, [R1+0x10] ;  /* 0x00001000010a7983 */ /* 0x001ee20000300800 */
[----:B------:R-:W-:-:S13]  /*3da20*/  ISETP.GT.U32.AND P3, PT, R15, R25, PT ;  /* 0x000000190f00720c */ /* 0x000fda0003f64070 */
[----:B------:R-:W-:-:S05]  /*3da30*/  @!P3 IMAD.IADD R25, R25, 0x1, -R15 ;  /* 0x000000011919b824 */ /* 0x000fca00078e0a0f */
[----:B------:R-:W-:Y:S01]  /*3da40*/  ISETP.GT.U32.AND P3, PT, R15, R25, PT ;  /* 0x000000190f00720c */ /* 0x000fe20003f64070 */
[----:B------:R0:W-:-:S12]  /*3da50*/  STS.U8 [R5+UR8+0x20480], R78 ;  /* 0x0204804e05007988 */ /* 0x0001d80008000008 */
[----:B------:R-:W-:Y:S01]  /*3da60*/  @!P3 IMAD.IADD R25, R25, 0x1, -R15 ;  /* 0x000000011919b824 */ /* 0x000fe200078e0a0f */
[----:B------:R-:W-:-:S03]  /*3da70*/  ISETP.GT.U32.AND P3, PT, R15, R26, PT ;  /* 0x0000001a0f00720c */ /* 0x000fc60003f64070 */
[----:B------:R-:W-:Y:S01]  /*3da80*/  @!P4 IMAD.MOV R25, RZ, RZ, -R25 ;  /* 0x000000ffff19c224 */ /* 0x000fe200078e0a19 */
[----:B0-----:R-:W-:Y:S01]  /*3da90*/  PRMT R78, RZ, 0x7610, R78 ;  /* 0x00007610ff4e7816 */ /* 0x001fe2000000004e */
[----:B------:R-:W-:-:S03]  /*3daa0*/  @P0 IMAD.MOV.U32 R7, RZ, RZ, R6 ;  /* 0x000000ffff070224 */ /* 0x000fc600078e0006 */
[----:B------:R-:W-:Y:S01]  /*3dab0*/  SEL R25, R14, R25, !P1 ;  /* 0x000000190e197207 */ /* 0x000fe20004800000 */
[----:B------:R-:W-:-:S04]  /*3dac0*/  @P0 IMAD.MOV.U32 R6, RZ, RZ, R22 ;  /* 0x000000ffff060224 */ /* 0x000fc800078e0016 */
[----:B------:R-:W-:Y:S01]  /*3dad0*/  IMAD R25, R25, UR6, RZ ;  /* 0x0000000619197c24 */ /* 0x000fe2000f8e02ff */
[----:B------:R0:W3:Y:S01]  /*3dae0*/  @P0 LDG.E.U8 R78, desc[UR20][R6.64] ;  /* 0x00000014064e0981 */ /* 0x0000e2000c1e1100 */
[----:B------:R-:W-:-:S03]  /*3daf0*/  @!P3 IMAD.IADD R26, R26, 0x1, -R15 ;  /* 0x000000011a1ab824 */ /* 0x000fc600078e0a0f */
[----:B0-----:R-:W-:Y:S02]  /*3db00*/  IADD3 R7, P5, PT, R25, R13, RZ ;  /* 0x0000000d19077210 */ /* 0x001fe40007fbe0ff */
[----:B------:R-:W-:Y:S02]  /*3db10*/  ISETP.GT.U32.AND P3, PT, R15, R26, PT ;  /* 0x0000001a0f00720c */ /* 0x000fe40003f64070 */
[----:B----4-:R-:W-:Y:S02]  /*3db20*/  ISETP.GE.AND P4, PT, R8, RZ, PT ;  /* 0x000000ff0800720c */ /* 0x010fe40003f86270 */
[----:B------:R-:W-:Y:S01]  /*3db30*/  LEA.HI.X.SX32 R8, R25, R12, 0x1, P5 ;  /* 0x0000000c19087211 */ /* 0x000fe200028f0eff */
[----:B------:R-:W-:Y:S04]  /*3db40*/  STL [R1+0x988], R7 ;  /* 0x0009880701007387 */ /* 0x000fe80000100800 */
[----:B------:R0:W-:Y:S04]  /*3db50*/  STS.U8 [R5+UR8+0x21c80], R85 ;  /* 0x021c805505007988 */ /* 0x0001e80008000008 */
[----:B------:R-:W-:Y:S04]  /*3db60*/  STL [R1+0x984], R8 ;  /* 0x0009840801007387 */ /* 0x000fe80000100800 */
[----:B0-----:R-:W4:Y:S01]  /*3db70*/  LDL R85, [R1+0x1e78] ;  /* 0x001e780001557983 */ /* 0x001f220000100800 */
[----:B------:R-:W-:Y:S01]  /*3db80*/  @!P3 IMAD.IADD R26, R26, 0x1, -R15 ;  /* 0x000000011a1ab824 */ /* 0x000fe200078e0a0f */
[----:B------:R-:W-:-:S03]  /*3db90*/  ISETP.GT.U32.AND P3, PT, R15, R27, PT ;  /* 0x0000001b0f00720c */ /* 0x000fc60003f64070 */
[----:B------:R-:W-:-:S05]  /*3dba0*/  @!P4 IMAD.MOV R26, RZ, RZ, -R26 ;  /* 0x000000ffff1ac224 */ /* 0x000fca00078e0a1a */
[----:B------:R-:W-:Y:S01]  /*3dbb0*/  SEL R26, R14, R26, !P1 ;  /* 0x0000001a0e1a7207 */ /* 0x000fe20004800000 */
[----:B------:R0:W-:Y:S01]  /*3dbc0*/  STS.U8 [R5+UR8+0x23c80], R9 ;  /* 0x023c800905007988 */ /* 0x0001e20008000008 */
[----:B------:R-:W-:-:S03]  /*3dbd0*/  PRMT R77, RZ, 0x7610, R77 ;  /* 0x00007610ff4d7816 */ /* 0x000fc6000000004d */
[----:B------:R-:W-:Y:S02]  /*3dbe0*/  IMAD R26, R26, UR6, RZ ;  /* 0x000000061a1a7c24 */ /* 0x000fe4000f8e02ff */
[----:B------:R-:W-:Y:S02]  /*3dbf0*/  @!P3 IMAD.IADD R27, R27, 0x1, -R15 ;  /* 0x000000011b1bb824 */ /* 0x000fe400078e0a0f */
[----:B0-----:R-:W-:Y:S02]  /*3dc00*/  @P0 IMAD.MOV.U32 R9, RZ, RZ, R8 ;  /* 0x000000ffff090224 */ /* 0x001fe400078e0008 */
[----:B------:R-:W-:Y:S01]  /*3dc10*/  @P0 IMAD.MOV.U32 R8, RZ, RZ, R7 ;  /* 0x000000ffff080224 */ /* 0x000fe200078e0007 */
[----:B------:R-:W-:Y:S02]  /*3dc20*/  IADD3 R7, P4, PT, R26, R13, RZ ;  /* 0x0000000d1a077210 */ /* 0x000fe40007f9e0ff */
[----:B------:R-:W-:Y:S02]  /*3dc30*/  LOP3.LUT R6, R2, 0x20, RZ, 0x3c, !PT ;  /* 0x0000002002067812 */ /* 0x000fe400078e3cff */
[----:B------:R-:W-:Y:S01]  /*3dc40*/  ISETP.GT.U32.AND P3, PT, R15, R27, PT ;  /* 0x0000001b0f00720c */ /* 0x000fe20003f64070 */
[----:B------:R0:W4:Y:S04]  /*3dc50*/  @P0 LDG.E.U8 R77, desc[UR20][R8.64] ;  /* 0x00000014084d0981 */ /* 0x000128000c1e1100 */
[----:B------:R-:W-:Y:S04]  /*3dc60*/  STS.U8 [R5+UR8+0x22080], R88 ;  /* 0x0220805805007988 */ /* 0x000fe80008000008 */
[----:B------:R-:W-:Y:S04]  /*3dc70*/  STS.U8 [R5+UR8+0x22480], R87 ;  /* 0x0224805705007988 */ /* 0x000fe80008000008 */
[----:B------:R-:W-:Y:S04]  /*3dc80*/  STS.U8 [R5+UR8+0x22880], R90 ;  /* 0x0228805a05007988 */ /* 0x000fe80008000008 */
[----:B------:R-:W-:Y:S04]  /*3dc90*/  STS.U8 [R5+UR8+0x22c80], R89 ;  /* 0x022c805905007988 */ /* 0x000fe80008000008 */
[----:B------:R-:W-:Y:S04]  /*3dca0*/  STS.U8 [R5+UR8+0x23080], R92 ;  /* 0x0230805c05007988 */ /* 0x000fe80008000008 */
[----:B------:R-:W-:Y:S01]  /*3dcb0*/  STS.U8 [R5+UR8+0x23480], R91 ;  /* 0x0234805b05007988 */ /* 0x000fe20008000008 */
[----:B0-----:R-:W-:-:S03]  /*3dcc0*/  LEA.HI.X.SX32 R8, R26, R12, 0x1, P4 ;  /* 0x0000000c1a087211 */ /* 0x001fc600020f0eff */
[----:B------:R-:W-:Y:S04]  /*3dcd0*/  STL [R1+0x990], R7 ;  /* 0x0009900701007387 */ /* 0x000fe80000100800 */
[----:B------:R0:W-:Y:S04]  /*3dce0*/  STS.U8 [R6+UR8+0x20500], R83 ;  /* 0x0205005306007988 */ /* 0x0001e80008000008 */
[----:B------:R-:W-:Y:S04]  /*3dcf0*/  STL [R1+0x98c], R8 ;  /* 0x00098c0801007387 */ /* 0x000fe80000100800 */
[----:B------:R1:W-:Y:S04]  /*3dd00*/  STS.U8 [R6+UR8+0x20900], R11 ;  /* 0x0209000b06007988 */ /* 0x0003e80008000008 */
[----:B0-----:R-:W4:Y:S04]  /*3dd10*/  LDL.LU R83, [R1+0x1c] ;  /* 0x00001c0001537983 */ /* 0x001f280000300800 */
[----:B-1----:R-:W4:Y:S01]  /*3dd20*/  LDL.LU R11, [R1+0x18] ;  /* 0x00001800010b7983 */ /* 0x002f220000300800 */
[----:B------:R-:W-:Y:S01]  /*3dd30*/  @!P3 IMAD.IADD R27, R27, 0x1, -R15 ;  /* 0x000000011b1bb824 */ /* 0x000fe200078e0a0f */
[----:B------:R-:W-:Y:S01]  /*3dd40*/  PRMT R76, RZ, 0x7610, R76 ;  /* 0x00007610ff4c7816 */ /* 0x000fe2000000004c */
[----:B------:R-:W-:-:S02]  /*3dd50*/  @P0 IMAD.MOV.U32 R9, RZ, RZ, R8 ;  /* 0x000000ffff090224 */ /* 0x000fc400078e0008 */
[----:B------:R-:W-:-:S05]  /*3dd60*/  @P0 IMAD.MOV.U32 R8, RZ, RZ, R7 ;  /* 0x000000ffff080224 */ /* 0x000fca00078e0007 */
[----:B------:R0:W4:Y:S01]  /*3dd70*/  @P0 LDG.E.U8 R76, desc[UR20][R8.64] ;  /* 0x00000014084c0981 */ /* 0x000122000c1e1100 */
[----:B--2---:R-:W-:-:S03]  /*3dd80*/  ISETP.GE.AND P4, PT, R86, RZ, PT ;  /* 0x000000ff5600720c */ /* 0x004fc60003f86270 */
[----:B------:R-:W2:Y:S10]  /*3dd90*/  LDL R86, [R1+0x1e64] ;  /* 0x001e640001567983 */ /* 0x000eb40000100800 */
[----:B------:R-:W-:-:S05]  /*3dda0*/  @!P4 IMAD.MOV R27, RZ, RZ, -R27 ;  /* 0x000000ffff1bc224 */ /* 0x000fca00078e0a1b */
[----:B------:R-:W-:-:S05]  /*3ddb0*/  SEL R27, R14, R27, !P1 ;  /* 0x0000001b0e1b7207 */ /* 0x000fca0004800000 */
[----:B------:R-:W-:Y:S01]  /*3ddc0*/  IMAD R27, R27, UR4, RZ ;  /* 0x000000041b1b7c24 */ /* 0x000fe2000f8e02ff */
[----:B------:R1:W-:Y:S04]  /*3ddd0*/  STS.U8 [R6+UR8+0x20d00], R84 ;  /* 0x020d005406007988 */ /* 0x0003e80008000008 */
[----:B---3--:R3:W-:Y:S01]  /*3dde0*/  STS.U8 [R6+UR8+0x21100], R10 ;  /* 0x0211000a06007988 */ /* 0x0087e20008000008 */
[----:B------:R-:W-:Y:S02]  /*3ddf0*/  SHF.R.S32.HI R7, RZ, 0x1f, R27 ;  /* 0x0000001fff077819 */ /* 0x000fe4000001141b */
[----:B0-----:R-:W-:Y:S02]  /*3de00*/  IADD3 R8, P4, PT, R27, R13, RZ ;  /* 0x0000000d1b087210 */ /* 0x001fe40007f9e0ff */
[----:B------:R-:W-:Y:S01]  /*3de10*/  ISETP.GT.U32.AND P3, PT, R15, R28, PT ;  /* 0x0000001c0f00720c */ /* 0x000fe20003f64070 */
[----:B------:R-:W0:Y:S02]  /*3de20*/  LDCU UR4, c[0x0][0x3b0] ;  /* 0x00007600ff0477ac */ /* 0x000e240008000800 */
[----:B------:R-:W-:Y:S01]  /*3de30*/  IMAD.X R9, R7, 0x1, R12, P4 ;  /* 0x0000000107097824 */ /* 0x000fe200020e060c */
[----:B------:R0:W-:Y:S04]  /*3de40*/  STL [R1+0x15b4], R8 ;  /* 0x0015b40801007387 */ /* 0x0001e80000100800 */
[----:B------:R0:W-:Y:S04]  /*3de50*/  STL [R1+0x15b0], R9 ;  /* 0x0015b00901007387 */ /* 0x0001e80000100800 */
[----:B-1----:R-:W2:Y:S04]  /*3de60*/  LDL.LU R84, [R1+0x20] ;  /* 0x0000200001547983 */ /* 0x002ea80000300800 */
[----:B---3--:R-:W3:Y:S01]  /*3de70*/  LDL.LU R10, [R1+0x24] ;  /* 0x00002400010a7983 */ /* 0x008ee20000300800 */
[----:B------:R-:W-:-:S05]  /*3de80*/  @!P3 IMAD.IADD R28, R28, 0x1, -R15 ;  /* 0x000000011c1cb824 */ /* 0x000fca00078e0a0f */
[----:B------:R-:W-:Y:S02]  /*3de90*/  ISETP.GT.U32.AND P3, PT, R15, R28, PT ;  /* 0x0000001c0f00720c */ /* 0x000fe40003f64070 */
[----:B------:R-:W-:-:S06]  /*3dea0*/  PRMT R75, RZ, 0x7610, R75 ;  /* 0x00007610ff4b7816 */ /* 0x000fcc000000004b */
[----:B------:R1:W3:Y:S05]  /*3deb0*/  @P0 LDG.E.U8 R75, desc[UR20][R8.64] ;  /* 0x00000014084b0981 */ /* 0x0002ea000c1e1100 */
[----:B------:R-:W-:Y:S01]  /*3dec0*/  @!P3 IMAD.IADD R28, R28, 0x1, -R15 ;  /* 0x000000011c1cb824 */ /* 0x000fe200078e0a0f */
[----:B------:R-:W-:Y:S02]  /*3ded0*/  ISETP.GT.U32.AND P3, PT, R15, R29, PT ;  /* 0x0000001d0f00720c */ /* 0x000fe40003f64070 */
[----:B----4-:R-:W-:Y:S02]  /*3dee0*/  ISETP.GE.AND P4, PT, R85, RZ, PT ;  /* 0x000000ff5500720c */ /* 0x010fe40003f86270 */
[----:B------:R-:W4:Y:S11]  /*3def0*/  LDL R85, [R1+0x1e68] ;  /* 0x001e680001557983 */ /* 0x000f360000100800 */
[----:B------:R-:W-:-:S05]  /*3df00*/  @!P4 IMAD.MOV R28, RZ, RZ, -R28 ;  /* 0x000000ffff1cc224 */ /* 0x000fca00078e0a1c */
[----:B------:R-:W-:-:S05]  /*3df10*/  SEL R28, R14, R28, !P1 ;  /* 0x0000001c0e1c7207 */ /* 0x000fca0004800000 */
[----:B0-----:R-:W-:Y:S02]  /*3df20*/  IMAD R28, R28, UR4, RZ ;  /* 0x000000041c1c7c24 */ /* 0x001fe4000f8e02ff */
[----:B------:R-:W-:Y:S01]  /*3df30*/  @!P3 IMAD.IADD R29, R29, 0x1, -R15 ;  /* 0x000000011d1db824 */ /* 0x000fe200078e0a0f */
[----:B------:R-:W0:Y:S02]  /*3df40*/  LDCU UR4, c[0x0][0x3b0] ;  /* 0x00007600ff0477ac */ /* 0x000e240008000800 */
[----:B------:R-:W-:Y:S02]  /*3df50*/  SHF.R.S32.HI R7, RZ, 0x1f, R28 ;  /* 0x0000001fff077819 */ /* 0x000fe4000001141c */
[----:B-1----:R-:W-:Y:S02]  /*3df60*/  IADD3 R8, P4, PT, R28, R13, RZ ;  /* 0x0000000d1c087210 */ /* 0x002fe40007f9e0ff */
[----:B------:R-:W-:-:S03]  /*3df70*/  ISETP.GT.U32.AND P3, PT, R15, R29, PT ;  /* 0x0000001d0f00720c */ /* 0x000fc60003f64070 */
[----:B------:R-:W-:Y:S01]  /*3df80*/  IMAD.X R9, R7, 0x1, R12, P4 ;  /* 0x0000000107097824 */ /* 0x000fe200020e060c */
[----:B------:R-:W-:Y:S04]  /*3df90*/  STL [R1+0x15bc], R8 ;  /* 0x0015bc0801007387 */ /* 0x000fe80000100800 */
[----:B------:R-:W-:Y:S04]  /*3dfa0*/  STL [R1+0x15b8], R9 ;  /* 0x0015b80901007387 */ /* 0x000fe80000100800 */
[----:B------:R1:W-:Y:S04]  /*3dfb0*/  STS.U8 [R6+UR8+0x21500], R83 ;  /* 0x0215005306007988 */ /* 0x0003e80008000008 */
[----:B------:R0:W-:Y:S04]  /*3dfc0*/  STS.U8 [R6+UR8+0x21900], R11 ;  /* 0x0219000b06007988 */ /* 0x0001e80008000008 */
[----:B-1----:R-:W4:Y:S04]  /*3dfd0*/  LDL.LU R83, [R1+0x2c] ;  /* 0x00002c0001537983 */ /* 0x002f280000300800 */
[----:B0-----:R-:W4:Y:S01]  /*3dfe0*/  LDL.LU R11, [R1+0x28] ;  /* 0x00002800010b7983 */ /* 0x001f220000300800 */
[----:B------:R-:W-:Y:S01]  /*3dff0*/  @!P3 IMAD.IADD R29, R29, 0x1, -R15 ;  /* 0x000000011d1db824 */ /* 0x000fe200078e0a0f */
[----:B--2---:R-:W-:-:S02]  /*3e000*/  ISETP.GE.AND P4, PT, R86, RZ, PT ;  /* 0x000000ff5600720c */ /* 0x004fc40003f86270 */
[----:B------:R-:W-:-:S06]  /*3e010*/  PRMT R21, RZ, 0x7610, R21 ;  /* 0x00007610ff157816 */ /* 0x000fcc0000000015 */
[----:B------:R0:W2:Y:S05]  /*3e020*/  @P0 LDG.E.U8 R21, desc[UR20][R8.64] ;  /* 0x0000001408150981 */ /* 0x0000aa000c1e1100 */
[----:B------:R-:W-:-:S05]  /*3e030*/  @!P4 IMAD.MOV R29, RZ, RZ, -R29 ;  /* 0x000000ffff1dc224 */ /* 0x000fca00078e0a1d */
[----:B------:R-:W-:-:S05]  /*3e040*/  SEL R29, R14, R29, !P1 ;  /* 0x0000001d0e1d7207 */ /* 0x000fca0004800000 */
[----:B------:R-:W-:Y:S01]  /*3e050*/  IMAD R29, R29, UR4, RZ ;  /* 0x000000041d1d7c24 */ /* 0x000fe2000f8e02ff */
[----:B------:R1:W-:Y:S04]  /*3e060*/  STS.U8 [R6+UR8+0x21d00], R84 ;  /* 0x021d005406007988 */ /* 0x0003e80008000008 */
[----:B------:R-:W-:Y:S02]  /*3e070*/  SHF.R.S32.HI R7, RZ, 0x1f, R29 ;  /* 0x0000001fff077819 */ /* 0x000fe4000001141d */
[----:B0-----:R-:W-:Y:S01]  /*3e080*/  IADD3 R8, P4, PT, R29, R13, RZ ;  /* 0x0000000d1d087210 */ /* 0x001fe20007f9e0ff */
[----:B---3--:R0:W-:Y:S01]  /*3e090*/  STS.U8 [R6+UR8+0x22100], R10 ;  /* 0x0221000a06007988 */ /* 0x0081e20008000008 */
[----:B------:R-:W-:Y:S01]  /*3e0a0*/  ISETP.GT.U32.AND P3, PT, R15, R30, PT ;  /* 0x0000001e0f00720c */ /* 0x000fe20003f64070 */
[----:B------:R-:W3:Y:S02]  /*3e0b0*/  LDCU UR4, c[0x0][0x3b0] ;  /* 0x00007600ff0477ac */ /* 0x000ee40008000800 */
[----:B------:R-:W-:Y:S01]  /*3e0c0*/  IMAD.X R9, R7, 0x1, R12, P4 ;  /* 0x0000000107097824 */ /* 0x000fe200020e060c */
[----:B-1----:R-:W2:Y:S04]  /*3e0d0*/  LDL R84, [R1+0x1e6c] ;  /* 0x001e6c0001547983 */ /* 0x002ea80000100800 */
[----:B------:R1:W-:Y:S04]  /*3e0e0*/  STL [R1+0x15c4], R8 ;  /* 0x0015c40801007387 */ /* 0x0003e80000100800 */
[----:B------:R1:W-:Y:S04]  /*3e0f0*/  STL [R1+0x15c0], R9 ;  /* 0x0015c00901007387 */ /* 0x0003e80000100800 */
[----:B------:R-:W2:Y:S04]  /*3e100*/  LDL.LU R86, [R1+0x34] ;  /* 0x0000340001567983 */ /* 0x000ea80000300800 */
[----:B0-----:R-:W2:Y:S01]  /*3e110*/  LDL.LU R10, [R1+0x30] ;  /* 0x00003000010a7983 */ /* 0x001ea20000300800 */
[----:B------:R-:W-:-:S05]  /*3e120*/  @!P3 IMAD.IADD R30, R30, 0x1, -R15 ;  /* 0x000000011e1eb824 */ /* 0x000fca00078e0a0f */
[----:B------:R-:W-:Y:S02]  /*3e130*/  ISETP.GT.U32.AND P3, PT, R15, R30, PT ;  /* 0x0000001e0f00720c */ /* 0x000fe40003f64070 */
[----:B------:R-:W-:-:S06]  /*3e140*/  PRMT R74, RZ, 0x7610, R74 ;  /* 0x00007610ff4a7816 */ /* 0x000fcc000000004a */
[----:B------:R1:W2:Y:S05]  /*3e150*/  @P0 LDG.E.U8 R74, desc[UR20][R8.64] ;  /* 0x00000014084a0981 */ /* 0x0002aa000c1e1100 */
[----:B------:R-:W-:Y:S01]  /*3e160*/  @!P3 IMAD.IADD R30, R30, 0x1, -R15 ;  /* 0x000000011e1eb824 */ /* 0x000fe200078e0a0f */
[----:B----4-:R-:W-:-:S13]  /*3e170*/  ISETP.GE.AND P4, PT, R85, RZ, PT ;  /* 0x000000ff5500720c */ /* 0x010fda0003f86270 */
[----:B------:R-:W-:-:S05]  /*3e180*/  @!P4 IMAD.MOV R30, RZ, RZ, -R30 ;  /* 0x000000ffff1ec224 */ /* 0x000fca00078e0a1e */
[----:B------:R-:W-:-:S05]  /*3e190*/  SEL R30, R14, R30, !P1 ;  /* 0x0000001e0e1e7207 */ /* 0x000fca0004800000 */
[----:B---3--:R-:W-:Y:S01]  /*3e1a0*/  IMAD R30, R30, UR4, RZ ;  /* 0x000000041e1e7c24 */ /* 0x008fe2000f8e02ff */
[----:B------:R0:W-:Y:S04]  /*3e1b0*/  STS.U8 [R6+UR8+0x22900], R11 ;  /* 0x0229000b06007988 */ /* 0x0001e80008000008 */
[----:B------:R-:W-:Y:S02]  /*3e1c0*/  SHF.R.S32.HI R7, RZ, 0x1f, R30 ;  /* 0x0000001fff077819 */ /* 0x000fe4000001141e */
[----:B-1----:R-:W-:Y:S01]  /*3e1d0*/  IADD3 R8, P4, PT, R30, R13, RZ ;  /* 0x0000000d1e087210 */ /* 0x002fe20007f9e0ff */
[----:B------:R1:W-:Y:S01]  /*3e1e0*/  STS.U8 [R6+UR8+0x22500], R83 ;  /* 0x0225005306007988 */ /* 0x0003e20008000008 */
[----:B------:R-:W-:Y:S01]  /*3e1f0*/  ISETP.GT.U32.AND P3, PT, R15, R31, PT ;  /* 0x0000001f0f00720c */ /* 0x000fe20003f64070 */
[----:B------:R-:W3:Y:S02]  /*3e200*/  LDCU UR4, c[0x0][0x3b0] ;  /* 0x00007600ff0477ac */ /* 0x000ee40008000800 */
[----:B------:R-:W-:Y:S01]  /*3e210*/  IMAD.X R9, R7, 0x1, R12, P4 ;  /* 0x0000000107097824 */ /* 0x000fe200020e060c */
[----:B0-----:R-:W4:Y:S04]  /*3e220*/  LDL R11, [R1+0x1e54] ;  /* 0x001e5400010b7983 */ /* 0x001f280000100800 */
[----:B------:R-:W-:Y:S04]  /*3e230*/  STL [R1+0x15cc], R8 ;  /* 0x0015cc0801007387 */ /* 0x000fe80000100800 */
[----:B------:R-:W-:Y:S04]  /*3e240*/  STL [R1+0x15c8], R9 ;  /* 0x0015c80901007387 */ /* 0x000fe80000100800 */
[----:B-1----:R-:W4:Y:S01]  /*3e250*/  LDL.LU R83, [R1+0x3c] ;  /* 0x00003c0001537983 */ /* 0x002f220000300800 */
[----:B--2---:R-:W-:-:S03]  /*3e260*/  ISETP.GE.AND P4, PT, R84, RZ, PT ;  /* 0x000000ff5400720c */ /* 0x004fc60003f86270 */
[----:B------:R-:W2:Y:S04]  /*3e270*/  LDL.LU R84, [R1+0x38] ;  /* 0x0000380001547983 */ /* 0x000ea80000300800 */
[----:B------:R0:W-:Y:S04]  /*3e280*/  STS.U8 [R6+UR8+0x23100], R10 ;  /* 0x0231000a06007988 */ /* 0x0001e80008000008 */
[----:B0-----:R-:W2:Y:S01]  /*3e290*/  LDL R10, [R1+0x1e5c] ;  /* 0x001e5c00010a7983 */ /* 0x001ea20000100800 */
[----:B------:R-:W-:-:S05]  /*3e2a0*/  @!P3 IMAD.IADD R31, R31, 0x1, -R15 ;  /* 0x000000011f1fb824 */ /* 0x000fca00078e0a0f */
[----:B------:R-:W-:Y:S02]  /*3e2b0*/  ISETP.GT.U32.AND P3, PT, R15, R31, PT ;  /* 0x0000001f0f00720c */ /* 0x000fe40003f64070 */
[----:B------:R-:W-:-:S06]  /*3e2c0*/  PRMT R72, RZ, 0x7610, R72 ;  /* 0x00007610ff487816 */ /* 0x000fcc0000000048 */
[----:B------:R0:W2:Y:S05]  /*3e2d0*/  @P0 LDG.E.U8 R72, desc[UR20][R8.64] ;  /* 0x0000001408480981 */ /* 0x0000aa000c1e1100 */
[----:B------:R-:W-:-:S04]  /*3e2e0*/  @!P3 IMAD.IADD R31, R31, 0x1, -R15 ;  /* 0x000000011f1fb824 */ /* 0x000fc800078e0a0f */
[----:B------:R-:W-:-:S05]  /*3e2f0*/  @!P4 IMAD.MOV R31, RZ, RZ, -R31 ;  /* 0x000000ffff1fc224 */ /* 0x000fca00078e0a1f */
[----:B------:R-:W-:-:S05]  /*3e300*/  SEL R31, R14, R31, !P1 ;  /* 0x0000001f0e1f7207 */ /* 0x000fca0004800000 */
[----:B---3--:R-:W-:Y:S01]  /*3e310*/  IMAD R31, R31, UR4, RZ ;  /* 0x000000041f1f7c24 */ /* 0x008fe2000f8e02ff */
[----:B------:R-:W-:Y:S01]  /*3e320*/  ISETP.GT.U32.AND P3, PT, R15, R32, PT ;  /* 0x000000200f00720c */ /* 0x000fe20003f64070 */
[----:B------:R1:W-:Y:S01]  /*3e330*/  STS.U8 [R6+UR8+0x22d00], R86 ;  /* 0x022d005606007988 */ /* 0x0003e20008000008 */
[----:B------:R-:W3:Y:S02]  /*3e340*/  LDCU UR4, c[0x0][0x3b0] ;  /* 0x00007600ff0477ac */ /* 0x000ee40008000800 */
[----:B------:R-:W-:Y:S02]  /*3e350*/  SHF.R.S32.HI R7, RZ, 0x1f, R31 ;  /* 0x0000001fff077819 */ /* 0x000fe4000001141f */
[----:B0-----:R-:W-:-:S05]  /*3e360*/  IADD3 R8, P4, PT, R31, R13, RZ ;  /* 0x0000000d1f087210 */ /* 0x001fca0007f9e0ff */
[----:B------:R-:W-:Y:S01]  /*3e370*/  IMAD.X R9, R7, 0x1, R12, P4 ;  /* 0x0000000107097824 */ /* 0x000fe200020e060c */
[----:B------:R-:W-:Y:S04]  /*3e380*/  STL [R1+0x15d4], R8 ;  /* 0x0015d40801007387 */ /* 0x000fe80000100800 */
[----:B------:R-:W-:Y:S04]  /*3e390*/  STL [R1+0x15d0], R9 ;  /* 0x0015d00901007387 */ /* 0x000fe80000100800 */
[----:B------:R-:W2:Y:S01]  /*3e3a0*/  LDL.LU R85, [R1+0x4c] ;  /* 0x00004c0001557983 */ /* 0x000ea20000300800 */
[----:B------:R-:W-:-:S03]  /*3e3b0*/  @!P3 IMAD.IADD R32, R32, 0x1, -R15 ;  /* 0x000000012020b824 */ /* 0x000fc600078e0a0f */
[----:B-1----:R-:W2:Y:S02]  /*3e3c0*/  LDL.LU R86, [R1+0x44] ;  /* 0x0000440001567983 */ /* 0x002ea40000300800 */
[----:B------:R-:W-:Y:S02]  /*3e3d0*/  ISETP.GT.U32.AND P3, PT, R15, R32, PT ;  /* 0x000000200f00720c */ /* 0x000fe40003f64070 */
[----:B------:R-:W-:-:S06]  /*3e3e0*/  PRMT R71, RZ, 0x7610, R71 ;  /* 0x00007610ff477816 */ /* 0x000fcc0000000047 */
[----:B------:R0:W2:Y:S05]  /*3e3f0*/  @P0 LDG.E.U8 R71, desc[UR20][R8.64] ;  /* 0x0000001408470981 */ /* 0x0000aa000c1e1100 */
[----:B------:R-:W-:Y:S01]  /*3e400*/  @!P3 IMAD.IADD R32, R32, 0x1, -R15 ;  /* 0x000000012020b824 */ /* 0x000fe200078e0a0f */
[----:B----4-:R-:W-:Y:S02]  /*3e410*/  ISETP.GE.AND P4, PT, R11, RZ, PT ;  /* 0x000000ff0b00720c */ /* 0x010fe40003f86270 */
[----:B------:R-:W4:Y:S04]  /*3e420*/  LDL.LU R11, [R1+0x40] ;  /* 0x00004000010b7983 */ /* 0x000f280000300800 */
[----:B------:R1:W-:Y:S04]  /*3e430*/  STS.U8 [R6+UR8+0x23500], R83 ;  /* 0x0235005306007988 */ /* 0x0003e80008000008 */
[----:B-1----:R-:W4:Y:S03]  /*3e440*/  LDL R83, [R1+0x1e60] ;  /* 0x001e600001537983 */ /* 0x002f260000100800 */
[----:B------:R-:W-:-:S05]  /*3e450*/  @!P4 IMAD.MOV R32, RZ, RZ, -R32 ;  /* 0x000000ffff20c224 */ /* 0x000fca00078e0a20 */
[----:B------:R-:W-:-:S05]  /*3e460*/  SEL R32, R14, R32, !P1 ;  /* 0x000000200e207207 */ /* 0x000fca0004800000 */
[----:B---3--:R-:W-:Y:S01]  /*3e470*/  IMAD R32, R32, UR4, RZ ;  /* 0x0000000420207c24 */ /* 0x008fe2000f8e02ff */
[----:B--2---:R1:W-:Y:S04]  /*3e480*/  STS.U8 [R6+UR8+0x23900], R84 ;  /* 0x0239005406007988 */ /* 0x0043e80008000008 */
[----:B------:R-:W-:Y:S02]  /*3e490*/  SHF.R.S32.HI R7, RZ, 0x1f, R32 ;  /* 0x0000001fff077819 */ /* 0x000fe40000011420 */
[----:B0-----:R-:W-:Y:S02]  /*3e4a0*/  IADD3 R8, P4, PT, R32, R13, RZ ;  /* 0x0000000d20087210 */ /* 0x001fe40007f9e0ff */
[----:B------:R-:W-:Y:S01]  /*3e4b0*/  ISETP.GT.U32.AND P3, PT, R15, R33, PT ;  /* 0x000000210f00720c */ /* 0x000fe20003f64070 */
[----:B------:R-:W0:Y:S02]  /*3e4c0*/  LDCU UR4, c[0x0][0x3b0] ;  /* 0x00007600ff0477ac */ /* 0x000e240008000800 */
[----:B------:R-:W-:Y:S01]  /*3e4d0*/  IMAD.X R9, R7, 0x1, R12, P4 ;  /* 0x0000000107097824 */ /* 0x000fe200020e060c */
[----:B------:R-:W-:Y:S01]  /*3e4e0*/  STL [R1+0x15dc], R8 ;  /* 0x0015dc0801007387 */ /* 0x000fe20000100800 */
[----:B------:R-:W-:-:S03]  /*3e4f0*/  ISETP.GE.AND P4, PT, R10, RZ, PT ;  /* 0x000000ff0a00720c */ /* 0x000fc60003f86270 */
[----:B------:R-:W-:Y:S04]  /*3e500*/  STL [R1+0x15d8], R9 ;  /* 0x0015d80901007387 */ /* 0x000fe80000100800 */
[----:B-1----:R-:W2:Y:S04]  /*3e510*/  LDL.LU R84, [R1+0x50] ;  /* 0x0000500001547983 */ /* 0x002ea80000300800 */
[----:B------:R-:W3:Y:S01]  /*3e520*/  LDL.LU R10, [R1+0x48] ;  /* 0x00004800010a7983 */ /* 0x000ee20000300800 */
[----:B------:R-:W-:-:S05]  /*3e530*/  @!P3 IMAD.IADD R33, R33, 0x1, -R15 ;  /* 0x000000012121b824 */ /* 0x000fca00078e0a0f */
[----:B------:R-:W-:Y:S02]  /*3e540*/  ISETP.GT.U32.AND P3, PT, R15, R33, PT ;  /* 0x000000210f00720c */ /* 0x000fe40003f64070 */
[----:B------:R-:W-:Y:S02]  /*3e550*/  PRMT R70, RZ, 0x7610, R70 ;  /* 0x00007610ff467816 */ /* 0x000fe40000000046 */
[----:B------:R-:W-:Y:S01]  /*3e560*/  LOP3.LUT R7, R2, 0x30, RZ, 0x3c, !PT ;  /* 0x0000003002077812 */ /* 0x000fe200078e3cff */
[----:B------:R-:W-:Y:S04]  /*3e570*/  STS.U8 [R6+UR8+0x20100], R93 ;  /* 0x0201005d06007988 */ /* 0x000fe80008000008 */
[----:B------:R1:W2:Y:S04]  /*3e580*/  @P0 LDG.E.U8 R70, desc[UR20][R8.64] ;  /* 0x0000001408460981 */ /* 0x0002a8000c1e1100 */
[----:B------:R-:W-:-:S04]  /*3e590*/  @!P3 IMAD.IADD R33, R33, 0x1, -R15 ;  /* 0x000000012121b824 */ /* 0x000fc800078e0a0f */
[----:B------:R-:W-:Y:S01]  /*3e5a0*/  @!P4 IMAD.MOV R33, RZ, RZ, -R33 ;  /* 0x000000ffff21c224 */ /* 0x000fe200078e0a21 */
[----:B------:R-:W-:-:S04]  /*3e5b0*/  ISETP.GT.U32.AND P3, PT, R15, R34, PT ;  /* 0x000000220f00720c */ /* 0x000fc80003f64070 */
[----:B------:R-:W-:Y:S01]  /*3e5c0*/  SEL R33, R14, R33, !P1 ;  /* 0x000000210e217207 */ /* 0x000fe20004800000 */
[----:B------:R0:W-:Y:S04]  /*3e5d0*/  STS.U8 [R6+UR8+0x23d00], R85 ;  /* 0x023d005506007988 */ /* 0x0001e80008000008 */
[----:B0-----:R-:W2:Y:S01]  /*3e5e0*/  LDL R85, [R1+0x1e48] ;  /* 0x001e480001557983 */ /* 0x001ea20000100800 */
[----:B------:R-:W-:-:S03]  /*3e5f0*/  IMAD R33, R33, UR4, RZ ;  /* 0x0000000421217c24 */ /* 0x000fc6000f8e02ff */
[----:B------:R-:W-:Y:S01]  /*3e600*/  @!P3 IMAD.IADD R34, R34, 0x1, -R15 ;  /* 0x000000012222b824 */ /* 0x000fe200078e0a0f */
[----:B------:R-:W-:Y:S01]  /*3e610*/  STS.U8 [R7+UR8+0x20180], R86 ;  /* 0x0201805607007988 */ /* 0x000fe20008000008 */
[----:B------:R-:W0:Y:S01]  /*3e620*/  LDCU UR4, c[0x0][0x3b0] ;  /* 0x00007600ff0477ac */ /* 0x000e220008000800 */
[----:B-1----:R-:W-:Y:S02]  /*3e630*/  SHF.R.S32.HI R8, RZ, 0x1f, R33 ;  /* 0x0000001fff087819 */ /* 0x002fe40000011421 */
[----:B------:R-:W-:Y:S02]  /*3e640*/  IADD3 R9, P4, PT, R33, R13, RZ ;  /* 0x0000000d21097210 */ /* 0x000fe40007f9e0ff */
[----:B------:R-:W-:-:S03]  /*3e650*/  ISETP.GT.U32.AND P3, PT, R15, R34, PT ;  /* 0x000000220f00720c */ /* 0x000fc60003f64070 */
[----:B------:R-:W-:Y:S10]  /*3e660*/  STL [R1+0x15e4], R9 ;  /* 0x0015e40901007387 */ /* 0x000ff40000100800 */
[----:B------:R-:W-:Y:S01]  /*3e670*/  @!P3 IMAD.IADD R34, R34, 0x1, -R15 ;  /* 0x000000012222b824 */ /* 0x000fe200078e0a0f */
[----:B------:R-:W-:Y:S01]  /*3e680*/  PRMT R69, RZ, 0x7610, R69 ;  /* 0x00007610ff457816 */ /* 0x000fe20000000045 */
[----:B----4-:R1:W-:Y:S02]  /*3e690*/  STS.U8 [R7+UR8+0x20580], R11 ;  /* 0x0205800b07007988 */ /* 0x0103e40008000008 */
[----:B-1----:R-:W-:-:S02]  /*3e6a0*/  IMAD.X R11, R8, 0x1, R12, P4 ;  /* 0x00000001080b7824 */ /* 0x002fc400020e060c */
[----:B------:R-:W-:Y:S01]  /*3e6b0*/  @P0 IMAD.MOV.U32 R8, RZ, RZ, R9 ;  /* 0x000000ffff080224 */ /* 0x000fe200078e0009 */
[----:B------:R-:W-:Y:S01]  /*3e6c0*/  ISETP.GE.AND P4, PT, R83, RZ, PT ;  /* 0x000000ff5300720c */ /* 0x000fe20003f86270 */
[----:B------:R-:W-:Y:S01]  /*3e6d0*/  @P0 IMAD.MOV.U32 R9, RZ, RZ, R11 ;  /* 0x000000ffff090224 */ /* 0x000fe200078e000b */
[----:B------:R1:W-:Y:S04]  /*3e6e0*/  STL [R1+0x15e0], R11 ;  /* 0x0015e00b01007387 */ /* 0x0003e80000100800 */
[----:B------:R-:W4:Y:S04]  /*3e6f0*/  LDL.LU R86, [R1+0x58] ;  /* 0x0000580001567983 */ /* 0x000f280000300800 */
[----:B------:R0:W4:Y:S04]  /*3e700*/  @P0 LDG.E.U8 R69, desc[UR20][R8.64] ;  /* 0x0000001408450981 */ /* 0x000128000c1e1100 */
[----:B-1----:R-:W4:Y:S04]  /*3e710*/  LDL.LU R11, [R1+0x54] ;  /* 0x00005400010b7983 */ /* 0x002f280000300800 */
[----:B------:R-:W4:Y:S01]  /*3e720*/  LDL R83, [R1+0x1e4c] ;  /* 0x001e4c0001537983 */ /* 0x000f220000100800 */
[----:B------:R-:W-:-:S05]  /*3e730*/  @!P4 IMAD.MOV R34, RZ, RZ, -R34 ;  /* 0x000000ffff22c224 */ /* 0x000fca00078e0a22 */
[----:B------:R-:W-:-:S05]  /*3e740*/  SEL R34, R14, R34, !P1 ;  /* 0x000000220e227207 */ /* 0x000fca0004800000 */
[----:B0-----:R-:W-:Y:S01]  /*3e750*/  IMAD R34, R34, UR4, RZ ;  /* 0x0000000422227c24 */ /* 0x001fe2000f8e02ff */
[----:B---3--:R0:W-:Y:S04]  /*3e760*/  STS.U8 [R7+UR8+0x20d80], R10 ;  /* 0x020d800a07007988 */ /* 0x0081e80008000008 */
[----:B------:R-:W-:Y:S02]  /*3e770*/  SHF.R.S32.HI R8, RZ, 0x1f, R34 ;  /* 0x0000001fff087819 */ /* 0x000fe40000011422 */
[----:B------:R-:W-:Y:S01]  /*3e780*/  IADD3 R9, P4, PT, R34, R13, RZ ;  /* 0x0000000d22097210 */ /* 0x000fe20007f9e0ff */
[----:B--2---:R1:W-:Y:S01]  /*3e790*/  STS.U8 [R7+UR8+0x20980], R84 ;  /* 0x0209805407007988 */ /* 0x0043e20008000008 */
[----:B------:R-:W-:Y:S01]  /*3e7a0*/  ISETP.GT.U32.AND P3, PT, R15, R35, PT ;  /* 0x000000230f00720c */ /* 0x000fe20003f64070 */
[----:B------:R-:W2:Y:S02]  /*3e7b0*/  LDCU UR4, c[0x0][0x3b0] ;  /* 0x00007600ff0477ac */ /* 0x000ea40008000800 */
[----:B0-----:R-:W-:Y:S01]  /*3e7c0*/  IMAD.X R10, R8, 0x1, R12, P4 ;  /* 0x00000001080a7824 */ /* 0x001fe200020e060c */
[----:B------:R0:W-:Y:S01]  /*3e7d0*/  STL [R1+0x15ec], R9 ;  /* 0x0015ec0901007387 */ /* 0x0001e20000100800 */
[----:B------:R-:W-:-:S03]  /*3e7e0*/  @P0 IMAD.MOV.U32 R8, RZ, RZ, R9 ;  /* 0x000000ffff080224 */ /* 0x000fc600078e0009 */
[----:B------:R3:W-:Y:S04]  /*3e7f0*/  STL [R1+0x15e8], R10 ;  /* 0x0015e80a01007387 */ /* 0x0007e80000100800 */
[----:B-1----:R-:W4:Y:S01]  /*3e800*/  LDL.LU R84, [R1+0x60] ;  /* 0x0000600001547983 */ /* 0x002f220000300800 */
[----:B0-----:R-:W-:-:S03]  /*3e810*/  @P0 IMAD.MOV.U32 R9, RZ, RZ, R10 ;  /* 0x000000ffff090224 */ /* 0x001fc600078e000a */
[----:B---3--:R-:W3:Y:S01]  /*3e820*/  LDL.LU R10, [R1+0x5c] ;  /* 0x00005c00010a7983 */ /* 0x008ee20000300800 */
[----:B------:R-:W-:-:S05]  /*3e830*/  @!P3 IMAD.IADD R35, R35, 0x1, -R15 ;  /* 0x000000012323b824 */ /* 0x000fca00078e0a0f */
[----:B------:R-:W-:Y:S02]  /*3e840*/  ISETP.GT.U32.AND P3, PT, R15, R35, PT ;  /* 0x000000230f00720c */ /* 0x000fe40003f64070 */
[----:B------:R-:W-:-:S06]  /*3e850*/  PRMT R68, RZ, 0x7610, R68 ;  /* 0x00007610ff447816 */ /* 0x000fcc0000000044 */
[----:B------:R0:W3:Y:S05]  /*3e860*/  @P0 LDG.E.U8 R68, desc[UR20][R8.64] ;  /* 0x0000001408440981 */ /* 0x0000ea000c1e1100 */
[----:B------:R-:W-:Y:S01]  /*3e870*/  @!P3 IMAD.IADD R35, R35, 0x1, -R15 ;  /* 0x000000012323b824 */ /* 0x000fe200078e0a0f */
[----:B------:R-:W-:Y:S02]  /*3e880*/  ISETP.GE.AND P4, PT, R85, RZ, PT ;  /* 0x000000ff5500720c */ /* 0x000fe40003f86270 */
[----:B------:R-:W-:Y:S01]  /*3e890*/  ISETP.GT.U32.AND P3, PT, R15, R36, PT ;  /* 0x000000240f00720c */ /* 0x000fe20003f64070 */
[----:B------:R-:W3:Y:S10]  /*3e8a0*/  LDL R85, [R1+0x1e50] ;  /* 0x001e500001557983 */ /* 0x000ef40000100800 */
[----:B------:R-:W-:-:S05]  /*3e8b0*/  @!P4 IMAD.MOV R35, RZ, RZ, -R35 ;  /* 0x000000ffff23c224 */ /* 0x000fca00078e0a23 */
[----:B------:R-:W-:-:S05]  /*3e8c0*/  SEL R35, R14, R35, !P1 ;  /* 0x000000230e237207 */ /* 0x000fca0004800000 */
[----:B--2---:R-:W-:Y:S02]  /*3e8d0*/  IMAD R35, R35, UR4, RZ ;  /* 0x0000000423237c24 */ /* 0x004fe4000f8e02ff */
[----:B------:R-:W-:Y:S01]  /*3e8e0*/  @!P3 IMAD.IADD R36, R36, 0x1, -R15 ;  /* 0x000000012424b824 */ /* 0x000fe200078e0a0f */
[----:B------:R-:W1:Y:S02]  /*3e8f0*/  LDCU UR4, c[0x0][0x3b0] ;  /* 0x00007600ff0477ac */ /* 0x000e640008000800 */
[----:B0-----:R-:W-:Y:S02]  /*3e900*/  SHF.R.S32.HI R8, RZ, 0x1f, R35 ;  /* 0x0000001fff087819 */ /* 0x001fe40000011423 */
[----:B------:R-:W-:Y:S02]  /*3e910*/  IADD3 R9, P4, PT, R35, R13, RZ ;  /* 0x0000000d23097210 */ /* 0x000fe40007f9e0ff */
[----:B------:R-:W-:-:S03]  /*3e920*/  ISETP.GT.U32.AND P3, PT, R15, R36, PT ;  /* 0x000000240f00720c */ /* 0x000fc60003f64070 */
[----:B------:R-:W-:Y:S10]  /*3e930*/  STL [R1+0x15f4], R9 ;  /* 0x0015f40901007387 */ /* 0x000ff40000100800 */
[----:B------:R-:W-:Y:S01]  /*3e940*/  @!P3 IMAD.IADD R36, R36, 0x1, -R15 ;  /* 0x000000012424b824 */ /* 0x000fe200078e0a0f */
[----:B------:R-:W-:Y:S01]  /*3e950*/  PRMT R67, RZ, 0x7610, R67 ;  /* 0x00007610ff437816 */ /* 0x000fe20000000043 */
[----:B----4-:R-:W-:Y:S04]  /*3e960*/  STS.U8 [R7+UR8+0x21180], R86 ;  /* 0x0211805607007988 */ /* 0x010fe80008000008 */
[----:B------:R0:W-:Y:S02]  /*3e970*/  STS.U8 [R7+UR8+0x21580], R11 ;  /* 0x0215800b07007988 */ /* 0x0001e40008000008 */
[----:B0-----:R-:W-:-:S02]  /*3e980*/  IMAD.X R11, R8, 0x1, R12, P4 ;  /* 0x00000001080b7824 */ /* 0x001fc400020e060c */
[----:B------:R-:W-:Y:S01]  /*3e990*/  @P0 IMAD.MOV.U32 R8, RZ, RZ, R9 ;  /* 0x000000ffff080224 */ /* 0x000fe200078e0009 */
[----:B------:R-:W-:Y:S01]  /*3e9a0*/  ISETP.GE.AND P4, PT, R83, RZ, PT ;  /* 0x000000ff5300720c */ /* 0x000fe20003f86270 */
[----:B------:R-:W-:Y:S01]  /*3e9b0*/  @P0 IMAD.MOV.U32 R9, RZ, RZ, R11 ;  /* 0x000000ffff090224 */ /* 0x000fe200078e000b */
[----:B------:R0:W-:Y:S04]  /*3e9c0*/  STL [R1+0x15f0], R11 ;  /* 0x0015f00b01007387 */ /* 0x0001e80000100800 */
[----:B------:R-:W2:Y:S04]  /*3e9d0*/  LDL.LU R86, [R1+0x68] ;  /* 0x0000680001567983 */ /* 0x000ea80000300800 */
[----:B------:R4:W2:Y:S04]  /*3e9e0*/  @P0 LDG.E.U8 R67, desc[UR20][R8.64] ;  /* 0x0000001408430981 */ /* 0x0008a8000c1e1100 */
[----:B0-----:R-:W2:Y:S01]  /*3e9f0*/  LDL.LU R11, [R1+0x64] ;  /* 0x00006400010b7983 */ /* 0x001ea20000300800 */
[----:B------:R-:W-:-:S03]  /*3ea00*/  @!P4 IMAD.MOV R36, RZ, RZ, -R36 ;  /* 0x000000ffff24c224 */ /* 0x000fc600078e0a24 */
[----:B------:R-:W2:Y:S02]  /*3ea10*/  LDL R83, [R1+0x1e38] ;  /* 0x001e380001537983 */ /* 0x000ea40000100800 */
[----:B------:R-:W-:-:S05]  /*3ea20*/  SEL R36, R14, R36, !P1 ;  /* 0x000000240e247207 */ /* 0x000fca0004800000 */
[----:B-1----:R-:W-:Y:S01]  /*3ea30*/  IMAD R36, R36, UR4, RZ ;  /* 0x0000000424247c24 */ /* 0x002fe2000f8e02ff */
[----:B------:R-:W-:Y:S04]  /*3ea40*/  STS.U8 [R7+UR8+0x21980], R84 ;  /* 0x0219805407007988 */ /* 0x000fe80008000008 */
[----:B----4-:R-:W-:Y:S02]  /*3ea50*/  SHF.R.S32.HI R8, RZ, 0x1f, R36 ;  /* 0x0000001fff087819 */ /* 0x010fe40000011424 */
[----:B------:R-:W-:Y:S01]  /*3ea60*/  IADD3 R9, P4, PT, R36, R13, RZ ;  /* 0x0000000d24097210 */ /* 0x000fe20007f9e0ff */
[----:B---3--:R0:W-:Y:S04]  /*3ea70*/  STS.U8 [R7+UR8+0x21d80], R10 ;  /* 0x021d800a07007988 */ /* 0x0081e80008000008 */
[----:B------:R1:W-:Y:S01]  /*3ea80*/  STL [R1+0x15fc], R9 ;  /* 0x0015fc0901007387 */ /* 0x0003e20000100800 */
[----:B------:R-:W-:Y:S01]  /*3ea90*/  ISETP.GT.U32.AND P3, PT, R15, R37, PT ;  /* 0x000000250f00720c */ /* 0x000fe20003f64070 */
[----:B------:R-:W3:Y:S01]  /*3eaa0*/  LDCU UR4, c[0x0][0x3b0] ;  /* 0x00007600ff0477ac */ /* 0x000ee20008000800 */
[----:B0-----:R-:W-:-:S05]  /*3eab0*/  IMAD.X R10, R8, 0x1, R12, P4 ;  /* 0x00000001080a7824 */ /* 0x001fca00020e060c */
[----:B------:R0:W-:Y:S04]  /*3eac0*/  STL [R1+0x15f8], R10 ;  /* 0x0015f80a01007387 */ /* 0x0001e80000100800 */
[----:B------:R-:W4:Y:S01]  /*3ead0*/  LDL.LU R84, [R1+0x74] ;  /* 0x0000740001547983 */ /* 0x000f220000300800 */
[----:B------:R-:W-:Y:S02]  /*3eae0*/  @P0 IMAD.MOV.U32 R8, RZ, RZ, R9 ;  /* 0x000000ffff080224 */ /* 0x000fe400078e0009 */
[----:B-1----:R-:W-:Y:S02]  /*3eaf0*/  @P0 IMAD.MOV.U32 R9, RZ, RZ, R10 ;  /* 0x000000ffff090224 */ /* 0x002fe400078e000a */
[----:B0-----:R-:W4:Y:S01]  /*3eb00*/  LDL.LU R10, [R1+0x6c] ;  /* 0x00006c00010a7983 */ /* 0x001f220000300800 */
[----:B------:R-:W-:-:S05]  /*3eb10*/  @!P3 IMAD.IADD R37, R37, 0x1, -R15 ;  /* 0x000000012525b824 */ /* 0x000fca00078e0a0f */
[----:B------:R-:W-:Y:S02]  /*3eb20*/  ISETP.GT.U32.AND P3, PT, R15, R37, PT ;  /* 0x000000250f00720c */ /* 0x000fe40003f64070 */
[----:B------:R-:W-:-:S11]  /*3eb30*/  ISETP.GE.AND P4, PT, R85, RZ, PT ;  /* 0x000000ff5500720c */ /* 0x000fd60003f86270 */
[----:B------:R-:W-:-:S04]  /*3eb40*/  @!P3 IMAD.IADD R37, R37, 0x1, -R15 ;  /* 0x000000012525b824 */ /* 0x000fc800078e0a0f */
[----:B------:R-:W-:Y:S01]  /*3eb50*/  @!P4 IMAD.MOV R37, RZ, RZ, -R37 ;  /* 0x000000ffff25c224 */ /* 0x000fe200078e0a25 */
[----:B------:R-:W-:-:S04]  /*3eb60*/  PRMT R20, RZ, 0x7610, R20 ;  /* 0x00007610ff147816 */ /* 0x000fc80000000014 */
[----:B------:R-:W-:Y:S02]  /*3eb70*/  SEL R37, R14, R37, !P1 ;  /* 0x000000250e257207 */ /* 0x000fe40004800000 */
[----:B------:R0:W4:Y:S03]  /*3eb80*/  @P0 LDG.E.U8 R20, desc[UR20][R8.64] ;  /* 0x0000001408140981 */ /* 0x000126000c1e1100 */
[----:B---3--:R-:W-:Y:S01]  /*3eb90*/  IMAD R37, R37, UR4, RZ ;  /* 0x0000000425257c24 */ /* 0x008fe2000f8e02ff */
[----:B--2---:R1:W-:Y:S04]  /*3eba0*/  STS.U8 [R7+UR8+0x22580], R11 ;  /* 0x0225800b07007988 */ /* 0x0043e80008000008 */
[----:B------:R2:W-:Y:S01]  /*3ebb0*/  STS.U8 [R7+UR8+0x22180], R86 ;  /* 0x0221805607007988 */ /* 0x0005e20008000008 */
[----:B------:R-:W-:Y:S01]  /*3ebc0*/  ISETP.GT.U32.AND P3, PT, R15, R38, PT ;  /* 0x000000260f00720c */ /* 0x000fe20003f64070 */
[----:B------:R-:W3:Y:S02]  /*3ebd0*/  LDCU UR4, c[0x0][0x3b0] ;  /* 0x00007600ff0477ac */ /* 0x000ee40008000800 */
[----:B-1----:R-:W3:Y:S01]  /*3ebe0*/  LDL R11, [R1+0x1e40] ;  /* 0x001e4000010b7983 */ /* 0x002ee20000100800 */
[----:B0-----:R-:W-:-:S02]  /*3ebf0*/  SHF.R.S32.HI R8, RZ, 0x1f, R37 ;  /* 0x0000001fff087819 */ /* 0x001fc40000011425 */
[----:B------:R-:W-:-:S05]  /*3ec00*/  IADD3 R9, P4, PT, R37, R13, RZ ;  /* 0x0000000d25097210 */ /* 0x000fca0007f9e0ff */
[----:B------:R-:W-:Y:S01]  /*3ec10*/  IMAD.X R22, R8, 0x1, R12, P4 ;  /* 0x0000000108167824 */ /* 0x000fe200020e060c */
[----:B------:R-:W-:Y:S04]  /*3ec20*/  STL [R1+0x1604], R9 ;  /* 0x0016040901007387 */ /* 0x000fe80000100800 */
[----:B------:R-:W-:Y:S04]  /*3ec30*/  STL [R1+0x1600], R22 ;  /* 0x0016001601007387 */ /* 0x000fe80000100800 */
[----:B------:R-:W3:Y:S04]  /*3ec40*/  LDL.LU R85, [R1+0x84] ;  /* 0x0000840001557983 */ /* 0x000ee80000300800 */
[----:B--2---:R-:W2:Y:S04]  /*3ec50*/  LDL.LU R86, [R1+0x80] ;  /* 0x0000800001567983 */ /* 0x004ea80000300800 */
[----:B----4-:R0:W-:Y:S04]  /*3ec60*/  STS.U8 [R7+UR8+0x22980], R84 ;  /* 0x0229805407007988 */ /* 0x0101e80008000008 */
[----:B0-----:R-:W4:Y:S01]  /*3ec70*/  LDL R84, [R1+0x1e44] ;  /* 0x001e440001547983 */ /* 0x001f220000100800 */
[----:B------:R-:W-:Y:S01]  /*3ec80*/  @!P3 IMAD.IADD R38, R38, 0x1, -R15 ;  /* 0x000000012626b824 */ /* 0x000fe200078e0a0f */
[----:B------:R-:W-:-:S04]  /*3ec90*/  ISETP.GE.AND P4, PT, R83, RZ, PT ;  /* 0x000000ff5300720c */ /* 0x000fc80003f86270 */
[----:B------:R-:W-:Y:S02]  /*3eca0*/  ISETP.GT.U32.AND P3, PT, R15, R38, PT ;  /* 0x000000260f00720c */ /* 0x000fe40003f64070 */
[----:B------:R-:W-:-:S11]  /*3ecb0*/  PRMT R66, RZ, 0x7610, R66 ;  /* 0x00007610ff427816 */ /* 0x000fd60000000042 */
[----:B------:R-:W-:-:S04]  /*3ecc0*/  @!P3 IMAD.IADD R38, R38, 0x1, -R15 ;  /* 0x000000012626b824 */ /* 0x000fc800078e0a0f */
[----:B------:R-:W-:Y:S02]  /*3ecd0*/  @!P4 IMAD.MOV R38, RZ, RZ, -R38 ;  /* 0x000000ffff26c224 */ /* 0x000fe400078e0a26 */
[----:B------:R-:W-:-:S03]  /*3ece0*/  @P0 IMAD.MOV.U32 R8, RZ, RZ, R9 ;  /* 0x000000ffff080224 */ /* 0x000fc600078e0009 */
[----:B------:R-:W-:Y:S01]  /*3ecf0*/  SEL R38, R14, R38, !P1 ;  /* 0x000000260e267207 */ /* 0x000fe20004800000 */
[----:B------:R-:W-:-:S04]  /*3ed00*/  @P0 IMAD.MOV.U32 R9, RZ, RZ, R22 ;  /* 0x000000ffff090224 */ /* 0x000fc800078e0016 */
[----:B---3--:R-:W-:Y:S01]  /*3ed10*/  IMAD R38, R38, UR4, RZ ;  /* 0x0000000426267c24 */ /* 0x008fe2000f8e02ff */
[----:B------:R0:W3:Y:S04]  /*3ed20*/  @P0 LDG.E.U8 R66, desc[UR20][R8.64] ;  /* 0x0000001408420981 */ /* 0x0000e8000c1e1100 */
[----:B------:R1:W-:Y:S01]  /*3ed30*/  STS.U8 [R7+UR8+0x22d80], R10 ;  /* 0x022d800a07007988 */ /* 0x0003e20008000008 */
[----:B------:R-:W-:Y:S01]  /*3ed40*/  ISETP.GT.U32.AND P3, PT, R15, R39, PT ;  /* 0x000000270f00720c */ /* 0x000fe20003f64070 */
[----:B------:R-:W2:Y:S01]  /*3ed50*/  LDCU UR4, c[0x0][0x3b0] ;  /* 0x00007600ff0477ac */ /* 0x000ea20008000800 */
[----:B0-----:R-:W-:Y:S02]  /*3ed60*/  SHF.R.S32.HI R8, RZ, 0x1f, R38 ;  /* 0x0000001fff087819 */ /* 0x001fe40000011426 */
[----:B------:R-:W-:-:S05]  /*3ed70*/  IADD3 R9, P4, PT, R38, R13, RZ ;  /* 0x0000000d26097210 */ /* 0x000fca0007f9e0ff */
[----:B-1----:R-:W-:Y:S01]  /*3ed80*/  IMAD.X R10, R8, 0x1, R12, P4 ;  /* 0x00000001080a7824 */ /* 0x002fe200020e060c */
[----:B------:R0:W-:Y:S01]  /*3ed90*/  STL [R1+0x160c], R9 ;  /* 0x00160c0901007387 */ /* 0x0001e20000100800 */
[----:B------:R-:W-:-:S03]  /*3eda0*/  @P0 IMAD.MOV.U32 R8, RZ, RZ, R9 ;  /* 0x000000ffff080224 */ /* 0x000fc600078e0009 */
[----:B------:R1:W-:Y:S04]  /*3edb0*/  STL [R1+0x1608], R10 ;  /* 0x0016080a01007387 */ /* 0x0003e80000100800 */
[----:B------:R-:W3:Y:S01]  /*3edc0*/  LDL.LU R83, [R1+0x94] ;  /* 0x0000940001537983 */ /* 0x000ee20000300800 */
[----:B0-----:R-:W-:-:S03]  /*3edd0*/  @P0 IMAD.MOV.U32 R9, RZ, RZ, R10 ;  /* 0x000000ffff090224 */ /* 0x001fc600078e000a */
[----:B-1----:R-:W3:Y:S01]  /*3ede0*/  LDL.LU R10, [R1+0x88] ;  /* 0x00008800010a7983 */ /* 0x002ee20000300800 */
[----:B------:R-:W-:-:S05]  /*3edf0*/  @!P3 IMAD.IADD R39, R39, 0x1, -R15 ;  /* 0x000000012727b824 */ /* 0x000fca00078e0a0f */
[----:B------:R-:W-:Y:S02]  /*3ee00*/  ISETP.GT.U32.AND P3, PT, R15, R39, PT ;  /* 0x000000270f00720c */ /* 0x000fe40003f64070 */
[----:B------:R-:W-:-:S06]  /*3ee10*/  PRMT R65, RZ, 0x7610, R65 ;  /* 0x00007610ff417816 */ /* 0x000fcc0000000041 */
[----:B------:R0:W3:Y:S05]  /*3ee20*/  @P0 LDG.E.U8 R65, desc[UR20][R8.64] ;  /* 0x0000001408410981 */ /* 0x0000ea000c1e1100 */
[----:B------:R-:W-:Y:S01]  /*3ee30*/  @!P3 IMAD.IADD R39, R39, 0x1, -R15 ;  /* 0x000000012727b824 */ /* 0x000fe200078e0a0f */
[----:B------:R-:W-:Y:S02]  /*3ee40*/  ISETP.GE.AND P4, PT, R11, RZ, PT ;  /* 0x000000ff0b00720c */ /* 0x000fe40003f86270 */
[----:B------:R-:W3:Y:S04]  /*3ee50*/  LDL.LU R11, [R1+0x70] ;  /* 0x00007000010b7983 */ /* 0x000ee80000300800 */
[----:B------:R-:W3:Y:S07]  /*3ee60*/  LDL R87, [R1+0x1e28] ;  /* 0x001e280001577983 */ /* 0x000eee0000100800 */
[----:B------:R-:W-:-:S05]  /*3ee70*/  @!P4 IMAD.MOV R39, RZ, RZ, -R39 ;  /* 0x000000ffff27c224 */ /* 0x000fca00078e0a27 */
[----:B------:R-:W-:-:S05]  /*3ee80*/  SEL R39, R14, R39, !P1 ;  /* 0x000000270e277207 */ /* 0x000fca0004800000 */
[----:B--2---:R-:W-:Y:S01]  /*3ee90*/  IMAD R39, R39, UR4, RZ ;  /* 0x0000000427277c24 */ /* 0x004fe2000f8e02ff */
[----:B------:R1:W-:Y:S01]  /*3eea0*/  STS.U8 [R7+UR8+0x23180], R85 ;  /* 0x0231805507007988 */ /* 0x0003e20008000008 */
[----:B------:R-:W-:Y:S01]  /*3eeb0*/  ISETP.GT.U32.AND P3, PT, R15, R40, PT ;  /* 0x000000280f00720c */ /* 0x000fe20003f64070 */
[----:B------:R-:W2:Y:S02]  /*3eec0*/  LDCU UR4, c[0x0][0x3b0] ;  /* 0x00007600ff0477ac */ /* 0x000ea40008000800 */
[----:B0-----:R-:W-:Y:S02]  /*3eed0*/  SHF.R.S32.HI R8, RZ, 0x1f, R39 ;  /* 0x0000001fff087819 */ /* 0x001fe40000011427 */
[----:B------:R-:W-:-:S05]  /*3eee0*/  IADD3 R9, P4, PT, R39, R13, RZ ;  /* 0x0000000d27097210 */ /* 0x000fca0007f9e0ff */
[----:B------:R-:W-:Y:S01]  /*3eef0*/  IMAD.X R22, R8, 0x1, R12, P4 ;  /* 0x0000000108167824 */ /* 0x000fe200020e060c */
[----:B------:R0:W-:Y:S04]  /*3ef00*/  STL [R1+0x1614], R9 ;  /* 0x0016140901007387 */ /* 0x0001e80000100800 */
[----:B------:R-:W-:Y:S04]  /*3ef10*/  STL [R1+0x1610], R22 ;  /* 0x0016101601007387 */ /* 0x000fe80000100800 */
[----:B-1----:R-:W3:Y:S01]  /*3ef20*/  LDL.LU R85, [R1+0x7c] ;  /* 0x00007c0001557983 */ /* 0x002ee20000300800 */
[----:B----4-:R-:W-:-:S03]  /*3ef30*/  ISETP.GE.AND P4, PT, R84, RZ, PT ;  /* 0x000000ff5400720c */ /* 0x010fc60003f86270 */
[----:B------:R-:W4:Y:S01]  /*3ef40*/  LDL.LU R84, [R1+0x78] ;  /* 0x0000780001547983 */ /* 0x000f220000300800 */
[----:B------:R-:W-:-:S03]  /*3ef50*/  @!P3 IMAD.IADD R40, R40, 0x1, -R15 ;  /* 0x000000012828b824 */ /* 0x000fc600078e0a0f */
[----:B------:R-:W4:Y:S02]  /*3ef60*/  LDL R88, [R1+0x1e2c] ;  /* 0x001e2c0001587983 */ /* 0x000f240000100800 */
[----:B------:R-:W-:Y:S02]  /*3ef70*/  ISETP.GT.U32.AND P3, PT, R15, R40, PT ;  /* 0x000000280f00720c */ /* 0x000fe40003f64070 */
[----:B------:R-:W-:-:S11]  /*3ef80*/  PRMT R64, RZ, 0x7610, R64 ;  /* 0x00007610ff407816 */ /* 0x000fd60000000040 */
[----:B------:R-:W-:-:S04]  /*3ef90*/  @!P3 IMAD.IADD R40, R40, 0x1, -R15 ;  /* 0x000000012828b824 */ /* 0x000fc800078e0a0f */
[----:B------:R-:W-:Y:S02]  /*3efa0*/  @!P4 IMAD.MOV R40, RZ, RZ, -R40 ;  /* 0x000000ffff28c224 */ /* 0x000fe400078e0a28 */
[----:B------:R-:W-:-:S03]  /*3efb0*/  @P0 IMAD.MOV.U32 R8, RZ, RZ, R9 ;  /* 0x000000ffff080224 */ /* 0x000fc600078e0009 */
[----:B------:R-:W-:Y:S01]  /*3efc0*/  SEL R40, R14, R40, !P1 ;  /* 0x000000280e287207 */ /* 0x000fe20004800000 */
[----:B0-----:R-:W-:-:S04]  /*3efd0*/  @P0 IMAD.MOV.U32 R9, RZ, RZ, R22 ;  /* 0x000000ffff090224 */ /* 0x001fc800078e0016 */
[----:B--2---:R-:W-:Y:S01]  /*3efe0*/  IMAD R40, R40, UR4, RZ ;  /* 0x0000000428287c24 */ /* 0x004fe2000f8e02ff */
[----:B------:R0:W2:Y:S04]  /*3eff0*/  @P0 LDG.E.U8 R64, desc[UR20][R8.64] ;  /* 0x0000001408400981 */ /* 0x0000a8000c1e1100 */
[----:B------:R-:W-:Y:S01]  /*3f000*/  STS.U8 [R7+UR8+0x23580], R86 ;  /* 0x0235805607007988 */ /* 0x000fe20008000008 */
[----:B------:R-:W-:Y:S01]  /*3f010*/  ISETP.GT.U32.AND P3, PT, R15, R41, PT ;  /* 0x000000290f00720c */ /* 0x000fe20003f64070 */
[----:B------:R-:W1:Y:S01]  /*3f020*/  LDCU UR4, c[0x0][0x3b0] ;  /* 0x00007600ff0477ac */ /* 0x000e620008000800 */
[----:B0-----:R-:W-:Y:S01]  /*3f030*/  SHF.R.S32.HI R9, RZ, 0x1f, R40 ;  /* 0x0000001fff097819 */ /* 0x001fe20000011428 */
[----:B---3--:R0:W-:Y:S02]  /*3f040*/  STS.U8 [R7+UR8+0x23d80], R10 ;  /* 0x023d800a07007988 */ /* 0x0081e40008000008 */
[----:B0-----:R-:W-:-:S05]  /*3f050*/  IADD3 R10, P4, PT, R40, R13, RZ ;  /* 0x0000000d280a7210 */ /* 0x001fca0007f9e0ff */
[----:B------:R-:W-:Y:S01]  /*3f060*/  IMAD.X R9, R9, 0x1, R12, P4 ;  /* 0x0000000109097824 */ /* 0x000fe200020e060c */
[----:B------:R-:W-:Y:S04]  /*3f070*/  STL [R1+0x161c], R10 ;  /* 0x00161c0a01007387 */ /* 0x000fe80000100800 */
[----:B------:R-:W-:Y:S04]  /*3f080*/  STL [R1+0x1618], R9 ;  /* 0x0016180901007387 */ /* 0x000fe80000100800 */
[----:B------:R-:W3:Y:S01]  /*3f090*/  LDL.LU R86, [R1+0x90] ;  /* 0x0000900001567983 */ /* 0x000ee20000300800 */
[----:B------:R-:W-:-:S03]  /*3f0a0*/  @!P3 IMAD.IADD R41, R41, 0x1, -R15 ;  /* 0x000000012929b824 */ /* 0x000fc600078e0a0f */
[----:B------:R0:W-:Y:S02]  /*3f0b0*/  STS.U8 [R7+UR8+0x23980], R83 ;  /* 0x0239805307007988 */ /* 0x0001e40008000008 */
[----:B------:R-:W-:Y:S02]  /*3f0c0*/  ISETP.GT.U32.AND P3, PT, R15, R41, PT ;  /* 0x000000290f00720c */ /* 0x000fe40003f64070 */
[----:B0-----:R-:W2:Y:S11]  /*3f0d0*/  LDL.LU R83, [R1+0x8c] ;  /* 0x00008c0001537983 */ /* 0x001eb60000300800 */
[----:B------:R-:W-:Y:S01]  /*3f0e0*/  @!P3 IMAD.IADD R41, R41, 0x1, -R15 ;  /* 0x000000012929b824 */ /* 0x000fe200078e0a0f */
[----:B------:R-:W-:-:S02]  /*3f0f0*/  ISETP.GE.AND P4, PT, R87, RZ, PT ;  /* 0x000000ff5700720c */ /* 0x000fc40003f86270 */
[----:B------:R-:W2:Y:S01]  /*3f100*/  LDL R87, [R1+0x1e34] ;  /* 0x001e340001577983 */ /* 0x000ea20000100800 */
[----:B------:R-:W-:Y:S02]  /*3f110*/  LOP3.LUT R8, R2, 0x40, RZ, 0x3c, !PT ;  /* 0x0000004002087812 */ /* 0x000fe400078e3cff */
[----:B------:R-:W-:-:S08]  /*3f120*/  PRMT R63, RZ, 0x7610, R63 ;  /* 0x00007610ff3f7816 */ /* 0x000fd0000000003f */
[----:B------:R-:W-:Y:S01]  /*3f130*/  @!P4 IMAD.MOV R41, RZ, RZ, -R41 ;  /* 0x000000ffff29c224 */ /* 0x000fe200078e0a29 */
[----:B------:R0:W-:Y:S04]  /*3f140*/  STS.U8 [R8+UR8+0x20200], R11 ;  /* 0x0202000b08007988 */ /* 0x0001e80008000008 */
[----:B------:R-:W-:-:S05]  /*3f150*/  SEL R41, R14, R41, !P1 ;  /* 0x000000290e297207 */ /* 0x000fca0004800000 */
[----:B-1----:R-:W-:Y:S02]  /*3f160*/  IMAD R41, R41, UR4, RZ ;  /* 0x0000000429297c24 */ /* 0x002fe4000f8e02ff */
[----:B0-----:R-:W-:Y:S01]  /*3f170*/  @P0 IMAD.MOV.U32 R11, RZ, RZ, R9 ;  /* 0x000000ffff0b0224 */ /* 0x001fe200078e0009 */
[----:B------:R-:W-:Y:S01]  /*3f180*/  ISETP.GT.U32.AND P3, PT, R15, R42, PT ;  /* 0x0000002a0f00720c */ /* 0x000fe20003f64070 */
[----:B------:R-:W0:Y:S01]  /*3f190*/  LDCU UR4, c[0x0][0x3b0] ;  /* 0x00007600ff0477ac */ /* 0x000e220008000800 */
[----:B------:R-:W-:Y:S02]  /*3f1a0*/  SHF.R.S32.HI R9, RZ, 0x1f, R41 ;  /* 0x0000001fff097819 */ /* 0x000fe40000011429 */
[----:B------:R1:W2:Y:S02]  /*3f1b0*/  @P0 LDG.E.U8 R63, desc[UR20][R10.64] ;  /* 0x000000140a3f0981 */ /* 0x0002a4000c1e1100 */
[----:B-1----:R-:W-:-:S05]  /*3f1c0*/  IADD3 R10, P4, PT, R41, R13, RZ ;  /* 0x0000000d290a7210 */ /* 0x002fca0007f9e0ff */
[----:B------:R-:W-:Y:S01]  /*3f1d0*/  IMAD.X R11, R9, 0x1, R12, P4 ;  /* 0x00000001090b7824 */ /* 0x000fe200020e060c */
[----:B------:R-:W-:Y:S04]  /*3f1e0*/  STL [R1+0x1624], R10 ;  /* 0x0016240a01007387 */ /* 0x000fe80000100800 */
[----:B------:R1:W-:Y:S04]  /*3f1f0*/  STS.U8 [R8+UR8+0x20600], R85 ;  /* 0x0206005508007988 */ /* 0x0003e80008000008 */
[----:B------:R-:W-:Y:S04]  /*3f200*/  STL [R1+0x1620], R11 ;  /* 0x0016200b01007387 */ /* 0x000fe80000100800 */
[----:B-1----:R-:W2:Y:S04]  /*3f210*/  LDL.LU R85, [R1+0x9c] ;  /* 0x00009c0001557983 */ /* 0x002ea80000300800 */
[----:B----4-:R1:W-:Y:S04]  /*3f220*/  STS.U8 [R8+UR8+0x20a00], R84 ;  /* 0x020a005408007988 */ /* 0x0103e80008000008 */
[----:B-1----:R-:W4:Y:S01]  /*3f230*/  LDL.LU R84, [R1+0x98] ;  /* 0x0000980001547983 */ /* 0x002f220000300800 */
[----:B------:R-:W-:Y:S01]  /*3f240*/  @!P3 IMAD.IADD R42, R42, 0x1, -R15 ;  /* 0x000000012a2ab824 */ /* 0x000fe200078e0a0f */
[----:B------:R-:W-:-:S02]  /*3f250*/  ISETP.GE.AND P4, PT, R88, RZ, PT ;  /* 0x000000ff5800720c */ /* 0x000fc40003f86270 */
[----:B------:R-:W-:Y:S01]  /*3f260*/  PRMT R40, RZ, 0x7610, R40 ;  /* 0x00007610ff287816 */ /* 0x000fe20000000028 */
[----:B------:R-:W4:Y:S01]  /*3f270*/  LDL R88, [R1+0x1e14] ;  /* 0x001e140001587983 */ /* 0x000f220000100800 */
[----:B------:R-:W-:-:S04]  /*3f280*/  ISETP.GT.U32.AND P3, PT, R15, R42, PT ;  /* 0x0000002a0f00720c */ /* 0x000fc80003f64070 */
[----:B------:R1:W4:Y:S09]  /*3f290*/  @P0 LDG.E.U8 R40, desc[UR20][R10.64] ;  /* 0x000000140a280981 */ /* 0x000332000c1e1100 */
[----:B------:R-:W-:-:S04]  /*3f2a0*/  @!P3 IMAD.IADD R42, R42, 0x1, -R15 ;  /* 0x000000012a2ab824 */ /* 0x000fc800078e0a0f */
[----:B------:R-:W-:-:S05]  /*3f2b0*/  @!P4 IMAD.MOV R42, RZ, RZ, -R42 ;  /* 0x000000ffff2ac224 */ /* 0x000fca00078e0a2a */
[----:B------:R-:W-:-:S05]  /*3f2c0*/  SEL R42, R14, R42, !P1 ;  /* 0x0000002a0e2a7207 */ /* 0x000fca0004800000 */
[----:B0-----:R-:W-:Y:S01]  /*3f2d0*/  IMAD R42, R42, UR4, RZ ;  /* 0x000000042a2a7c24 */ /* 0x001fe2000f8e02ff */
[----:B------:R-:W-:Y:S01]  /*3f2e0*/  ISETP.GT.U32.AND P3, PT, R15, R43, PT ;  /* 0x0000002b0f00720c */ /* 0x000fe20003f64070 */
[----:B------:R-:W0:Y:S03]  /*3f2f0*/  LDCU UR4, c[0x0][0x3b0] ;  /* 0x00007600ff0477ac */ /* 0x000e260008000800 */
[----:B------:R-:W-:Y:S02]  /*3f300*/  SHF.R.S32.HI R9, RZ, 0x1f, R42 ;  /* 0x0000001fff097819 */ /* 0x000fe4000001142a */
[----:B-1----:R-:W-:-:S05]  /*3f310*/  IADD3 R10, P4, PT, R42, R13, RZ ;  /* 0x0000000d2a0a7210 */ /* 0x002fca0007f9e0ff */
[----:B------:R-:W-:Y:S01]  /*3f320*/  IMAD.X R11, R9, 0x1, R12, P4 ;  /* 0x00000001090b7824 */ /* 0x000fe200020e060c */
[----:B------:R-:W-:Y:S04]  /*3f330*/  STL [R1+0x162c], R10 ;  /* 0x00162c0a01007387 */ /* 0x000fe80000100800 */
[----:B------:R-:W-:Y:S04]  /*3f340*/  STL [R1+0x1628], R11 ;  /* 0x0016280b01007387 */ /* 0x000fe80000100800 */
[----:B---3--:R1:W-:Y:S04]  /*3f350*/  STS.U8 [R8+UR8+0x20e00], R86 ;  /* 0x020e005608007988 */ /* 0x0083e80008000008 */
[----:B-1----:R-:W3:Y:S01]  /*3f360*/  LDL.LU R86, [R1+0xa8] ;  /* 0x0000a80001567983 */ /* 0x002ee20000300800 */
[----:B------:R-:W-:-:S03]  /*3f370*/  @!P3 IMAD.IADD R43, R43, 0x1, -R15 ;  /* 0x000000012b2bb824 */ /* 0x000fc600078e0a0f */
[----:B--2---:R1:W-:Y:S02]  /*3f380*/  STS.U8 [R8+UR8+0x21200], R83 ;  /* 0x0212005308007988 */ /* 0x0043e40008000008 */
[----:B------:R-:W-:Y:S02]  /*3f390*/  ISETP.GT.U32.AND P3, PT, R15, R43, PT ;  /* 0x0000002b0f00720c */ /* 0x000fe40003f64070 */
[----:B-1----:R-:W2:Y:S01]  /*3f3a0*/  LDL.LU R83, [R1+0xa4] ;  /* 0x0000a40001537983 */ /* 0x002ea20000300800 */
[----:B------:R-:W-:-:S10]  /*3f3b0*/  ISETP.GE.AND P4, PT, R87, RZ, PT ;  /* 0x000000ff5700720c */ /* 0x000fd40003f86270 */
[----:B------:R-:W-:Y:S01]  /*3f3c0*/  @!P3 IMAD.IADD R43, R43, 0x1, -R15 ;  /* 0x000000012b2bb824 */ /* 0x000fe200078e0a0f */
[----:B------:R-:W-:Y:S01]  /*3f3d0*/  PRMT R39, RZ, 0x7610, R39 ;  /* 0x00007610ff277816 */ /* 0x000fe20000000027 */
[----:B------:R-:W2:Y:S05]  /*3f3e0*/  LDL R87, [R1+0x1e1c] ;  /* 0x001e1c0001577983 */ /* 0x000eaa0000100800 */
[----:B------:R1:W2:Y:S01]  /*3f3f0*/  @P0 LDG.E.U8 R39, desc[UR20][R10.64] ;  /* 0x000000140a270981 */ /* 0x0002a2000c1e1100 */
[----:B------:R-:W-:-:S05]  /*3f400*/  @!P4 IMAD.MOV R43, RZ, RZ, -R43 ;  /* 0x000000ffff2bc224 */ /* 0x000fca00078e0a2b */
[----:B------:R-:W-:-:S05]  /*3f410*/  SEL R43, R14, R43, !P1 ;  /* 0x0000002b0e2b7207 */ /* 0x000fca0004800000 */
[----:B0-----:R-:W-:Y:S01]  /*3f420*/  IMAD R43, R43, UR4, RZ ;  /* 0x000000042b2b7c24 */ /* 0x001fe2000f8e02ff */
[----:B------:R0:W-:Y:S04]  /*3f430*/  STS.U8 [R8+UR8+0x21600], R85 ;  /* 0x0216005508007988 */ /* 0x0001e80008000008 */
[----:B------:R-:W-:Y:S02]  /*3f440*/  SHF.R.S32.HI R9, RZ, 0x1f, R43 ;  /* 0x0000001fff097819 */ /* 0x000fe4000001142b */
[----:B-1----:R-:W-:Y:S01]  /*3f450*/  IADD3 R10, P4, PT, R43, R13, RZ ;  /* 0x0000000d2b0a7210 */ /* 0x002fe20007f9e0ff */
[----:B----4-:R1:W-:Y:S04]  /*3f460*/  STS.U8 [R8+UR8+0x21a00], R84 ;  /* 0x021a005408007988 */ /* 0x0103e80008000008 */
[----:B------:R-:W-:Y:S01]  /*3f470*/  IMAD.X R11, R9, 0x1, R12, P4 ;  /* 0x00000001090b7824 */ /* 0x000fe200020e060c */
[----:B------:R-:W-:Y:S01]  /*3f480*/  STL [R1+0x1634], R10 ;  /* 0x0016340a01007387 */ /* 0x000fe20000100800 */
[----:B------:R-:W-:Y:S01]  /*3f490*/  ISETP.GT.U32.AND P3, PT, R15, R44, PT ;  /* 0x0000002c0f00720c */ /* 0x000fe20003f64070 */
[----:B------:R-:W4:Y:S02]  /*3f4a0*/  LDCU UR4, c[0x0][0x3b0] ;  /* 0x00007600ff0477ac */ /* 0x000f240008000800 */
[----:B------:R-:W-:Y:S04]  /*3f4b0*/  STL [R1+0x1630], R11 ;  /* 0x0016300b01007387 */ /* 0x000fe80000100800 */
[----:B0-----:R-:W2:Y:S04]  /*3f4c0*/  LDL.LU R85, [R1+0xb0] ;  /* 0x0000b00001557983 */ /* 0x001ea80000300800 */
[----:B-1----:R-:W2:Y:S02]  /*3f4d0*/  LDL.LU R84, [R1+0xac] ;  /* 0x0000ac0001547983 */ /* 0x002ea40000300800 */
[----:B------:R-:W-:Y:S01]  /*3f4e0*/  @!P3 IMAD.IADD R44, R44, 0x1, -R15 ;  /* 0x000000012c2cb824 */ /* 0x000fe200078e0a0f */
[----:B------:R-:W-:-:S04]  /*3f4f0*/  ISETP.GE.AND P4, PT, R88, RZ, PT ;  /* 0x000000ff5800720c */ /* 0x000fc80003f86270 */
[----:B------:R-:W-:Y:S02]  /*3f500*/  ISETP.GT.U32.AND P3, PT, R15, R44, PT ;  /* 0x0000002c0f00720c */ /* 0x000fe40003f64070 */
[----:B------:R-:W-:-:S06]  /*3f510*/  PRMT R38, RZ, 0x7610, R38 ;  /* 0x00007610ff267816 */ /* 0x000fcc0000000026 */
[----:B------:R0:W2:Y:S05]  /*3f520*/  @P0 LDG.E.U8 R38, desc[UR20][R10.64] ;  /* 0x000000140a260981 */ /* 0x0000aa000c1e1100 */
[----:B------:R-:W-:-:S04]  /*3f530*/  @!P3 IMAD.IADD R44, R44, 0x1, -R15 ;  /* 0x000000012c2cb824 */ /* 0x000fc800078e0a0f */
[----:B------:R-:W-:-:S05]  /*3f540*/  @!P4 IMAD.MOV R44, RZ, RZ, -R44 ;  /* 0x000000ffff2cc224 */ /* 0x000fca00078e0a2c */
[----:B------:R-:W-:-:S05]  /*3f550*/  SEL R44, R14, R44, !P1 ;  /* 0x0000002c0e2c7207 */ /* 0x000fca0004800000 */
[----:B----4-:R-:W-:Y:S01]  /*3f560*/  IMAD R44, R44, UR4, RZ ;  /* 0x000000042c2c7c24 */ /* 0x010fe2000f8e02ff */
[----:B---3--:R1:W-:Y:S04]  /*3f570*/  STS.U8 [R8+UR8+0x22200], R86 ;  /* 0x0222005608007988 */ /* 0x0083e80008000008 */
[----:B--2---:R2:W-:Y:S04]  /*3f580*/  STS.U8 [R8+UR8+0x22600], R83 ;  /* 0x0226005308007988 */ /* 0x0045e80008000008 */
[----:B-1----:R-:W3:Y:S01]  /*3f590*/  LDL R86, [R1+0x1e24] ;  /* 0x001e240001567983 */ /* 0x002ee20000100800 */
[----:B------:R-:W-:-:S02]  /*3f5a0*/  SHF.R.S32.HI R9, RZ, 0x1f, R44 ;  /* 0x0000001fff097819 */ /* 0x000fc4000001142c */
[----:B0-----:R-:W-:Y:S02]  /*3f5b0*/  IADD3 R10, P4, PT, R44, R13, RZ ;  /* 0x0000000d2c0a7210 */ /* 0x001fe40007f9e0ff */
[----:B------:R-:W-:Y:S01]  /*3f5c0*/  ISETP.GT.U32.AND P3, PT, R15, R45, PT ;  /* 0x0000002d0f00720c */ /* 0x000fe20003f64070 */
[----:B------:R-:W0:Y:S02]  /*3f5d0*/  LDCU UR4, c[0x0][0x3b0] ;  /* 0x00007600ff0477ac */ /* 0x000e240008000800 */
[----:B------:R-:W-:Y:S01]  /*3f5e0*/  IMAD.X R11, R9, 0x1, R12, P4 ;  /* 0x00000001090b7824 */ /* 0x000fe200020e060c */
[----:B------:R-:W-:Y:S04]  /*3f5f0*/  STL [R1+0x163c], R10 ;  /* 0x00163c0a01007387 */ /* 0x000fe80000100800 */
[----:B------:R-:W-:Y:S04]  /*3f600*/  STL [R1+0x1638], R11 ;  /* 0x0016380b01007387 */ /* 0x000fe80000100800 */
[----:B------:R-:W4:Y:S04]  /*3f610*/  LDL.LU R88, [R1+0xc8] ;  /* 0x0000c80001587983 */ /* 0x000f280000300800 */
[----:B--2---:R-:W2:Y:S01]  /*3f620*/  LDL.LU R83, [R1+0xc4] ;  /* 0x0000c40001537983 */ /* 0x004ea20000300800 */
[----:B------:R-:W-:-:S05]  /*3f630*/  @!P3 IMAD.IADD R45, R45, 0x1, -R15 ;  /* 0x000000012d2db824 */ /* 0x000fca00078e0a0f */
[----:B------:R-:W-:Y:S02]  /*3f640*/  ISETP.GT.U32.AND P3, PT, R15, R45, PT ;  /* 0x0000002d0f00720c */ /* 0x000fe40003f64070 */
[----:B------:R-:W-:Y:S01]  /*3f650*/  ISETP.GE.AND P4, PT, R87, RZ, PT ;  /* 0x000000ff5700720c */ /* 0x000fe20003f86270 */
[----:B------:R1:W-:Y:S04]  /*3f660*/  STS.U8 [R8+UR8+0x22e00], R84 ;  /* 0x022e005408007988 */ /* 0x0003e80008000008 */
[----:B-1----:R-:W4:Y:S06]  /*3f670*/  LDL R84, [R1+0x1e08] ;  /* 0x001e080001547983 */ /* 0x002f2c0000100800 */
[----:B------:R-:W-:-:S04]  /*3f680*/  @!P3 IMAD.IADD R45, R45, 0x1, -R15 ;  /* 0x000000012d2db824 */ /* 0x000fc800078e0a0f */
[----:B------:R-:W-:Y:S01]  /*3f690*/  @!P4 IMAD.MOV R45, RZ, RZ, -R45 ;  /* 0x000000ffff2dc224 */ /* 0x000fe200078e0a2d */
[----:B------:R-:W-:Y:S02]  /*3f6a0*/  ISETP.GT.U32.AND P3, PT, R15, R46, PT ;  /* 0x0000002e0f00720c */ /* 0x000fe40003f64070 */
[----:B------:R-:W-:Y:S02]  /*3f6b0*/  PRMT R19, RZ, 0x7610, R19 ;  /* 0x00007610ff137816 */ /* 0x000fe40000000013 */
[----:B------:R-:W-:-:S04]  /*3f6c0*/  SEL R45, R14, R45, !P1 ;  /* 0x0000002d0e2d7207 */ /* 0x000fc80004800000 */
[----:B------:R1:W4:Y:S01]  /*3f6d0*/  @P0 LDG.E.U8 R19, desc[UR20][R10.64] ;  /* 0x000000140a130981 */ /* 0x000322000c1e1100 */
[----:B0-----:R-:W-:-:S03]  /*3f6e0*/  IMAD R45, R45, UR4, RZ ;  /* 0x000000042d2d7c24 */ /* 0x001fc6000f8e02ff */
[----:B------:R0:W-:Y:S01]  /*3f6f0*/  STS.U8 [R8+UR8+0x22a00], R85 ;  /* 0x022a005508007988 */ /* 0x0001e20008000008 */
[----:B------:R-:W0:Y:S01]  /*3f700*/  LDCU UR4, c[0x0][0x3b0] ;  /* 0x00007600ff0477ac */ /* 0x000e220008000800 */
[----:B------:R-:W-:Y:S01]  /*3f710*/  SHF.R.S32.HI R9, RZ, 0x1f, R45 ;  /* 0x0000001fff097819 */ /* 0x000fe2000001142d */
[----:B------:R-:W-:Y:S01]  /*3f720*/  @!P3 IMAD.IADD R46, R46, 0x1, -R15 ;  /* 0x000000012e2eb824 */ /* 0x000fe200078e0a0f */
[----:B-1----:R-:W-:-:S04]  /*3f730*/  IADD3 R10, P4, PT, R45, R13, RZ ;  /* 0x0000000d2d0a7210 */ /* 0x002fc80007f9e0ff */
[----:B------:R-:W-:Y:S01]  /*3f740*/  ISETP.GT.U32.AND P3, PT, R15, R46, PT ;  /* 0x0000002e0f00720c */ /* 0x000fe20003f64070 */
[----:B------:R-:W-:Y:S01]  /*3f750*/  IMAD.X R11, R9, 0x1, R12, P4 ;  /* 0x00000001090b7824 */ /* 0x000fe200020e060c */
[----:B------:R1:W-:Y:S04]  /*3f760*/  STL [R1+0x1644], R10 ;  /* 0x0016440a01007387 */ /* 0x0003e80000100800 */
[----:B------:R1:W-:Y:S04]  /*3f770*/  STL [R1+0x1640], R11 ;  /* 0x0016400b01007387 */ /* 0x0003e80000100800 */
[----:B0-----:R-:W4:Y:S03]  /*3f780*/  LDL.LU R85, [R1+0xdc] ;  /* 0x0000dc0001557983 */ /* 0x001f260000300800 */
[----:B------:R-:W-:Y:S01]  /*3f790*/  @!P3 IMAD.IADD R46, R46, 0x1, -R15 ;  /* 0x000000012e2eb824 */ /* 0x000fe200078e0a0f */
[----:B------:R-:W-:-:S06]  /*3f7a0*/  PRMT R37, RZ, 0x7610, R37 ;  /* 0x00007610ff257816 */ /* 0x000fcc0000000025 */
[----:B------:R1:W4:Y:S01]  /*3f7b0*/  @P0 LDG.E.U8 R37, desc[UR20][R10.64] ;  /* 0x000000140a250981 */ /* 0x000322000c1e1100 */
[----:B---3--:R-:W-:-:S03]  /*3f7c0*/  ISETP.GE.AND P4, PT, R86, RZ, PT ;  /* 0x000000ff5600720c */ /* 0x008fc60003f86270 */
[----:B------:R-:W3:Y:S10]  /*3f7d0*/  LDL.LU R86, [R1+0xd8] ;  /* 0x0000d80001567983 */ /* 0x000ef40000300800 */
[----:B------:R-:W-:-:S05]  /*3f7e0*/  @!P4 IMAD.MOV R46, RZ, RZ, -R46 ;  /* 0x000000ffff2ec224 */ /* 0x000fca00078e0a2e */
[----:B------:R-:W-:-:S05]  /*3f7f0*/  SEL R46, R14, R46, !P1 ;  /* 0x0000002e0e2e7207 */ /* 0x000fca0004800000 */
[----:B------:R-:W-:Y:S01]  /*3f800*/  IMAD R46, R46, UR4, RZ ;  /* 0x000000042e2e7c24 */ /* 0x000fe2000f8e02ff */
[----:B--2---:R0:W-:Y:S04]  /*3f810*/  STS.U8 [R8+UR8+0x23600], R83 ;  /* 0x0236005308007988 */ /* 0x0041e80008000008 */
[----:B----4-:R2:W-:Y:S01]  /*3f820*/  STS.U8 [R8+UR8+0x23200], R88 ;  /* 0x0232005808007988 */ /* 0x0105e20008000008 */
[----:B------:R-:W-:Y:S01]  /*3f830*/  ISETP.GT.U32.AND P3, PT, R15, R47, PT ;  /* 0x0000002f0f00720c */ /* 0x000fe20003f64070 */
[----:B------:R-:W4:Y:S01]  /*3f840*/  LDCU UR4, c[0x0][0x3b0] ;  /* 0x00007600ff0477ac */ /* 0x000f220008000800 */
[----:B------:R-:W-:Y:S02]  /*3f850*/  SHF.R.S32.HI R9, RZ, 0x1f, R46 ;  /* 0x0000001fff097819 */ /* 0x000fe4000001142e */
[----:B-1----:R-:W-:-:S05]  /*3f860*/  IADD3 R10, P4, PT, R46, R13, RZ ;  /* 0x0000000d2e0a7210 */ /* 0x002fca0007f9e0ff */
[----:B------:R-:W-:Y:S01]  /*3f870*/  IMAD.X R11, R9, 0x1, R12, P4 ;  /* 0x00000001090b7824 */ /* 0x000fe200020e060c */
[----:B0-----:R-:W3:Y:S04]  /*3f880*/  LDL R83, [R1+0x1e10] ;  /* 0x001e100001537983 */ /* 0x001ee80000100800 */
[----:B------:R-:W-:Y:S04]  /*3f890*/  STL [R1+0x164c], R10 ;  /* 0x00164c0a01007387 */ /* 0x000fe80000100800 */
[----:B------:R-:W-:Y:S04]  /*3f8a0*/  STL [R1+0x1648], R11 ;  /* 0x0016480b01007387 */ /* 0x000fe80000100800 */
[----:B------:R-:W3:Y:S04]  /*3f8b0*/  LDL.LU R87, [R1+0xb4] ;  /* 0x0000b40001577983 */ /* 0x000ee80000300800 */
[----:B--2---:R-:W2:Y:S01]  /*3f8c0*/  LDL.LU R88, [R1+0xb8] ;  /* 0x0000b80001587983 */ /* 0x004ea20000300800 */
[----:B------:R-:W-:-:S03]  /*3f8d0*/  ISETP.GE.AND P4, PT, R84, RZ, PT ;  /* 0x000000ff5400720c */ /* 0x000fc60003f86270 */
[----:B------:R-:W2:Y:S01]  /*3f8e0*/  LDL.LU R84, [R1+0xbc] ;  /* 0x0000bc0001547983 */ /* 0x000ea20000300800 */
[----:B------:R-:W-:-:S05]  /*3f8f0*/  @!P3 IMAD.IADD R47, R47, 0x1, -R15 ;  /* 0x000000012f2fb824 */ /* 0x000fca00078e0a0f */
[----:B------:R-:W-:Y:S02]  /*3f900*/  ISETP.GT.U32.AND P3, PT, R15, R47, PT ;  /* 0x0000002f0f00720c */ /* 0x000fe40003f64070 */
[----:B------:R-:W-:-:S06]  /*3f910*/  PRMT R36, RZ, 0x7610, R36 ;  /* 0x00007610ff247816 */ /* 0x000fcc0000000024 */
[----:B------:R0:W2:Y:S05]  /*3f920*/  @P0 LDG.E.U8 R36, desc[UR20][R10.64] ;  /* 0x000000140a240981 */ /* 0x0000aa000c1e1100 */
[----:B------:R-:W-:Y:S01]  /*3f930*/  @!P3 IMAD.IADD R47, R47, 0x1, -R15 ;  /* 0x000000012f2fb824 */ /* 0x000fe200078e0a0f */
[----:B------:R1:W-:Y:S04]  /*3f940*/  STS.U8 [R8+UR8+0x23a00], R85 ;  /* 0x023a005508007988 */ /* 0x0003e80008000008 */
[----:B-1----:R-:W2:Y:S01]  /*3f950*/  LDL R85, [R1+0x1e0c] ;  /* 0x001e0c0001557983 */ /* 0x002ea20000100800 */
[----:B------:R-:W-:Y:S01]  /*3f960*/  @!P4 IMAD.MOV R47, RZ, RZ, -R47 ;  /* 0x000000ffff2fc224 */ /* 0x000fe200078e0a2f */
[----:B------:R-:W-:-:S04]  /*3f970*/  ISETP.GT.U32.AND P3, PT, R15, R48, PT ;  /* 0x000000300f00720c */ /* 0x000fc80003f64070 */
[----:B------:R-:W-:-:S05]  /*3f980*/  SEL R47, R14, R47, !P1 ;  /* 0x0000002f0e2f7207 */ /* 0x000fca0004800000 */
[----:B----4-:R-:W-:Y:S01]  /*3f990*/  IMAD R47, R47, UR4, RZ ;  /* 0x000000042f2f7c24 */ /* 0x010fe2000f8e02ff */
[----:B------:R-:W1:Y:S04]  /*3f9a0*/  LDCU UR4, c[0x0][0x3b0] ;  /* 0x00007600ff0477ac */ /* 0x000e680008000800 */
[----:B------:R-:W-:Y:S02]  /*3f9b0*/  SHF.R.S32.HI R9, RZ, 0x1f, R47 ;  /* 0x0000001fff097819 */ /* 0x000fe4000001142f */
[----:B0-----:R-:W-:Y:S01]  /*3f9c0*/  IADD3 R10, P4, PT, R47, R13, RZ ;  /* 0x0000000d2f0a7210 */ /* 0x001fe20007f9e0ff */
[----:B------:R-:W-:-:S04]  /*3f9d0*/  @!P3 IMAD.IADD R48, R48, 0x1, -R15 ;  /* 0x000000013030b824 */ /* 0x000fc800078e0a0f */
[----:B------:R-:W-:Y:S01]  /*3f9e0*/  IMAD.X R11, R9, 0x1, R12, P4 ;  /* 0x00000001090b7824 */ /* 0x000fe200020e060c */
[----:B------:R-:W-:Y:S01]  /*3f9f0*/  ISETP.GT.U32.AND P3, PT, R15, R48, PT ;  /* 0x000000300f00720c */ /* 0x000fe20003f64070 */
[----:B------:R-:W-:Y:S04]  /*3fa00*/  STL [R1+0x1654], R10 ;  /* 0x0016540a01007387 */ /* 0x000fe80000100800 */
[----:B------:R-:W-:Y:S04]  /*3fa10*/  STL [R1+0x1650], R11 ;  /* 0x0016500b01007387 */ /* 0x000fe80000100800 */
[----:B---3--:R0:W-:Y:S04]  /*3fa20*/  STS.U8 [R8+UR8+0x23e00], R86 ;  /* 0x023e005608007988 */ /* 0x0081e80008000008 */
[----:B0-----:R-:W3:Y:S01]  /*3fa30*/  LDL.LU R86, [R1+0xd0] ;  /* 0x0000d00001567983 */ /* 0x001ee20000300800 */
[----:B------:R-:W-:Y:S01]  /*3fa40*/  @!P3 IMAD.IADD R48, R48, 0x1, -R15 ;  /* 0x000000013030b824 */ /* 0x000fe200078e0a0f */
[----:B------:R-:W-:-:S02]  /*3fa50*/  ISETP.GE.AND P4, PT, R83, RZ, PT ;  /* 0x000000ff5300720c */ /* 0x000fc40003f86270 */
[----:B------:R-:W4:Y:S04]  /*3fa60*/  LDL.LU R83, [R1+0xcc] ;  /* 0x0000cc0001537983 */ /* 0x000f280000300800 */
[----:B------:R0:W-:Y:S04]  /*3fa70*/  STS.U8 [R8+UR8+0x21e00], R87 ;  /* 0x021e005708007988 */ /* 0x0001e80008000008 */
[----:B0-----:R-:W4:Y:S03]  /*3fa80*/  LDL R87, [R1+0x1e00] ;  /* 0x001e000001577983 */ /* 0x001f260000100800 */
[----:B------:R-:W-:Y:S01]  /*3fa90*/  @!P4 IMAD.MOV R48, RZ, RZ, -R48 ;  /* 0x000000ffff30c224 */ /* 0x000fe200078e0a30 */
[----:B------:R-:W-:-:S04]  /*3faa0*/  PRMT R35, RZ, 0x7610, R35 ;  /* 0x00007610ff237816 */ /* 0x000fc80000000023 */
[----:B------:R-:W-:Y:S02]  /*3fab0*/  SEL R48, R14, R48, !P1 ;  /* 0x000000300e307207 */ /* 0x000fe40004800000 */
[----:B------:R0:W4:Y:S03]  /*3fac0*/  @P0 LDG.E.U8 R35, desc[UR20][R10.64] ;  /* 0x000000140a230981 */ /* 0x000126000c1e1100 */
[----:B-1----:R-:W-:Y:S01]  /*3fad0*/  IMAD R48, R48, UR4, RZ ;  /* 0x0000000430307c24 */ /* 0x002fe2000f8e02ff */
[----:B------:R-:W-:Y:S02]  /*3fae0*/  LOP3.LUT R9, R2, 0x50, RZ, 0x3c, !PT ;  /* 0x0000005002097812 */ /* 0x000fe400078e3cff */
[----:B------:R-:W-:Y:S01]  /*3faf0*/  ISETP.GT.U32.AND P3, PT, R15, R49, PT ;  /* 0x000000310f00720c */ /* 0x000fe20003f64070 */
[----:B------:R-:W1:Y:S01]  /*3fb00*/  LDCU UR4, c[0x0][0x3b0] ;  /* 0x00007600ff0477ac */ /* 0x000e620008000800 */
[----:B0-----:R-:W-:-:S02]  /*3fb10*/  SHF.R.S32.HI R10, RZ, 0x1f, R48 ;  /* 0x0000001fff0a7819 */ /* 0x001fc40000011430 */
[----:B------:R-:W-:-:S05]  /*3fb20*/  IADD3 R11, P4, PT, R48, R13, RZ ;  /* 0x0000000d300b7210 */ /* 0x000fca0007f9e0ff */
[----:B------:R-:W-:Y:S01]  /*3fb30*/  IMAD.X R22, R10, 0x1, R12, P4 ;  /* 0x000000010a167824 */ /* 0x000fe200020e060c */
[----:B------:R-:W-:Y:S04]  /*3fb40*/  STL [R1+0x165c], R11 ;  /* 0x00165c0b01007387 */ /* 0x000fe80000100800 */
[----:B--2---:R0:W-:Y:S04]  /*3fb50*/  STS.U8 [R9+UR8+0x20280], R88 ;  /* 0x0202805809007988 */ /* 0x0041e80008000008 */
[----:B------:R-:W-:Y:S04]  /*3fb60*/  STL [R1+0x1658], R22 ;  /* 0x0016581601007387 */ /* 0x000fe80000100800 */
[----:B0-----:R-:W2:Y:S04]  /*3fb70*/  LDL.LU R88, [R1+0xe4] ;  /* 0x0000e40001587983 */ /* 0x001ea80000300800 */
[----:B------:R0:W-:Y:S04]  /*3fb80*/  STS.U8 [R9+UR8+0x20680], R84 ;  /* 0x0206805409007988 */ /* 0x0001e80008000008 */
[----:B0-----:R-:W2:Y:S01]  /*3fb90*/  LDL.LU R84, [R1+0xe0] ;  /* 0x0000e00001547983 */ /* 0x001ea20000300800 */
[----:B------:R-:W-:-:S05]  /*3fba0*/  @!P3 IMAD.IADD R49, R49, 0x1, -R15 ;  /* 0x000000013131b824 */ /* 0x000fca00078e0a0f */
[----:B------:R-:W-:Y:S02]  /*3fbb0*/  ISETP.GT.U32.AND P3, PT, R15, R49, PT ;  /* 0x000000310f00720c */ /* 0x000fe40003f64070 */
[----:B------:R-:W-:-:S11]  /*3fbc0*/  PRMT R34, RZ, 0x7610, R34 ;  /* 0x00007610ff227816 */ /* 0x000fd60000000022 */
[----:B------:R-:W-:Y:S01]  /*3fbd0*/  @!P3 IMAD.IADD R49, R49, 0x1, -R15 ;  /* 0x000000013131b824 */ /* 0x000fe200078e0a0f */
[----:B------:R-:W-:Y:S02]  /*3fbe0*/  ISETP.GE.AND P4, PT, R85, RZ, PT ;  /* 0x000000ff5500720c */ /* 0x000fe40003f86270 */
[----:B------:R-:W2:Y:S01]  /*3fbf0*/  LDL R85, [R1+0x1dfc] ;  /* 0x001dfc0001557983 */ /* 0x000ea20000100800 */
[----:B------:R-:W-:Y:S01]  /*3fc00*/  ISETP.GT.U32.AND P3, PT, R15, R50, PT ;  /* 0x000000320f00720c */ /* 0x000fe20003f64070 */
[----:B------:R-:W-:-:S09]  /*3fc10*/  @P0 IMAD.MOV.U32 R10, RZ, RZ, R11 ;  /* 0x000000ffff0a0224 */ /* 0x000fd200078e000b */
[----:B------:R-:W-:Y:S02]  /*3fc20*/  @!P4 IMAD.MOV R49, RZ, RZ, -R49 ;  /* 0x000000ffff31c224 */ /* 0x000fe400078e0a31 */
[----:B------:R-:W-:-:S03]  /*3fc30*/  @P0 IMAD.MOV.U32 R11, RZ, RZ, R22 ;  /* 0x000000ffff0b0224 */ /* 0x000fc600078e0016 */
[----:B------:R-:W-:Y:S02]  /*3fc40*/  SEL R49, R14, R49, !P1 ;  /* 0x000000310e317207 */ /* 0x000fe40004800000 */
[----:B------:R0:W2:Y:S03]  /*3fc50*/  @P0 LDG.E.U8 R34, desc[UR20][R10.64] ;  /* 0x000000140a220981 */ /* 0x0000a6000c1e1100 */
[----:B-1----:R-:W-:Y:S02]  /*3fc60*/  IMAD R49, R49, UR4, RZ ;  /* 0x0000000431317c24 */ /* 0x002fe4000f8e02ff */
[----:B------:R-:W-:Y:S01]  /*3fc70*/  @!P3 IMAD.IADD R50, R50, 0x1, -R15 ;  /* 0x000000013232b824 */ /* 0x000fe200078e0a0f */
[----:B------:R-:W1:Y:S02]  /*3fc80*/  LDCU UR4, c[0x0][0x3b0] ;  /* 0x00007600ff0477ac */ /* 0x000e640008000800 */
[----:B0-----:R-:W-:-:S02]  /*3fc90*/  SHF.R.S32.HI R10, RZ, 0x1f, R49 ;  /* 0x0000001fff0a7819 */ /* 0x001fc40000011431 */
[----:B------:R-:W-:Y:S02]  /*3fca0*/  IADD3 R11, P4, PT, R49, R13, RZ ;  /* 0x0000000d310b7210 */ /* 0x000fe40007f9e0ff */
[----:B------:R-:W-:-:S03]  /*3fcb0*/  ISETP.GT.U32.AND P3, PT, R15, R50, PT ;  /* 0x000000320f00720c */ /* 0x000fc60003f64070 */
[----:B------:R-:W-:Y:S01]  /*3fcc0*/  IMAD.X R22, R10, 0x1, R12, P4 ;  /* 0x000000010a167824 */ /* 0x000fe200020e060c */
[----:B------:R-:W-:Y:S04]  /*3fcd0*/  STL [R1+0x1664], R11 ;  /* 0x0016640b01007387 */ /* 0x000fe80000100800 */
[----:B------:R-:W-:Y:S04]  /*3fce0*/  STL [R1+0x1660], R22 ;  /* 0x0016601601007387 */ /* 0x000fe80000100800 */
[----:B---3--:R0:W-:Y:S01]  /*3fcf0*/  STS.U8 [R9+UR8+0x20a80], R86 ;  /* 0x020a805609007988 */ /* 0x0081e20008000008 */
[----:B------:R-:W-:-:S03]  /*3fd00*/  @!P3 IMAD.IADD R50, R50, 0x1, -R15 ;  /* 0x000000013232b824 */ /* 0x000fc600078e0a0f */
[----:B0-----:R-:W3:Y:S04]  /*3fd10*/  LDL.LU R86, [R1+0xec] ;  /* 0x0000ec0001567983 */ /* 0x001ee80000300800 */
[----:B----4-:R0:W-:Y:S04]  /*3fd20*/  STS.U8 [R9+UR8+0x20e80], R83 ;  /* 0x020e805309007988 */ /* 0x0101e80008000008 */
[----:B0-----:R-:W4:Y:S01]  /*3fd30*/  LDL.LU R83, [R1+0xfc] ;  /* 0x0000fc0001537983 */ /* 0x001f220000300800 */
[----:B------:R-:W-:Y:S02]  /*3fd40*/  ISETP.GE.AND P4, PT, R87, RZ, PT ;  /* 0x000000ff5700720c */ /* 0x000fe40003f86270 */
[----:B------:R-:W-:Y:S01]  /*3fd50*/  PRMT R33, RZ, 0x7610, R33 ;  /* 0x00007610ff217816 */ /* 0x000fe20000000021 */
[----:B------:R-:W-:-:S02]  /*3fd60*/  @P0 IMAD.MOV.U32 R10, RZ, RZ, R11 ;  /* 0x000000ffff0a0224 */ /* 0x000fc400078e000b */
[----:B------:R-:W-:Y:S01]  /*3fd70*/  @P0 IMAD.MOV.U32 R11, RZ, RZ, R22 ;  /* 0x000000ffff0b0224 */ /* 0x000fe200078e0016 */
[----:B------:R-:W4:Y:S04]  /*3fd80*/  LDL R87, [R1+0x1df8] ;  /* 0x001df80001577983 */ /* 0x000f280000100800 */
[----:B------:R0:W4:Y:S03]  /*3fd90*/  @P0 LDG.E.U8 R33, desc[UR20][R10.64] ;  /* 0x000000140a210981 */ /* 0x000126000c1e1100 */
[----:B------:R-:W-:-:S05]  /*3fda0*/  @!P4 IMAD.MOV R50, RZ, RZ, -R50 ;  /* 0x000000ffff32c224 */ /* 0x000fca00078e0a32 */
[----:B------:R-:W-:-:S05]  /*3fdb0*/  SEL R50, R14, R50, !P1 ;  /* 0x000000320e327207 */ /* 0x000fca0004800000 */
[----:B-1----:R-:W-:Y:S01]  /*3fdc0*/  IMAD R50, R50, UR4, RZ ;  /* 0x0000000432327c24 */ /* 0x002fe2000f8e02ff */
[----:B--2---:R1:W-:Y:S04]  /*3fdd0*/  STS.U8 [R9+UR8+0x21280], R88 ;  /* 0x0212805809007988 */ /* 0x0043e80008000008 */
[----:B0-----:R-:W-:Y:S02]  /*3fde0*/  SHF.R.S32.HI R10, RZ, 0x1f, R50 ;  /* 0x0000001fff0a7819 */ /* 0x001fe40000011432 */
[----:B------:R-:W-:Y:S01]  /*3fdf0*/  IADD3 R11, P4, PT, R50, R13, RZ ;  /* 0x0000000d320b7210 */ /* 0x000fe20007f9e0ff */
[----:B------:R0:W-:Y:S04]  /*3fe00*/  STS.U8 [R9+UR8+0x21680], R84 ;  /* 0x0216805409007988 */ /* 0x0001e80008000008 */
[----:B------:R-:W-:Y:S01]  /*3fe10*/  IMAD.X R22, R10, 0x1, R12, P4 ;  /* 0x000000010a167824 */ /* 0x000fe200020e060c */
[----:B------:R2:W-:Y:S01]  /*3fe20*/  STL [R1+0x166c], R11 ;  /* 0x00166c0b01007387 */ /* 0x0005e20000100800 */
[----:B------:R-:W-:Y:S01]  /*3fe30*/  ISETP.GT.U32.AND P3, PT, R15, R51, PT ;  /* 0x000000330f00720c */ /* 0x000fe20003f64070 */
[----:B------:R-:W2:Y:S02]  /*3fe40*/  LDCU UR4, c[0x0][0x3b0] ;  /* 0x00007600ff0477ac */ /* 0x000ea40008000800 */
[----:B------:R2:W-:Y:S04]  /*3fe50*/  STL [R1+0x1668], R22 ;  /* 0x0016681601007387 */ /* 0x0005e80000100800 */
[----:B-1----:R-:W4:Y:S04]  /*3fe60*/  LDL.LU R88, [R1+0x104] ;  /* 0x0001040001587983 */ /* 0x002f280000300800 */
[----:B0-----:R-:W4:Y:S02]  /*3fe70*/  LDL.LU R84, [R1+0x100] ;  /* 0x0001000001547983 */ /* 0x001f240000300800 */
[----:B------:R-:W-:-:S05]  /*3fe80*/  @!P3 IMAD.IADD R51, R51, 0x1, -R15 ;  /* 0x000000013333b824 */ /* 0x000fca00078e0a0f */
[----:B------:R-:W-:Y:S02]  /*3fe90*/  ISETP.GT.U32.AND P3, PT, R15, R51, PT ;  /* 0x000000330f00720c */ /* 0x000fe40003f64070 */
[----:B------:R-:W-:-:S11]  /*3fea0*/  ISETP.GE.AND P4, PT, R85, RZ, PT ;  /* 0x000000ff5500720c */ /* 0x000fd60003f86270 */
[----:B------:R-:W-:Y:S01]  /*3feb0*/  @!P3 IMAD.IADD R51, R51, 0x1, -R15 ;  /* 0x000000013333b824 */ /* 0x000fe200078e0a0f */
[----:B------:R-:W-:Y:S01]  /*3fec0*/  PRMT R32, RZ, 0x7610, R32 ;  /* 0x00007610ff207816 */ /* 0x000fe20000000020 */
[----:B------:R-:W-:Y:S02]  /*3fed0*/  @P0 IMAD.MOV.U32 R10, RZ, RZ, R11 ;  /* 0x000000ffff0a0224 */ /* 0x000fe400078e000b */
[----:B--2---:R-:W-:Y:S01]  /*3fee0*/  @P0 IMAD.MOV.U32 R11, RZ, RZ, R22 ;  /* 0x000000ffff0b0224 */ /* 0x004fe200078e0016 */
[----:B------:R-:W2:Y:S04]  /*3fef0*/  LDL R85, [R1+0x1dec] ;  /* 0x001dec0001557983 */ /* 0x000ea80000100800 */
[----:B------:R0:W2:Y:S01]  /*3ff00*/  @P0 LDG.E.U8 R32, desc[UR20][R10.64] ;  /* 0x000000140a200981 */ /* 0x0000a2000c1e1100 */
[----:B------:R-:W-:-:S05]  /*3ff10*/  @!P4 IMAD.MOV R51, RZ, RZ, -R51 ;  /* 0x000000ffff33c224 */ /* 0x000fca00078e0a33 */
[----:B------:R-:W-:-:S05]  /*3ff20*/  SEL R51, R14, R51, !P1 ;  /* 0x000000330e337207 */ /* 0x000fca0004800000 */
[----:B------:R-:W-:Y:S01]  /*3ff30*/  IMAD R51, R51, UR4, RZ ;  /* 0x0000000433337c24 */ /* 0x000fe2000f8e02ff */
[----:B---3--:R1:W-:Y:S04]  /*3ff40*/  STS.U8 [R9+UR8+0x21a80], R86 ;  /* 0x021a805609007988 */ /* 0x0083e80008000008 */
[----:B0-----:R-:W-:Y:S02]  /*3ff50*/  SHF.R.S32.HI R10, RZ, 0x1f, R51 ;  /* 0x0000001fff0a7819 */ /* 0x001fe40000011433 */
[----:B------:R-:W-:Y:S01]  /*3ff60*/  IADD3 R11, P4, PT, R51, R13, RZ ;  /* 0x0000000d330b7210 */ /* 0x000fe20007f9e0ff */
[----:B----4-:R0:W-:Y:S04]  /*3ff70*/  STS.U8 [R9+UR8+0x21e80], R83 ;  /* 0x021e805309007988 */ /* 0x0101e80008000008 */
[----:B------:R-:W-:Y:S01]  /*3ff80*/  IMAD.X R22, R10, 0x1, R12, P4 ;  /* 0x000000010a167824 */ /* 0x000fe200020e060c */
[----:B------:R-:W-:Y:S04]  /*3ff90*/  STL [R1+0x1674], R11 ;  /* 0x0016740b01007387 */ /* 0x000fe80000100800 */
[----:B------:R3:W-:Y:S04]  /*3ffa0*/  STS.U8 [R9+UR8+0x22680], R84 ;  /* 0x0226805409007988 */ /* 0x0007e80008000008 */
[----:B------:R4:W-:Y:S04]  /*3ffb0*/  STL [R1+0x1670], R22 ;  /* 0x0016701601007387 */ /* 0x0009e80000100800 */
[----:B-1----:R-:W2:Y:S04]  /*3ffc0*/  LDL.LU R86, [R1+0x10c] ;  /* 0x00010c0001567983 */ /* 0x002ea80000300800 */
[----:B0-----:R-:W2:Y:S01]  /*3ffd0*/  LDL.LU R83, [R1+0x108] ;  /* 0x0001080001537983 */ /* 0x001ea20000300800 */
[----:B------:R-:W-:Y:S01]  /*3ffe0*/  ISETP.GT.U32.AND P3, PT, R15, R52, PT ;  /* 0x000000340f00720c */ /* 0x000fe20003f64070 */
[----:B------:R-:W0:Y:S02]  /*3fff0*/  LDCU UR4, c[0x0][0x3b0] ;  /* 0x00007600ff0477ac */ /* 0x000e240008000800 */
[----:B---3--:R-:W3:Y:S10]  /*40000*/  LDL R84, [R1+0x1de8] ;  /* 0x001de80001547983 */ /* 0x008ef40000100800 */
[----:B------:R-:W-:Y:S01]  /*40010*/  @!P3 IMAD.IADD R52, R52, 0x1, -R15 ;  /* 0x000000013434b824 */ /* 0x000fe200078e0a0f */
[----:B------:R-:W-:-:S04]  /*40020*/  ISETP.GE.AND P4, PT, R87, RZ, PT ;  /* 0x000000ff5700720c */ /* 0x000fc80003f86270 */
[----:B------:R-:W-:Y:S02]  /*40030*/  ISETP.GT.U32.AND P3, PT, R15, R52, PT ;  /* 0x000000340f00720c */ /* 0x000fe40003f64070 */
[----:B------:R-:W-:-:S11]  /*40040*/  PRMT R31, RZ, 0x7610, R31 ;  /* 0x00007610ff1f7816 */ /* 0x000fd6000000001f */
[----:B------:R-:W-:Y:S01]  /*40050*/  @!P3 IMAD.IADD R52, R52, 0x1, -R15 ;  /* 0x000000013434b824 */ /* 0x000fe200078e0a0f */
[----:B------:R-:W-:-:S03]  /*40060*/  ISETP.GT.U32.AND P3, PT, R15, R53, PT ;  /* 0x000000350f00720c */ /* 0x000fc60003f64070 */
[----:B------:R-:W-:Y:S02]  /*40070*/  @!P4 IMAD.MOV R52, RZ, RZ, -R52 ;  /* 0x000000ffff34c224 */ /* 0x000fe400078e0a34 */
[----:B------:R-:W-:-:S03]  /*40080*/  @P0 IMAD.MOV.U32 R10, RZ, RZ, R11 ;  /* 0x000000ffff0a0224 */ /* 0x000fc600078e000b */
[----:B------:R-:W-:Y:S01]  /*40090*/  SEL R52, R14, R52, !P1 ;  /* 0x000000340e347207 */ /* 0x000fe20004800000 */
[----:B------:R-:W-:-:S04]  /*400a0*/  @P0 IMAD.MOV.U32 R11, RZ, RZ, R22 ;  /* 0x000000ffff0b0224 */ /* 0x000fc800078e0016 */
[----:B0-----:R-:W-:Y:S01]  /*400b0*/  IMAD R52, R52, UR4, RZ ;  /* 0x0000000434347c24 */ /* 0x001fe2000f8e02ff */
[----:B------:R0:W3:Y:S01]  /*400c0*/  @P0 LDG.E.U8 R31, desc[UR20][R10.64] ;  /* 0x000000140a1f0981 */ /* 0x0000e2000c1e1100 */
[----:B------:R-:W-:-:S03]  /*400d0*/  @!P3 IMAD.IADD R53, R53, 0x1, -R15 ;  /* 0x000000013535b824 */ /* 0x000fc600078e0a0f */
[----:B------:R1:W-:Y:S01]  /*400e0*/  STS.U8 [R9+UR8+0x22280], R88 ;  /* 0x0222805809007988 */ /* 0x0003e20008000008 */
[----:B------:R-:W1:Y:S01]  /*400f0*/  LDCU UR4, c[0x0][0x3b0] ;  /* 0x00007600ff0477ac */ /* 0x000e620008000800 */
[----:B0-----:R-:W-:Y:S02]  /*40100*/  SHF.R.S32.HI R10, RZ, 0x1f, R52 ;  /* 0x0000001fff0a7819 */ /* 0x001fe40000011434 */
[----:B------:R-:W-:Y:S02]  /*40110*/  IADD3 R11, P4, PT, R52, R13, RZ ;  /* 0x0000000d340b7210 */ /* 0x000fe40007f9e0ff */
[----:B------:R-:W-:-:S03]  /*40120*/  ISETP.GT.U32.AND P3, PT, R15, R53, PT ;  /* 0x000000350f00720c */ /* 0x000fc60003f64070 */
[----:B----4-:R-:W-:Y:S01]  /*40130*/  IMAD.X R22, R10, 0x1, R12, P4 ;  /* 0x000000010a167824 */ /* 0x010fe200020e060c */
[----:B------:R0:W-:Y:S01]  /*40140*/  STL [R1+0x167c], R11 ;  /* 0x00167c0b01007387 */ /* 0x0001e20000100800 */
[----:B--2---:R-:W-:-:S03]  /*40150*/  ISETP.GE.AND P4, PT, R85, RZ, PT ;  /* 0x000000ff5500720c */ /* 0x004fc60003f86270 */
[----:B------:R-:W-:Y:S04]  /*40160*/  STL [R1+0x1678], R22 ;  /* 0x0016781601007387 */ /* 0x000fe80000100800 */
[----:B------:R-:W2:Y:S04]  /*40170*/  LDL.LU R87, [R1+0x120] ;  /* 0x0001200001577983 */ /* 0x000ea80000300800 */
[----:B-1----:R-:W4:Y:S01]  /*40180*/  LDL.LU R88, [R1+0x11c] ;  /* 0x00011c0001587983 */ /* 0x002f220000300800 */
[----:B------:R-:W-:-:S04]  /*40190*/  @!P3 IMAD.IADD R53, R53, 0x1, -R15 ;  /* 0x000000013535b824 */ /* 0x000fc800078e0a0f */
[----:B------:R-:W-:Y:S01]  /*401a0*/  @!P4 IMAD.MOV R53, RZ, RZ, -R53 ;  /* 0x000000ffff35c224 */ /* 0x000fe200078e0a35 */
[----:B------:R-:W-:Y:S01]  /*401b0*/  PRMT R18, RZ, 0x7610, R18 ;  /* 0x00007610ff127816 */ /* 0x000fe20000000012 */
[----:B------:R-:W-:-:S03]  /*401c0*/  @P0 IMAD.MOV.U32 R10, RZ, RZ, R11 ;  /* 0x000000ffff0a0224 */ /* 0x000fc600078e000b */
[----:B------:R-:W-:Y:S01]  /*401d0*/  SEL R53, R14, R53, !P1 ;  /* 0x000000350e357207 */ /* 0x000fe20004800000 */
[----:B0-----:R-:W-:-:S04]  /*401e0*/  @P0 IMAD.MOV.U32 R11, RZ, RZ, R22 ;  /* 0x000000ffff0b0224 */ /* 0x001fc800078e0016 */
[----:B------:R-:W-:Y:S01]  /*401f0*/  IMAD R53, R53, UR4, RZ ;  /* 0x0000000435357c24 */ /* 0x000fe2000f8e02ff */
[----:B------:R0:W4:Y:S04]  /*40200*/  @P0 LDG.E.U8 R18, desc[UR20][R10.64] ;  /* 0x000000140a120981 */ /* 0x000128000c1e1100 */
[----:B------:R1:W-:Y:S04]  /*40210*/  STS.U8 [R9+UR8+0x22e80], R83 ;  /* 0x022e805309007988 */ /* 0x0003e80008000008 */
[----:B------:R3:W-:Y:S01]  /*40220*/  STS.U8 [R9+UR8+0x22a80], R86 ;  /* 0x022a805609007988 */ /* 0x0007e20008000008 */
[----:B------:R-:W-:Y:S01]  /*40230*/  ISETP.GT.U32.AND P3, PT, R15, R54, PT ;  /* 0x000000360f00720c */ /* 0x000fe20003f64070 */
[----:B------:R-:W3:Y:S02]  /*40240*/  LDCU UR4, c[0x0][0x3b0] ;  /* 0x00007600ff0477ac */ /* 0x000ee40008000800 */
[----:B-1----:R-:W4:Y:S01]  /*40250*/  LDL R83, [R1+0x1de4] ;  /* 0x001de40001537983 */ /* 0x002f220000100800 */
[----:B0-----:R-:W-:-:S02]  /*40260*/  SHF.R.S32.HI R10, RZ, 0x1f, R53 ;  /* 0x0000001fff0a7819 */ /* 0x001fc40000011435 */
[----:B------:R-:W-:-:S05]  /*40270*/  IADD3 R11, P4, PT, R53, R13, RZ ;  /* 0x0000000d350b7210 */ /* 0x000fca0007f9e0ff */
[----:B------:R-:W-:Y:S01]  /*40280*/  IMAD.X R22, R10, 0x1, R12, P4 ;  /* 0x000000010a167824 */ /* 0x000fe200020e060c */
[----:B------:R0:W-:Y:S04]  /*40290*/  STL [R1+0x1684], R11 ;  /* 0x0016840b01007387 */ /* 0x0001e80000100800 */
[----:B------:R1:W-:Y:S04]  /*402a0*/  STL [R1+0x1680], R22 ;  /* 0x0016801601007387 */ /* 0x0003e80000100800 */
[----:B------:R-:W4:Y:S04]  /*402b0*/  LDL.LU R85, [R1+0x124] ;  /* 0x0001240001557983 */ /* 0x000f280000300800 */
[----:B---3--:R-:W3:Y:S01]  /*402c0*/  LDL.LU R86, [R1+0x114] ;  /* 0x0001140001567983 */ /* 0x008ee20000300800 */
[----:B------:R-:W-:-:S03]  /*402d0*/  ISETP.GE.AND P4, PT, R84, RZ, PT ;  /* 0x000000ff5400720c */ /* 0x000fc60003f86270 */
[----:B------:R-:W3:Y:S01]  /*402e0*/  LDL.LU R84, [R1+0x118] ;  /* 0x0001180001547983 */ /* 0x000ee20000300800 */
[----:B------:R-:W-:-:S05]  /*402f0*/  @!P3 IMAD.IADD R54, R54, 0x1, -R15 ;  /* 0x000000013636b824 */ /* 0x000fca00078e0a0f */
[----:B------:R-:W-:Y:S02]  /*40300*/  ISETP.GT.U32.AND P3, PT, R15, R54, PT ;  /* 0x000000360f00720c */ /* 0x000fe40003f64070 */
[----:B------:R-:W-:-:S11]  /*40310*/  PRMT R30, RZ, 0x7610, R30 ;  /* 0x00007610ff1e7816 */ /* 0x000fd6000000001e */
[----:B------:R-:W-:Y:S01]  /*40320*/  @!P3 IMAD.IADD R54, R54, 0x1, -R15 ;  /* 0x000000013636b824 */ /* 0x000fe200078e0a0f */
[----:B------:R-:W-:-:S03]  /*40330*/  ISETP.GT.U32.AND P3, PT, R15, R55, PT ;  /* 0x000000370f00720c */ /* 0x000fc60003f64070 */
[----:B------:R-:W-:Y:S02]  /*40340*/  @!P4 IMAD.MOV R54, RZ, RZ, -R54 ;  /* 0x000000ffff36c224 */ /* 0x000fe400078e0a36 */
[----:B------:R-:W-:-:S03]  /*40350*/  @P0 IMAD.MOV.U32 R10, RZ, RZ, R11 ;  /* 0x000000ffff0a0224 */ /* 0x000fc600078e000b */
[----:B------:R-:W-:Y:S01]  /*40360*/  SEL R54, R14, R54, !P1 ;  /* 0x000000360e367207 */ /* 0x000fe20004800000 */
[----:B0-----:R-:W-:-:S04]  /*40370*/  @P0 IMAD.MOV.U32 R11, RZ, RZ, R22 ;  /* 0x000000ffff0b0224 */ /* 0x001fc800078e0016 */
[----:B------:R-:W-:Y:S01]  /*40380*/  IMAD R54, R54, UR4, RZ ;  /* 0x0000000436367c24 */ /* 0x000fe2000f8e02ff */
[----:B------:R0:W3:Y:S01]  /*40390*/  @P0 LDG.E.U8 R30, desc[UR20][R10.64] ;  /* 0x000000140a1e0981 */ /* 0x0000e2000c1e1100 */
[----:B------:R-:W-:Y:S01]  /*403a0*/  @!P3 IMAD.IADD R55, R55, 0x1, -R15 ;  /* 0x000000013737b824 */ /* 0x000fe200078e0a0f */
[----:B------:R-:W4:Y:S02]  /*403b0*/  LDCU UR4, c[0x0][0x3b0] ;  /* 0x00007600ff0477ac */ /* 0x000f240008000800 */
[----:B0-----:R-:W-:Y:S02]  /*403c0*/  SHF.R.S32.HI R10, RZ, 0x1f, R54 ;  /* 0x0000001fff0a7819 */ /* 0x001fe40000011436 */
[----:B------:R-:W-:Y:S02]  /*403d0*/  IADD3 R11, P4, PT, R54, R13, RZ ;  /* 0x0000000d360b7210 */ /* 0x000fe40007f9e0ff */
[----:B------:R-:W-:Y:S01]  /*403e0*/  ISETP.GT.U32.AND P3, PT, R15, R55, PT ;  /* 0x000000370f00720c */ /* 0x000fe20003f64070 */
[----:B--2---:R0:W-:Y:S02]  /*403f0*/  STS.U8 [R9+UR8+0x23280], R87 ;  /* 0x0232805709007988 */ /* 0x0041e40008000008 */
[----:B-1----:R-:W-:-:S02]  /*40400*/  IMAD.X R22, R10, 0x1, R12, P4 ;  /* 0x000000010a167824 */ /* 0x002fc400020e060c */
[----:B----4-:R1:W-:Y:S04]  /*40410*/  STS.U8 [R9+UR8+0x23680], R88 ;  /* 0x0236805809007988 */ /* 0x0103e80008000008 */
[----:B0-----:R-:W2:Y:S04]  /*40420*/  LDL R87, [R1+0x1ddc] ;  /* 0x001ddc0001577983 */ /* 0x001ea80000100800 */
[----:B------:R0:W-:Y:S04]  /*40430*/  STL [R1+0x168c], R11 ;  /* 0x00168c0b01007387 */ /* 0x0001e80000100800 */
[----:B------:R4:W-:Y:S04]  /*40440*/  STL [R1+0x1688], R22 ;  /* 0x0016881601007387 */ /* 0x0009e80000100800 */
[----:B-1----:R-:W2:Y:S01]  /*40450*/  LDL.LU R88, [R1+0x12c] ;  /* 0x00012c0001587983 */ /* 0x002ea20000300800 */
[----:B------:R-:W-:Y:S01]  /*40460*/  @!P3 IMAD.IADD R55, R55, 0x1, -R15 ;  /* 0x000000013737b824 */ /* 0x000fe200078e0a0f */
[----:B------:R-:W-:Y:S01]  /*40470*/  PRMT R29, RZ, 0x7610, R29 ;  /* 0x00007610ff1d7816 */ /* 0x000fe2000000001d */
[----:B------:R-:W-:-:S02]  /*40480*/  @P0 IMAD.MOV.U32 R10, RZ, RZ, R11 ;  /* 0x000000ffff0a0224 */ /* 0x000fc400078e000b */
[----:B0-----:R-:W-:-:S05]  /*40490*/  @P0 IMAD.MOV.U32 R11, RZ, RZ, R22 ;  /* 0x000000ffff0b0224 */ /* 0x001fca00078e0016 */
[----:B------:R0:W2:Y:S02]  /*404a0*/  @P0 LDG.E.U8 R29, desc[UR20][R10.64] ;  /* 0x000000140a1d0981 */ /* 0x0000a4000c1e1100 */
[----:B0-----:R-:W-:Y:S02]  /*404b0*/  LOP3.LUT R10, R2, 0x60, RZ, 0x3c, !PT ;  /* 0x00000060020a7812 */ /* 0x001fe400078e3cff */
[----:B------:R-:W-:Y:S02]  /*404c0*/  ISETP.GE.AND P4, PT, R83, RZ, PT ;  /* 0x000000ff5300720c */ /* 0x000fe40003f86270 */
[----:B------:R-:W2:Y:S11]  /*404d0*/  LDL.LU R83, [R1+0x128] ;  /* 0x0001280001537983 */ /* 0x000eb60000300800 */
[----:B------:R-:W-:-:S05]  /*404e0*/  @!P4 IMAD.MOV R55, RZ, RZ, -R55 ;  /* 0x000000ffff37c224 */ /* 0x000fca00078e0a37 */
[----:B------:R-:W-:-:S05]  /*404f0*/  SEL R55, R14, R55, !P1 ;  /* 0x000000370e377207 */ /* 0x000fca0004800000 */
[----:B------:R-:W-:Y:S01]  /*40500*/  IMAD R55, R55, UR4, RZ ;  /* 0x0000000437377c24 */ /* 0x000fe2000f8e02ff */
[----:B------:R0:W-:Y:S04]  /*40510*/  STS.U8 [R9+UR8+0x23a80], R85 ;  /* 0x023a805509007988 */ /* 0x0001e80008000008 */
[----:B---3--:R1:W-:Y:S01]  /*40520*/  STS.U8 [R9+UR8+0x23e80], R86 ;  /* 0x023e805609007988 */ /* 0x0083e20008000008 */
[----:B------:R-:W-:Y:S01]  /*40530*/  ISETP.GT.U32.AND P3, PT, R15, R56, PT ;  /* 0x000000380f00720c */ /* 0x000fe20003f64070 */
[----:B------:R-:W3:Y:S01]  /*40540*/  LDCU UR4, c[0x0][0x3b0] ;  /* 0x00007600ff0477ac */ /* 0x000ee20008000800 */
[----:B------:R-:W-:Y:S02]  /*40550*/  SHF.R.S32.HI R11, RZ, 0x1f, R55 ;  /* 0x0000001fff0b7819 */ /* 0x000fe40000011437 */
[----:B----4-:R-:W-:-:S05]  /*40560*/  IADD3 R22, P4, PT, R55, R13, RZ ;  /* 0x0000000d37167210 */ /* 0x010fca0007f9e0ff */
[----:B------:R-:W-:Y:S01]  /*40570*/  IMAD.X R11, R11, 0x1, R12, P4 ;  /* 0x000000010b0b7824 */ /* 0x000fe200020e060c */
[----:B0-----:R-:W4:Y:S04]  /*40580*/  LDL R85, [R1+0x1dd8] ;  /* 0x001dd80001557983 */ /* 0x001f280000100800 */
[----:B------:R-:W-:Y:S04]  /*40590*/  STL [R1+0x1694], R22 ;  /* 0x0016941601007387 */ /* 0x000fe80000100800 */
[----:B------:R0:W-:Y:S04]  /*405a0*/  STS.U8 [R10+UR8+0x20300], R84 ;  /* 0x020300540a007988 */ /* 0x0001e80008000008 */
[----:B------:R-:W-:Y:S04]  /*405b0*/  STL [R1+0x1690], R11 ;  /* 0x0016900b01007387 */ /* 0x000fe80000100800 */
[----:B-1----:R-:W4:Y:S04]  /*405c0*/  LDL.LU R86, [R1+0x138] ;  /* 0x0001380001567983 */ /* 0x002f280000300800 */
[----:B0-----:R-:W4:Y:S01]  /*405d0*/  LDL.LU R84, [R1+0x134] ;  /* 0x0001340001547983 */ /* 0x001f220000300800 */
[----:B------:R-:W-:-:S05]  /*405e0*/  @!P3 IMAD.IADD R56, R56, 0x1, -R15 ;  /* 0x000000013838b824 */ /* 0x000fca00078e0a0f */
[----:B------:R-:W-:Y:S02]  /*405f0*/  ISETP.GT.U32.AND P3, PT, R15, R56, PT ;  /* 0x000000380f00720c */ /* 0x000fe40003f64070 */
[----:B--2---:R-:W-:-:S11]  /*40600*/  ISETP.GE.AND P4, PT, R87, RZ, PT ;  /* 0x000000ff5700720c */ /* 0x004fd60003f86270 */
[----:B------:R-:W-:Y:S01]  /*40610*/  @!P3 IMAD.IADD R56, R56, 0x1, -R15 ;  /* 0x000000013838b824 */ /* 0x000fe200078e0a0f */
[----:B------:R-:W-:Y:S01]  /*40620*/  PRMT R28, RZ, 0x7610, R28 ;  /* 0x00007610ff1c7816 */ /* 0x000fe2000000001c */
[----:B------:R-:W-:-:S05]  /*40630*/  @P0 IMAD.MOV.U32 R23, RZ, RZ, R11 ;  /* 0x000000ffff170224 */ /* 0x000fca00078e000b */
[----:B------:R0:W2:Y:S01]  /*40640*/  @P0 LDG.E.U8 R28, desc[UR20][R22.64] ;  /* 0x00000014161c0981 */ /* 0x0000a2000c1e1100 */
[----:B------:R-:W-:-:S05]  /*40650*/  @!P4 IMAD.MOV R56, RZ, RZ, -R56 ;  /* 0x000000ffff38c224 */ /* 0x000fca00078e0a38 */
[----:B------:R-:W-:-:S05]  /*40660*/  SEL R56, R14, R56, !P1 ;  /* 0x000000380e387207 */ /* 0x000fca0004800000 */
[----:B---3--:R-:W-:Y:S01]  /*40670*/  IMAD R56, R56, UR4, RZ ;  /* 0x0000000438387c24 */ /* 0x008fe2000f8e02ff */
[----:B------:R-:W-:Y:S04]  /*40680*/  STS.U8 [R10+UR8+0x20700], R88 ;  /* 0x020700580a007988 */ /* 0x000fe80008000008 */
[----:B------:R1:W-:Y:S04]  /*40690*/  STS.U8 [R10+UR8+0x20b00], R83 ;  /* 0x020b00530a007988 */ /* 0x0003e80008000008 */
[----:B----4-:R3:W-:Y:S04]  /*406a0*/  STS.U8 [R10+UR8+0x21300], R84 ;  /* 0x021300540a007988 */ /* 0x0107e80008000008 */
[----:B-1----:R-:W4:Y:S01]  /*406b0*/  LDL R83, [R1+0x1dd4] ;  /* 0x001dd40001537983 */ /* 0x002f220000100800 */
[----:B------:R-:W-:-:S02]  /*406c0*/  SHF.R.S32.HI R11, RZ, 0x1f, R56 ;  /* 0x0000001fff0b7819 */ /* 0x000fc40000011438 */
[----:B0-----:R-:W-:Y:S02]  /*406d0*/  IADD3 R22, P4, PT, R56, R13, RZ ;  /* 0x0000000d38167210 */ /* 0x001fe40007f9e0ff */
[----:B------:R-:W-:Y:S01]  /*406e0*/  ISETP.GT.U32.AND P3, PT, R15, R57, PT ;  /* 0x000000390f00720c */ /* 0x000fe20003f64070 */
[----:B------:R-:W0:Y:S02]  /*406f0*/  LDCU UR4, c[0x0][0x3b0] ;  /* 0x00007600ff0477ac */ /* 0x000e240008000800 */
[----:B------:R-:W-:Y:S01]  /*40700*/  IMAD.X R23, R11, 0x1, R12, P4 ;  /* 0x000000010b177824 */ /* 0x000fe200020e060c */
[----:B------:R-:W-:Y:S04]  /*40710*/  STL [R1+0x169c], R22 ;  /* 0x00169c1601007387 */ /* 0x000fe80000100800 */
[----:B------:R-:W-:Y:S04]  /*40720*/  STL [R1+0x1698], R23 ;  /* 0x0016981701007387 */ /* 0x000fe80000100800 */
[----:B------:R-:W2:Y:S04]  /*40730*/  LDL.LU R87, [R1+0x140] ;  /* 0x0001400001577983 */ /* 0x000ea80000300800 */
[----:B------:R-:W2:Y:S04]  /*40740*/  LDL.LU R88, [R1+0x13c] ;  /* 0x00013c0001587983 */ /* 0x000ea80000300800 */
[----:B---3--:R-:W3:Y:S01]  /*40750*/  LDL R84, [R1+0x1dc4] ;  /* 0x001dc40001547983 */ /* 0x008ee20000100800 */
[----:B------:R-:W-:Y:S01]  /*40760*/  @!P3 IMAD.IADD R57, R57, 0x1, -R15 ;  /* 0x000000013939b824 */ /* 0x000fe200078e0a0f */
[----:B------:R-:W-:-:S02]  /*40770*/  ISETP.GE.AND P4, PT, R85, RZ, PT ;  /* 0x000000ff5500720c */ /* 0x000fc40003f86270 */
[----:B------:R-:W-:Y:S01]  /*40780*/  PRMT R27, RZ, 0x7610, R27 ;  /* 0x00007610ff1b7816 */ /* 0x000fe2000000001b */
[----:B------:R1:W-:Y:S04]  /*40790*/  STS.U8 [R10+UR8+0x20f00], R86 ;  /* 0x020f00560a007988 */ /* 0x0003e80008000008 */
[----:B------:R-:W2:Y:S01]  /*407a0*/  LDL.LU R85, [R1+0x1a0] ;  /* 0x0001a00001557983 */ /* 0x000ea20000300800 */
[----:B------:R-:W-:-:S03]  /*407b0*/  ISETP.GT.U32.AND P3, PT, R15, R57, PT ;  /* 0x000000390f00720c */ /* 0x000fc60003f64070 */
[----:B------:R0:W2:Y:S04]  /*407c0*/  @P0 LDG.E.U8 R27, desc[UR20][R22.64] ;  /* 0x00000014161b0981 */ /* 0x0000a8000c1e1100 */
[----:B-1----:R-:W2:Y:S06]  /*407d0*/  LDL R86, [R1+0x1dc0] ;  /* 0x001dc00001567983 */ /* 0x002eac0000100800 */
[----:B------:R-:W-:Y:S01]  /*407e0*/  @!P3 IMAD.IADD R57, R57, 0x1, -R15 ;  /* 0x000000013939b824 */ /* 0x000fe200078e0a0f */
[----:B------:R-:W-:-:S03]  /*407f0*/  ISETP.GT.U32.AND P3, PT, R15, R58, PT ;  /* 0x0000003a0f00720c */ /* 0x000fc60003f64070 */
[----:B------:R-:W-:-:S05]  /*40800*/  @!P4 IMAD.MOV R57, RZ, RZ, -R57 ;  /* 0x000000ffff39c224 */ /* 0x000fca00078e0a39 */
[----:B------:R-:W-:-:S05]  /*40810*/  SEL R57, R14, R57, !P1 ;  /* 0x000000390e397207 */ /* 0x000fca0004800000 */
[----:B0-----:R-:W-:Y:S02]  /*40820*/  IMAD R57, R57, UR4, RZ ;  /* 0x0000000439397c24 */ /* 0x001fe4000f8e02ff */
[----:B------:R-:W-:Y:S01]  /*40830*/  @!P3 IMAD.IADD R58, R58, 0x1, -R15 ;  /* 0x000000013a3ab824 */ /* 0x000fe200078e0a0f */
[----:B------:R-:W0:Y:S02]  /*40840*/  LDCU UR4, c[0x0][0x3b0] ;  /* 0x00007600ff0477ac */ /* 0x000e240008000800 */
[----:B------:R-:W-:Y:S02]  /*40850*/  SHF.R.S32.HI R11, RZ, 0x1f, R57 ;  /* 0x0000001fff0b7819 */ /* 0x000fe40000011439 */
[----:B------:R-:W-:Y:S02]  /*40860*/  IADD3 R22, P4, PT, R57, R13, RZ ;  /* 0x0000000d39167210 */ /* 0x000fe40007f9e0ff */
[----:B------:R-:W-:-:S03]  /*40870*/  ISETP.GT.U32.AND P3, PT, R15, R58, PT ;  /* 0x0000003a0f00720c */ /* 0x000fc60003f64070 */
[----:B------:R-:W-:-:S10]  /*40880*/  IMAD.X R23, R11, 0x1, R12, P4 ;  /* 0x000000010b177824 */ /* 0x000fd400020e060c */
[----:B------:R-:W-:Y:S01]  /*40890*/  @!P3 IMAD.IADD R58, R58, 0x1, -R15 ;  /* 0x000000013a3ab824 */ /* 0x000fe200078e0a0f */
[----:B------:R-:W-:Y:S01]  /*408a0*/  PRMT R26, RZ, 0x7610, R26 ;  /* 0x00007610ff1a7816 */ /* 0x000fe2000000001a */
[----:B------:R1:W-:Y:S04]  /*408b0*/  STL [R1+0x16a4], R22 ;  /* 0x0016a41601007387 */ /* 0x0003e80000100800 */
[----:B------:R0:W-:Y:S04]  /*408c0*/  STL [R1+0x16a0], R23 ;  /* 0x0016a01701007387 */ /* 0x0001e80000100800 */
[----:B------:R1:W2:Y:S01]  /*408d0*/  @P0 LDG.E.U8 R26, desc[UR20][R22.64] ;  /* 0x00000014161a0981 */ /* 0x0002a2000c1e1100 */
[----:B----4-:R-:W-:-:S03]  /*408e0*/  ISETP.GE.AND P4, PT, R83, RZ, PT ;  /* 0x000000ff5300720c */ /* 0x010fc60003f86270 */
[----:B------:R-:W4:Y:S10]  /*408f0*/  LDL.LU R83, [R1+0x190] ;  /* 0x0001900001537983 */ /* 0x000f340000300800 */
[----:B------:R-:W-:-:S05]  /*40900*/  @!P4 IMAD.MOV R58, RZ, RZ, -R58 ;  /* 0x000000ffff3ac224 */ /* 0x000fca00078e0a3a */
[----:B------:R-:W-:Y:S02]  /*40910*/  SEL R58, R14, R58, !P1 ;  /* 0x0000003a0e3a7207 */ /* 0x000fe40004800000 */
[----:B------:R-:W-:-:S03]  /*40920*/  ISETP.GT.U32.AND P4, PT, R15, R59, PT ;  /* 0x0000003b0f00720c */ /* 0x000fc60003f84070 */
[----:B0-----:R-:W-:Y:S01]  /*40930*/  IMAD R58, R58, UR4, RZ ;  /* 0x000000043a3a7c24 */ /* 0x001fe2000f8e02ff */
[----:B------:R-:W-:Y:S01]  /*40940*/  ISETP.GT.U32.AND P3, PT, R15, R60, PT ;  /* 0x0000003c0f00720c */ /* 0x000fe20003f64070 */
[----:B------:R-:W0:Y:S03]  /*40950*/  LDCU UR4, c[0x0][0x3b0] ;  /* 0x00007600ff0477ac */ /* 0x000e260008000800 */
[----:B------:R-:W-:Y:S02]  /*40960*/  SHF.R.S32.HI R11, RZ, 0x1f, R58 ;  /* 0x0000001fff0b7819 */ /* 0x000fe4000001143a */
[----:B-1----:R-:W-:-:S05]  /*40970*/  IADD3 R22, P5, PT, R58, R13, RZ ;  /* 0x0000000d3a167210 */ /* 0x002fca0007fbe0ff */
[----:B------:R-:W-:Y:S01]  /*40980*/  IMAD.X R23, R11, 0x1, R12, P5 ;  /* 0x000000010b177824 */ /* 0x000fe200028e060c */
[----:B------:R-:W-:Y:S01]  /*40990*/  STL [R1+0x16ac], R22 ;  /* 0x0016ac1601007387 */ /* 0x000fe20000100800 */
[--C-:B------:R-:W-:Y:S01]  /*409a0*/  @!P4 IMAD.IADD R59, R59, 0x1, -R15.reuse ;  /* 0x000000013b3bc824 */ /* 0x100fe200078e0a0f */
[----:B---3--:R-:W-:Y:S02]  /*409b0*/  ISETP.GE.AND P4, PT, R84, RZ, PT ;  /* 0x000000ff5400720c */ /* 0x008fe40003f86270 */
[----:B------:R-:W-:Y:S04]  /*409c0*/  STL [R1+0x16a8], R23 ;  /* 0x0016a81701007387 */ /* 0x000fe80000100800 */
[----:B------:R-:W3:Y:S01]  /*409d0*/  LDL.LU R84, [R1+0x194] ;  /* 0x0001940001547983 */ /* 0x000ee20000300800 */
[----:B------:R-:W-:Y:S01]  /*409e0*/  @!P3 IMAD.IADD R60, R60, 0x1, -R15 ;  /* 0x000000013c3cb824 */ /* 0x000fe200078e0a0f */
[----:B------:R-:W-:-:S02]  /*409f0*/  ISETP.GT.U32.AND P5, PT, R15, R59, PT ;  /* 0x0000003b0f00720c */ /* 0x000fc40003fa4070 */
[----:B------:R-:W-:Y:S01]  /*40a00*/  PRMT R25, RZ, 0x7610, R25 ;  /* 0x00007610ff197816 */ /* 0x000fe20000000019 */
[----:B------:R-:W3:Y:S04]  /*40a10*/  LDL.LU R90, [R1+0x18c] ;  /* 0x00018c00015a7983 */ /* 0x000ee80000300800 */
[----:B------:R-:W3:Y:S01]  /*40a20*/  LDL.LU R45, [R1+0x184] ;  /* 0x00018400012d7983 */ /* 0x000ee20000300800 */
[----:B------:R-:W-:-:S03]  /*40a30*/  ISETP.GT.U32.AND P3, PT, R15, R60, PT ;  /* 0x0000003c0f00720c */ /* 0x000fc60003f64070 */
[----:B------:R-:W3:Y:S04]  /*40a40*/  LDL.LU R43, [R1+0x17c] ;  /* 0x00017c00012b7983 */ /* 0x000ee80000300800 */
[----:B--2---:R1:W-:Y:S04]  /*40a50*/  STS.U8 [R10+UR8+0x21700], R87 ;  /* 0x021700570a007988 */ /* 0x0043e80008000008 */
[----:B------:R2:W3:Y:S04]  /*40a60*/  @P0 LDG.E.U8 R25, desc[UR20][R22.64] ;  /* 0x0000001416190981 */ /* 0x0004e8000c1e1100 */
[----:B------:R-:W3:Y:S01]  /*40a70*/  LDL.LU R91, [R1+0x170] ;  /* 0x00017000015b7983 */ /* 0x000ee20000300800 */
[----:B------:R-:W-:-:S03]  /*40a80*/  @!P5 IMAD.IADD R59, R59, 0x1, -R15 ;  /* 0x000000013b3bd824 */ /* 0x000fc600078e0a0f */
[----:B------:R0:W-:Y:S04]  /*40a90*/  STS.U8 [R10+UR8+0x21b00], R88 ;  /* 0x021b00580a007988 */ /* 0x0001e80008000008 */
[----:B-1----:R-:W3:Y:S04]  /*40aa0*/  LDL.LU R87, [R1+0x16c] ;  /* 0x00016c0001577983 */ /* 0x002ee80000300800 */
[----:B------:R-:W3:Y:S01]  /*40ab0*/  LDL.LU R92, [R1+0x148] ;  /* 0x00014800015c7983 */ /* 0x000ee20000300800 */
[----:B------:R-:W-:Y:S01]  /*40ac0*/  @!P3 IMAD.IADD R60, R60, 0x1, -R15 ;  /* 0x000000013c3cb824 */ /* 0x000fe200078e0a0f */
[----:B------:R-:W-:-:S03]  /*40ad0*/  ISETP.GE.AND P3, PT, R86, RZ, PT ;  /* 0x000000ff5600720c */ /* 0x000fc60003f66270 */
[----:B------:R-:W-:Y:S01]  /*40ae0*/  @!P4 IMAD.MOV R60, RZ, RZ, -R60 ;  /* 0x000000ffff3cc224 */ /* 0x000fe200078e0a3c */
[----:B------:R1:W-:Y:S04]  /*40af0*/  STS.U8 [R10+UR8+0x21f00], R85 ;  /* 0x021f00550a007988 */ /* 0x0003e80008000008 */
[----:B0-----:R-:W3:Y:S01]  /*40b00*/  LDL.LU R88, [R1+0x164] ;  /* 0x0001640001587983 */ /* 0x001ee20000300800 */
[----:B------:R-:W-:-:S05]  /*40b10*/  SEL R60, R14, R60, !P1 ;  /* 0x0000003c0e3c7207 */ /* 0x000fca0004800000 */
[----:B------:R-:W-:Y:S02]  /*40b20*/  IMAD R60, R60, UR4, RZ ;  /* 0x000000043c3c7c24 */ /* 0x000fe4000f8e02ff */
[----:B------:R-:W-:Y:S01]  /*40b30*/  @!P3 IMAD.MOV R59, RZ, RZ, -R59 ;  /* 0x000000ffff3bb224 */ /* 0x000fe200078e0a3b */
[----:B-1----:R-:W3:Y:S01]  /*40b40*/  LDL.LU R85, [R1+0x160] ;  /* 0x0001600001557983 */ /* 0x002ee20000300800 */
[----:B------:R-:W-:Y:S02]  /*40b50*/  PRMT R24, RZ, 0x7610, R24 ;  /* 0x00007610ff187816 */ /* 0x000fe40000000018 */
[----:B------:R-:W-:Y:S02]  /*40b60*/  PRMT R17, RZ, 0x7610, R17 ;  /* 0x00007610ff117816 */ /* 0x000fe40000000011 */
[----:B------:R-:W-:Y:S02]  /*40b70*/  SHF.R.S32.HI R11, RZ, 0x1f, R60 ;  /* 0x0000001fff0b7819 */ /* 0x000fe4000001143c */
[----:B--2---:R-:W-:Y:S01]  /*40b80*/  IADD3 R22, P3, PT, R60, R13, RZ ;  /* 0x0000000d3c167210 */ /* 0x004fe20007f7e0ff */
[----:B------:R-:W0:Y:S04]  /*40b90*/  LDCU UR4, c[0x0][0x3b0] ;  /* 0x00007600ff0477ac */ /* 0x000e280008000800 */
[----:B------:R-:W-:Y:S01]  /*40ba0*/  IMAD.X R23, R11, 0x1, R12, P3 ;  /* 0x000000010b177824 */ /* 0x000fe200018e060c */
[----:B------:R-:W-:Y:S04]  /*40bb0*/  STL [R1+0x16b4], R22 ;  /* 0x0016b41601007387 */ /* 0x000fe80000100800 */
[----:B------:R-:W-:Y:S04]  /*40bc0*/  STL [R1+0x16b0], R23 ;  /* 0x0016b01701007387 */ /* 0x000fe80000100800 */
[----:B------:R-:W2:Y:S04]  /*40bd0*/  LDL.LU R86, [R1+0x15c] ;  /* 0x00015c0001567983 */ /* 0x000ea80000300800 */
[----:B----4-:R1:W-:Y:S04]  /*40be0*/  STS.U8 [R10+UR8+0x22300], R83 ;  /* 0x022300530a007988 */ /* 0x0103e80008000008 */
[----:B---3--:R3:W-:Y:S04]  /*40bf0*/  STS.U8 [R10+UR8+0x22700], R84 ;  /* 0x022700540a007988 */ /* 0x0087e80008000008 */
[----:B-1----:R-:W4:Y:S04]  /*40c00*/  LDL.LU R83, [R1+0x158] ;  /* 0x0001580001537983 */ /* 0x002f280000300800 */
[----:B------:R-:W4:Y:S04]  /*40c10*/  LDL.LU R89, [R1+0x154] ;  /* 0x0001540001597983 */ /* 0x000f280000300800 */
[----:B------:R-:W4:Y:S01]  /*40c20*/  LDL.LU R44, [R1+0x150] ;  /* 0x00015000012c7983 */ /* 0x000f220000300800 */
[----:B------:R-:W-:-:S03]  /*40c30*/  SEL R59, R14, R59, !P1 ;  /* 0x0000003b0e3b7207 */ /* 0x000fc60004800000 */
[----:B------:R1:W4:Y:S04]  /*40c40*/  @P0 LDG.E.U8 R24, desc[UR20][R22.64] ;  /* 0x0000001416180981 */ /* 0x000328000c1e1100 */
[----:B---3--:R-:W3:Y:S01]  /*40c50*/  LDL.LU R84, [R1+0x14c] ;  /* 0x00014c0001547983 */ /* 0x008ee20000300800 */
[----:B------:R-:W-:-:S03]  /*40c60*/  IMAD R59, R59, UR5, RZ ;  /* 0x000000053b3b7c24 */ /* 0x000fc6000f8e02ff */
[----:B------:R-:W3:Y:S04]  /*40c70*/  LDL.LU R42, [R1+0x1ac] ;  /* 0x0001ac00012a7983 */ /* 0x000ee80000300800 */
[----:B------:R-:W3:Y:S04]  /*40c80*/  LDL.LU R41, [R1+0x1a4] ;  /* 0x0001a40001297983 */ /* 0x000ee80000300800 */
[----:B------:R0:W-:Y:S04]  /*40c90*/  STS.U8 [R10+UR8+0x22b00], R90 ;  /* 0x022b005a0a007988 */ /* 0x0001e80008000008 */
[----:B------:R0:W-:Y:S01]  /*40ca0*/  STS.U8 [R10+UR8+0x23b00], R87 ;  /* 0x023b00570a007988 */ /* 0x0001e20008000008 */
[----:B------:R-:W-:-:S02]  /*40cb0*/  SHF.R.S32.HI R11, RZ, 0x1f, R59 ;  /* 0x0000001fff0b7819 */ /* 0x000fc4000001143b */
[----:B-1----:R-:W-:Y:S01]  /*40cc0*/  IADD3 R22, P3, PT, R59, R13, RZ ;  /* 0x0000000d3b167210 */ /* 0x002fe20007f7e0ff */
[----:B------:R-:W-:Y:S04]  /*40cd0*/  STS.U8 [R10+UR8+0x22f00], R45 ;  /* 0x022f002d0a007988 */ /* 0x000fe80008000008 */
[----:B------:R1:W-:Y:S04]  /*40ce0*/  STS.U8 [R10+UR8+0x23300], R43 ;  /* 0x0233002b0a007988 */ /* 0x0003e80008000008 */
[----:B------:R-:W-:Y:S04]  /*40cf0*/  STL [R1+0x16bc], R22 ;  /* 0x0016bc1601007387 */ /* 0x000fe80000100800 */
[----:B------:R-:W3:Y:S01]  /*40d00*/  LDL.LU R93, [R1+0x19c] ;  /* 0x00019c00015d7983 */ /* 0x000ee20000300800 */
[----:B------:R-:W-:-:S03]  /*40d10*/  IMAD.X R11, R11, 0x1, R12, P3 ;  /* 0x000000010b0b7824 */ /* 0x000fc600018e060c */
[----:B------:R-:W-:Y:S04]  /*40d20*/  STS.U8 [R10+UR8+0x23700], R91 ;  /* 0x0237005b0a007988 */ /* 0x000fe80008000008 */
[----:B0-----:R-:W3:Y:S04]  /*40d30*/  LDL.LU R90, [R1+0x188] ;  /* 0x00018800015a7983 */ /* 0x001ee80000300800 */
[----:B------:R0:W-:Y:S01]  /*40d40*/  STL [R1+0x16b8], R11 ;  /* 0x0016b80b01007387 */ /* 0x0001e20000100800 */
[----:B------:R-:W-:-:S03]  /*40d50*/  @P0 IMAD.MOV.U32 R23, RZ, RZ, R11 ;  /* 0x000000ffff170224 */ /* 0x000fc600078e000b */
[----:B------:R-:W3:Y:S04]  /*40d60*/  LDL.LU R87, [R1+0x180] ;  /* 0x0001800001577983 */ /* 0x000ee80000300800 */
[----:B------:R-:W-:Y:S04]  /*40d70*/  STS.U8 [R10+UR8+0x23f00], R92 ;  /* 0x023f005c0a007988 */ /* 0x000fe80008000008 */
[----:B-1----:R-:W3:Y:S04]  /*40d80*/  LDL.LU R43, [R1+0x178] ;  /* 0x00017800012b7983 */ /* 0x002ee80000300800 */
[----:B------:R-:W3:Y:S01]  /*40d90*/  @P0 LDG.E.U8 R17, desc[UR20][R22.64] ;  /* 0x0000001416110981 */ /* 0x000ee2000c1e1100 */
[----:B------:R-:W1:Y:S01]  /*40da0*/  LDCU UR5, c[0x0][0x3b0] ;  /* 0x00007600ff0577ac */ /* 0x000e620008000800 */
[----:B0-----:R-:W-:-:S05]  /*40db0*/  LOP3.LUT R11, R2, 0x70, RZ, 0x3c, !PT ;  /* 0x00000070020b7812 */ /* 0x001fca00078e3cff */
[----:B------:R0:W-:Y:S04]  /*40dc0*/  STS.U8 [R11+UR8+0x20380], R88 ;  /* 0x020380580b007988 */ /* 0x0001e80008000008 */
[----:B------:R1:W-:Y:S04]  /*40dd0*/  STS.U8 [R11+UR8+0x20780], R85 ;  /* 0x020780550b007988 */ /* 0x0003e80008000008 */
[----:B0-----:R-:W3:Y:S04]  /*40de0*/  LDL.LU R88, [R1+0x174] ;  /* 0x0001740001587983 */ /* 0x001ee80000300800 */
[----:B-1----:R-:W3:Y:S04]  /*40df0*/  LDL.LU R85, [R1+0x168] ;  /* 0x0001680001557983 */ /* 0x002ee80000300800 */
[----:B--2---:R0:W-:Y:S04]  /*40e00*/  STS.U8 [R11+UR8+0x20b80], R86 ;  /* 0x020b80560b007988 */ /* 0x0041e80008000008 */
[----:B0-----:R-:W2:Y:S04]  /*40e10*/  LDL.LU R86, [R1+0x144] ;  /* 0x0001440001567983 */ /* 0x001ea80000300800 */
[----:B------:R-:W2:Y:S04]  /*40e20*/  LDL.LU R91, [R1+0x1f18] ;  /* 0x001f1800015b7983 */ /* 0x000ea80000300800 */
[----:B----4-:R0:W-:Y:S04]  /*40e30*/  STS.U8 [R11+UR8+0x20f80], R83 ;  /* 0x020f80530b007988 */ /* 0x0101e80008000008 */
[----:B0-----:R-:W4:Y:S04]  /*40e40*/  LDL.LU R83, [R1+0x1ef8] ;  /* 0x001ef80001537983 */ /* 0x001f280000300800 */
[----:B------:R0:W-:Y:S04]  /*40e50*/  STS.U8 [R11+UR8+0x21380], R89 ;  /* 0x021380590b007988 */ /* 0x0001e80008000008 */
[----:B------:R-:W4:Y:S04]  /*40e60*/  LDL.LU R92, [R1+0x1ed8] ;  /* 0x001ed800015c7983 */ /* 0x000f280000300800 */
[----:B---3--:R1:W-:Y:S04]  /*40e70*/  STS.U8 [R11+UR8+0x21b80], R84 ;  /* 0x021b80540b007988 */ /* 0x0083e80008000008 */
[----:B0-----:R-:W3:Y:S04]  /*40e80*/  LDL.LU R89, [R1+0x1e3c] ;  /* 0x001e3c0001597983 */ /* 0x001ee80000300800 */
[----:B-1----:R-:W3:Y:S04]  /*40e90*/  LDL.LU R84, [R1+0x1dcc] ;  /* 0x001dcc0001547983 */ /* 0x002ee80000300800 */
[----:B------:R-:W3:Y:S04]  /*40ea0*/  LDL.LU R50, [R1+0x1da0] ;  /* 0x001da00001327983 */ /* 0x000ee80000300800 */
[----:B------:R-:W3:Y:S04]  /*40eb0*/  LDL.LU R49, [R1+0x1d74] ;  /* 0x001d740001317983 */ /* 0x000ee80000300800 */
[----:B------:R-:W3:Y:S04]  /*40ec0*/  LDL.LU R48, [R1+0x1d50] ;  /* 0x001d500001307983 */ /* 0x000ee80000300800 */
[----:B------:R-:W3:Y:S04]  /*40ed0*/  LDL.LU R47, [R1+0x1d34] ;  /* 0x001d3400012f7983 */ /* 0x000ee80000300800 */
[----:B------:R-:W3:Y:S04]  /*40ee0*/  LDL.LU R46, [R1+0x1d10] ;  /* 0x001d1000012e7983 */ /* 0x000ee80000300800 */
[----:B------:R0:W-:Y:S04]  /*40ef0*/  STS.U8 [R11+UR8+0x21f80], R42 ;  /* 0x021f802a0b007988 */ /* 0x0001e80008000008 */
[----:B------:R-:W3:Y:S04]  /*40f00*/  LDL.LU R45, [R1+0x1cf4] ;  /* 0x001cf400012d7983 */ /* 0x000ee80000300800 */
[----:B------:R1:W-:Y:S04]  /*40f10*/  STS.U8 [R11+UR8+0x22b80], R90 ;  /* 0x022b805a0b007988 */ /* 0x0003e80008000008 */
[----:B------:R0:W-:Y:S04]  /*40f20*/  STS.U8 [R11+UR8+0x22380], R41 ;  /* 0x022380290b007988 */ /* 0x0001e80008000008 */
[----:B------:R1:W-:Y:S04]  /*40f30*/  STS.U8 [R11+UR8+0x22780], R93 ;  /* 0x0227805d0b007988 */ /* 0x0003e80008000008 */
[----:B------:R1:W-:Y:S04]  /*40f40*/  STS.U8 [R11+UR8+0x22f80], R87 ;  /* 0x022f80570b007988 */ /* 0x0003e80008000008 */
[----:B0-----:R-:W3:Y:S04]  /*40f50*/  LDL.LU R42, [R1+0x1cd0] ;  /* 0x001cd000012a7983 */ /* 0x001ee80000300800 */
[----:B-1----:R-:W3:Y:S04]  /*40f60*/  LDL.LU R90, [R1+0x1cb8] ;  /* 0x001cb800015a7983 */ /* 0x002ee80000300800 */
[----:B------:R-:W3:Y:S04]  /*40f70*/  LDL.LU R41, [R1+0x1c98] ;  /* 0x001c980001297983 */ /* 0x000ee80000300800 */
[----:B------:R-:W3:Y:S04]  /*40f80*/  LDL.LU R93, [R1+0x1c88] ;  /* 0x001c8800015d7983 */ /* 0x000ee80000300800 */
[----:B------:R-:W3:Y:S04]  /*40f90*/  LDL.LU R87, [R1+0x1c64] ;  /* 0x001c640001577983 */ /* 0x000ee80000300800 */
[----:B------:R-:W-:Y:S04]  /*40fa0*/  STS.U8 [R11+UR8+0x21780], R44 ;  /* 0x0217802c0b007988 */ /* 0x000fe80008000008 */
[----:B------:R-:W-:Y:S04]  /*40fb0*/  STS.U8 [R11+UR8+0x23380], R43 ;  /* 0x0233802b0b007988 */ /* 0x000fe80008000008 */
[----:B------:R0:W-:Y:S04]  /*40fc0*/  STS.U8 [R11+UR8+0x23780], R88 ;  /* 0x023780580b007988 */ /* 0x0001e80008000008 */
[----:B------:R1:W-:Y:S04]  /*40fd0*/  STS.U8 [R11+UR8+0x23b80], R85 ;  /* 0x023b80550b007988 */ /* 0x0003e80008000008 */
[----:B0-----:R-:W3:Y:S04]  /*40fe0*/  LDL.LU R88, [R1+0x1c44] ;  /* 0x001c440001587983 */ /* 0x001ee80000300800 */
[----:B-1----:R-:W3:Y:S04]  /*40ff0*/  LDL.LU R85, [R1+0x1c20] ;  /* 0x001c200001557983 */ /* 0x002ee80000300800 */
[----:B--2---:R0:W-:Y:S04]  /*41000*/  STS.U8 [R11+UR8+0x23f80], R86 ;  /* 0x023f80560b007988 */ /* 0x0041e80008000008 */
[----:B------:R-:W-:Y:S04]  /*41010*/  STS.U8 [R2+UR8], R91 ;  /* 0x0000005b02007988 */ /* 0x000fe80008000008 */
[----:B0-----:R-:W2:Y:S04]  /*41020*/  LDL.LU R86, [R1+0x1bfc] ;  /* 0x001bfc0001567983 */ /* 0x001ea80000300800 */
[----:B----4-:R0:W-:Y:S04]  /*41030*/  STS.U8 [R2+UR8+0x400], R83 ;  /* 0x0004005302007988 */ /* 0x0101e80008000008 */
[----:B------:R1:W-:Y:S04]  /*41040*/  STS.U8 [R2+UR8+0x800], R92 ;  /* 0x0008005c02007988 */ /* 0x0003e80008000008 */
[----:B0-----:R-:W4:Y:S04]  /*41050*/  LDL.LU R83, [R1+0x1bdc] ;  /* 0x001bdc0001537983 */ /* 0x001f280000300800 */
[----:B------:R-:W4:Y:S04]  /*41060*/  LDL.LU R44, [R1+0x1bbc] ;  /* 0x001bbc00012c7983 */ /* 0x000f280000300800 */
[----:B------:R-:W4:Y:S04]  /*41070*/  LDL.LU R91, [R1+0x1b9c] ;  /* 0x001b9c00015b7983 */ /* 0x000f280000300800 */
[----:B------:R-:W4:Y:S04]  /*41080*/  LDL.LU R43, [R1+0x1b7c] ;  /* 0x001b7c00012b7983 */ /* 0x000f280000300800 */
[----:B---3--:R0:W-:Y:S04]  /*41090*/  STS.U8 [R2+UR8+0xc00], R89 ;  /* 0x000c005902007988 */ /* 0x0081e80008000008 */
[----:B-1----:R-:W3:Y:S04]  /*410a0*/  LDL.LU R92, [R1+0x1b60] ;  /* 0x001b6000015c7983 */ /* 0x002ee80000300800 */
[----:B------:R1:W-:Y:S04]  /*410b0*/  STS.U8 [R2+UR8+0x1000], R84 ;  /* 0x0010005402007988 */ /* 0x0003e80008000008 */
[----:B0-----:R-:W3:Y:S04]  /*410c0*/  LDL.LU R89, [R1+0x1b40] ;  /* 0x001b400001597983 */ /* 0x001ee80000300800 */
[----:B-1----:R-:W3:Y:S04]  /*410d0*/  LDL.LU R84, [R1+0x19a4] ;  /* 0x0019a40001547983 */ /* 0x002ee80000300800 */
[----:B------:R-:W-:Y:S04]  /*410e0*/  STS.U8 [R2+UR8+0x2c00], R42 ;  /* 0x002c002a02007988 */ /* 0x000fe80008000008 */
[----:B------:R0:W-:Y:S04]  /*410f0*/  STS.U8 [R2+UR8+0x3000], R90 ;  /* 0x0030005a02007988 */ /* 0x0001e80008000008 */
[----:B------:R-:W-:Y:S04]  /*41100*/  STS.U8 [R2+UR8+0x3400], R41 ;  /* 0x0034002902007988 */ /* 0x000fe80008000008 */
[----:B------:R1:W-:Y:S04]  /*41110*/  STS.U8 [R2+UR8+0x3c00], R87 ;  /* 0x003c005702007988 */ /* 0x0003e80008000008 */
[----:B------:R-:W-:Y:S04]  /*41120*/  STS.U8 [R2+UR8+0x3800], R93 ;  /* 0x0038005d02007988 */ /* 0x000fe80008000008 */
[----:B0-----:R-:W3:Y:S04]  /*41130*/  LDL.LU R90, [R1+0x16d4] ;  /* 0x0016d400015a7983 */ /* 0x001ee80000300800 */
[----:B------:R-:W3:Y:S04]  /*41140*/  LDL.LU R42, [R1+0x16d0] ;  /* 0x0016d000012a7983 */ /* 0x000ee80000300800 */
[----:B-1----:R-:W3:Y:S04]  /*41150*/  LDL.LU R87, [R1+0x16cc] ;  /* 0x0016cc0001577983 */ /* 0x002ee80000300800 */
[----:B------:R0:W-:Y:S04]  /*41160*/  STS.U8 [R2+UR8+0x4000], R88 ;  /* 0x0040005802007988 */ /* 0x0001e80008000008 */
[----:B------:R1:W-:Y:S04]  /*41170*/  STS.U8 [R2+UR8+0x4400], R85 ;  /* 0x0044005502007988 */ /* 0x0003e80008000008 */
[----:B0-----:R-:W3:Y:S04]  /*41180*/  LDL.LU R88, [R1+0x16c8] ;  /* 0x0016c80001587983 */ /* 0x001ee80000300800 */
[----:B-1----:R-:W3:Y:S04]  /*41190*/  LDL.LU R85, [R1+0x16c4] ;  /* 0x0016c40001557983 */ /* 0x002ee80000300800 */
[----:B--2---:R0:W-:Y:S04]  /*411a0*/  STS.U8 [R2+UR8+0x4800], R86 ;  /* 0x0048005602007988 */ /* 0x0041e80008000008 */
[----:B------:R-:W2:Y:S04]  /*411b0*/  LDL.LU R41, [R1+0x16c0] ;  /* 0x0016c00001297983 */ /* 0x000ea80000300800 */
[----:B------:R-:W-:Y:S04]  /*411c0*/  STS.U8 [R2+UR8+0x1400], R50 ;  /* 0x0014003202007988 */ /* 0x000fe80008000008 */
[----:B------:R-:W-:Y:S04]  /*411d0*/  STS.U8 [R2+UR8+0x1800], R49 ;  /* 0x0018003102007988 */ /* 0x000fe80008000008 */
[----:B0-----:R-:W2:Y:S04]  /*411e0*/  LDL.LU R86, [R1+0x6f4] ;  /* 0x0006f40001567983 */ /* 0x001ea80000300800 */
[----:B------:R-:W2:Y:S04]  /*411f0*/  LDL.LU R93, [R1+0x6f0] ;  /* 0x0006f000015d7983 */ /* 0x000ea80000300800 */
[----:B------:R-:W-:Y:S04]  /*41200*/  STS.U8 [R2+UR8+0x1c00], R48 ;  /* 0x001c003002007988 */ /* 0x000fe80008000008 */
[----:B------:R-:W-:Y:S04]  /*41210*/  STS.U8 [R2+UR8+0x2000], R47 ;  /* 0x0020002f02007988 */ /* 0x000fe80008000008 */
[----:B------:R-:W-:Y:S04]  /*41220*/  STS.U8 [R2+UR8+0x2400], R46 ;  /* 0x0024002e02007988 */ /* 0x000fe80008000008 */
[----:B------:R-:W-:Y:S04]  /*41230*/  STS.U8 [R2+UR8+0x2800], R45 ;  /* 0x0028002d02007988 */ /* 0x000fe80008000008 */
[----:B----4-:R0:W-:Y:S04]  /*41240*/  STS.U8 [R2+UR8+0x4c00], R83 ;  /* 0x004c005302007988 */ /* 0x0101e80008000008 */
[----:B------:R1:W-:Y:S04]  /*41250*/  STS.U8 [R2+UR8+0x5400], R91 ;  /* 0x0054005b02007988 */ /* 0x0003e80008000008 */
[----:B0-----:R-:W4:Y:S04]  /*41260*/  LDL.LU R83, [R1+0x6ec] ;  /* 0x0006ec0001537983 */ /* 0x001f280000300800 */
[----:B-1----:R-:W4:Y:S04]  /*41270*/  LDL.LU R91, [R1+0x6e8] ;  /* 0x0006e800015b7983 */ /* 0x002f280000300800 */
[----:B------:R-:W4:Y:S04]  /*41280*/  LDL.LU R50, [R1+0x6e4] ;  /* 0x0006e40001327983 */ /* 0x000f280000300800 */
[----:B------:R-:W4:Y:S04]  /*41290*/  LDL.LU R49, [R1+0x6e0] ;  /* 0x0006e00001317983 */ /* 0x000f280000300800 */
[----:B------:R-:W4:Y:S04]  /*412a0*/  LDL.LU R48, [R1+0x6dc] ;  /* 0x0006dc0001307983 */ /* 0x000f280000300800 */
[----:B------:R-:W4:Y:S04]  /*412b0*/  LDL.LU R47, [R1+0x59c] ;  /* 0x00059c00012f7983 */ /* 0x000f280000300800 */
[----:B------:R-:W4:Y:S04]  /*412c0*/  LDL.LU R46, [R1+0x38c] ;  /* 0x00038c00012e7983 */ /* 0x000f280000300800 */
[----:B------:R0:W-:Y:S04]  /*412d0*/  STS.U8 [R2+UR8+0x5000], R44 ;  /* 0x0050002c02007988 */ /* 0x0001e80008000008 */
[----:B------:R-:W4:Y:S04]  /*412e0*/  LDL.LU R45, [R1+0x364] ;  /* 0x00036400012d7983 */ /* 0x000f280000300800 */
[----:B---3--:R1:W-:Y:S04]  /*412f0*/  STS.U8 [R2+UR8+0x6400], R84 ;  /* 0x0064005402007988 */ /* 0x0083e80008000008 */
[----:B0-----:R-:W3:Y:S04]  /*41300*/  LDL.LU R44, [R1+0x34c] ;  /* 0x00034c00012c7983 */ /* 0x001ee80000300800 */
[----:B-1----:R-:W3:Y:S04]  /*41310*/  LDL.LU R84, [R1+0x324] ;  /* 0x0003240001547983 */ /* 0x002ee80000300800 */
[----:B------:R0:W-:Y:S04]  /*41320*/  STS.U8 [R2+UR8+0x5c00], R92 ;  /* 0x005c005c02007988 */ /* 0x0001e80008000008 */
[----:B------:R1:W-:Y:S04]  /*41330*/  STS.U8 [R2+UR8+0x6000], R89 ;  /* 0x0060005902007988 */ /* 0x0003e80008000008 */
[----:B------:R0:W-:Y:S04]  /*41340*/  STS.U8 [R2+UR8+0x6800], R90 ;  /* 0x0068005a02007988 */ /* 0x0001e80008000008 */
[----:B------:R1:W-:Y:S04]  /*41350*/  STS.U8 [R2+UR8+0x7000], R87 ;  /* 0x0070005702007988 */ /* 0x0003e80008000008 */
[----:B------:R-:W-:Y:S04]  /*41360*/  STS.U8 [R2+UR8+0x5800], R43 ;  /* 0x0058002b02007988 */ /* 0x000fe80008000008 */
[----:B0-----:R-:W3:Y:S04]  /*41370*/  LDL.LU R92, [R1+0x304] ;  /* 0x00030400015c7983 */ /* 0x001ee80000300800 */
[----:B-1----:R-:W3:Y:S04]  /*41380*/  LDL.LU R89, [R1+0x2e4] ;  /* 0x0002e40001597983 */ /* 0x002ee80000300800 */
[----:B------:R-:W3:Y:S04]  /*41390*/  LDL.LU R90, [R1+0x2c4] ;  /* 0x0002c400015a7983 */ /* 0x000ee80000300800 */
[----:B------:R-:W3:Y:S04]  /*413a0*/  LDL.LU R87, [R1+0x2a4] ;  /* 0x0002a40001577983 */ /* 0x000ee80000300800 */
[----:B------:R0:W-:Y:S04]  /*413b0*/  STS.U8 [R2+UR8+0x7400], R88 ;  /* 0x0074005802007988 */ /* 0x0001e80008000008 */
[----:B------:R1:W-:Y:S04]  /*413c0*/  STS.U8 [R2+UR8+0x7800], R85 ;  /* 0x0078005502007988 */ /* 0x0003e80008000008 */
[----:B0-----:R-:W3:Y:S04]  /*413d0*/  LDL.LU R88, [R1+0x28c] ;  /* 0x00028c0001587983 */ /* 0x001ee80000300800 */
[----:B-1----:R-:W3:Y:S04]  /*413e0*/  LDL.LU R85, [R1+0x26c] ;  /* 0x00026c0001557983 */ /* 0x002ee80000300800 */
[----:B--2---:R0:W-:Y:S04]  /*413f0*/  STS.U8 [R2+UR8+0x8000], R86 ;  /* 0x0080005602007988 */ /* 0x0041e80008000008 */
[----:B------:R-:W-:Y:S04]  /*41400*/  STS.U8 [R2+UR8+0x6c00], R42 ;  /* 0x006c002a02007988 */ /* 0x000fe80008000008 */
[----:B0-----:R-:W2:Y:S04]  /*41410*/  LDL.LU R86, [R1+0x24c] ;  /* 0x00024c0001567983 */ /* 0x001ea80000300800 */
[----:B------:R-:W2:Y:S04]  /*41420*/  LDL.LU R43, [R1+0x22c] ;  /* 0x00022c00012b7983 */ /* 0x000ea80000300800 */
[----:B------:R-:W-:Y:S04]  /*41430*/  STS.U8 [R2+UR8+0x7c00], R41 ;  /* 0x007c002902007988 */ /* 0x000fe80008000008 */
[----:B------:R-:W-:Y:S04]  /*41440*/  STS.U8 [R2+UR8+0x8400], R93 ;  /* 0x0084005d02007988 */ /* 0x000fe80008000008 */
[----:B----4-:R0:W-:Y:S04]  /*41450*/  STS.U8 [R2+UR8+0x8800], R83 ;  /* 0x0088005302007988 */ /* 0x0101e80008000008 */
[----:B0-----:R-:W4:Y:S04]  /*41460*/  LDL.LU R83, [R1+0x20c] ;  /* 0x00020c0001537983 */ /* 0x001f280000300800 */
[----:B------:R-:W4:Y:S04]  /*41470*/  LDL.LU R42, [R1+0x1ec] ;  /* 0x0001ec00012a7983 */ /* 0x000f280000300800 */
[----:B------:R-:W4:Y:S04]  /*41480*/  LDL.LU R41, [R1+0x1d0] ;  /* 0x0001d00001297983 */ /* 0x000f280000300800 */
[----:B------:R0:W-:Y:S04]  /*41490*/  STS.U8 [R2+UR8+0x8c00], R91 ;  /* 0x008c005b02007988 */ /* 0x0001e80008000008 */
[----:B------:R-:W4:Y:S04]  /*414a0*/  LDL.LU R93, [R1+0x1c8] ;  /* 0x0001c800015d7983 */ /* 0x000f280000300800 */
[----:B---3--:R1:W-:Y:S04]  /*414b0*/  STS.U8 [R2+UR8+0xac00], R84 ;  /* 0x00ac005402007988 */ /* 0x0083e80008000008 */
[----:B0-----:R-:W3:Y:S04]  /*414c0*/  LDL.LU R91, [R1+0x1b4] ;  /* 0x0001b400015b7983 */ /* 0x001ee80000300800 */
[----:B-1----:R-:W3:Y:S04]  /*414d0*/  LDL R84, [R1+0x1dbc] ;  /* 0x001dbc0001547983 */ /* 0x002ee80000100800 */
        /* <DEDUP_REMOVED lines=8> */
[----:B------:R-:W-:Y:S04]  /*41560*/  STS.U8 [R2+UR8+0xe400], R0 ;  /* 0x00e4000002007988 */ /* 0x000fe80008000008 */
[----:B------:R0:W-:Y:S04]  /*41570*/  STS.U8 [R2+UR8+0xc000], R88 ;  /* 0x00c0005802007988 */ /* 0x0001e80008000008 */
[----:B------:R1:W-:Y:S04]  /*41580*/  STS.U8 [R2+UR8+0xc400], R85 ;  /* 0x00c4005502007988 */ /* 0x0003e80008000008 */
[----:B0-----:R-:W3:Y:S04]  /*41590*/  LDL.LU R88, [R1+0x1db8] ;  /* 0x001db80001587983 */ /* 0x001ee80000300800 */
[----:B--2---:R0:W-:Y:S04]  /*415a0*/  STS.U8 [R2+UR8+0xc800], R86 ;  /* 0x00c8005602007988 */ /* 0x0041e80008000008 */
[----:B-1----:R-:W2:Y:S04]  /*415b0*/  LDL.LU R85, [R1+0x1d9c] ;  /* 0x001d9c0001557983 */ /* 0x002ea80000300800 */
[----:B0-----:R-:W2:Y:S01]  /*415c0*/  LDL.LU R86, [R1+0x1d7c] ;  /* 0x001d7c0001567983 */ /* 0x001ea20000300800 */
[----:B------:R-:W-:-:S03]  /*415d0*/  ISETP.GT.U32.AND P3, PT, R15, R61, PT ;  /* 0x0000003d0f00720c */ /* 0x000fc60003f64070 */
[----:B----4-:R0:W-:Y:S04]  /*415e0*/  STS.U8 [R2+UR8+0xd000], R83 ;  /* 0x00d0005302007988 */ /* 0x0101e80008000008 */
[----:B0-----:R-:W4:Y:S04]  /*415f0*/  LDL.LU R83, [R1+0x1d4c] ;  /* 0x001d4c0001537983 */ /* 0x001f280000300800 */
[----:B------:R-:W4:Y:S01]  /*41600*/  LDL.LU R0, [R1+0x2608] ;  /* 0x0026080001007983 */ /* 0x000f220000300800 */
[----:B---3--:R-:W-:-:S03]  /*41610*/  ISETP.GE.AND P4, PT, R84, RZ, PT ;  /* 0x000000ff5400720c */ /* 0x008fc60003f86270 */
[----:B------:R-:W3:Y:S01]  /*41620*/  LDL R84, [R1+0x1dac] ;  /* 0x001dac0001547983 */ /* 0x000ee20000100800 */
[----:B------:R-:W-:-:S05]  /*41630*/  @!P3 IMAD.IADD R61, R61, 0x1, -R15 ;  /* 0x000000013d3db824 */ /* 0x000fca00078e0a0f */
[----:B------:R-:W-:-:S13]  /*41640*/  ISETP.GT.U32.AND P3, PT, R15, R61, PT ;  /* 0x0000003d0f00720c */ /* 0x000fda0003f64070 */
[----:B------:R-:W-:-:S04]  /*41650*/  @!P3 IMAD.IADD R61, R61, 0x1, -R15 ;  /* 0x000000013d3db824 */ /* 0x000fc800078e0a0f */
[----:B------:R-:W-:-:S05]  /*41660*/  @!P4 IMAD.MOV R61, RZ, RZ, -R61 ;  /* 0x000000ffff3dc224 */ /* 0x000fca00078e0a3d */
[----:B------:R-:W-:Y:S01]  /*41670*/  SEL R61, R14, R61, !P1 ;  /* 0x0000003d0e3d7207 */ /* 0x000fe20004800000 */
[----:B------:R0:W-:Y:S04]  /*41680*/  STS.U8 [R2+UR8+0xf800], R18 ;  /* 0x00f8001202007988 */ /* 0x0001e80008000008 */
[----:B------:R-:W-:Y:S01]  /*41690*/  IMAD R61, R61, UR4, RZ ;  /* 0x000000043d3d7c24 */ /* 0x000fe2000f8e02ff */
[----:B------:R1:W-:Y:S04]  /*416a0*/  STS.U8 [R2+UR8+0xfc00], R17 ;  /* 0x00fc001102007988 */ /* 0x0003e80008000008 */
[----:B------:R-:W-:Y:S04]  /*416b0*/  STS.U8 [R2+UR8+0xf000], R20 ;  /* 0x00f0001402007988 */ /* 0x000fe80008000008 */
[----:B------:R1:W-:Y:S01]  /*416c0*/  STS.U8 [R2+UR8+0xf400], R19 ;  /* 0x00f4001302007988 */ /* 0x0003e20008000008 */
[----:B------:R-:W-:-:S03]  /*416d0*/  PRMT R23, RZ, 0x7610, R23 ;  /* 0x00007610ff177816 */ /* 0x000fc60000000017 */
[----:B------:R-:W-:Y:S01]  /*416e0*/  STS.U8 [R2+UR8+0x9000], R50 ;  /* 0x0090003202007988 */ /* 0x000fe20008000008 */
[----:B0-----:R-:W-:-:S03]  /*416f0*/  IADD3 R18, P3, PT, R61, R13, RZ ;  /* 0x0000000d3d127210 */ /* 0x001fc60007f7e0ff */
[----:B------:R-:W-:Y:S04]  /*41700*/  STS.U8 [R2+UR8+0x9400], R49 ;  /* 0x0094003102007988 */ /* 0x000fe80008000008 */
[----:B------:R-:W-:Y:S04]  /*41710*/  STS.U8 [R2+UR8+0x9800], R48 ;  /* 0x0098003002007988 */ /* 0x000fe80008000008 */
[----:B------:R-:W-:Y:S04]  /*41720*/  STS.U8 [R2+UR8+0x9c00], R47 ;  /* 0x009c002f02007988 */ /* 0x000fe80008000008 */
[----:B------:R-:W-:Y:S01]  /*41730*/  STS.U8 [R2+UR8+0xa000], R46 ;  /* 0x00a0002e02007988 */ /* 0x000fe20008000008 */
[----:B-1----:R-:W-:-:S03]  /*41740*/  SHF.R.S32.HI R17, RZ, 0x1f, R61 ;  /* 0x0000001fff117819 */ /* 0x002fc6000001143d */
[----:B------:R-:W-:Y:S04]  /*41750*/  STS.U8 [R2+UR8+0xa400], R45 ;  /* 0x00a4002d02007988 */ /* 0x000fe80008000008 */
[----:B------:R-:W-:Y:S04]  /*41760*/  STS.U8 [R2+UR8+0xa800], R44 ;  /* 0x00a8002c02007988 */ /* 0x000fe80008000008 */
[----:B------:R-:W-:Y:S04]  /*41770*/  STS.U8 [R2+UR8+0xcc00], R43 ;  /* 0x00cc002b02007988 */ /* 0x000fe80008000008 */
[----:B------:R-:W-:Y:S01]  /*41780*/  STS.U8 [R2+UR8+0xd400], R42 ;  /* 0x00d4002a02007988 */ /* 0x000fe20008000008 */
[----:B------:R-:W-:Y:S01]  /*41790*/  IMAD.X R17, R17, 0x1, R12, P3 ;  /* 0x0000000111117824 */ /* 0x000fe200018e060c */
[----:B------:R-:W-:-:S02]  /*417a0*/  ISETP.GT.U32.AND P3, PT, R15, R62, PT ;  /* 0x0000003e0f00720c */ /* 0x000fc40003f64070 */
[----:B------:R-:W-:Y:S04]  /*417b0*/  STL [R1+0x16c4], R18 ;  /* 0x0016c41201007387 */ /* 0x000fe80000100800 */
[----:B------:R0:W-:Y:S01]  /*417c0*/  STL [R1+0x16c0], R17 ;  /* 0x0016c01101007387 */ /* 0x0001e20000100800 */
[----:B------:R-:W-:-:S03]  /*417d0*/  @P0 IMAD.MOV.U32 R19, RZ, RZ, R17 ;  /* 0x000000ffff130224 */ /* 0x000fc600078e0011 */
[----:B------:R-:W-:Y:S04]  /*417e0*/  STS.U8 [R2+UR8+0xd800], R41 ;  /* 0x00d8002902007988 */ /* 0x000fe80008000008 */
[----:B------:R-:W-:Y:S04]  /*417f0*/  STS.U8 [R2+UR8+0xdc00], R93 ;  /* 0x00dc005d02007988 */ /* 0x000fe80008000008 */
[----:B------:R-:W-:Y:S04]  /*41800*/  STS.U8 [R2+UR8+0xe000], R91 ;  /* 0x00e0005b02007988 */ /* 0x000fe80008000008 */
[----:B------:R-:W-:Y:S04]  /*41810*/  STS.U8 [R2+UR8+0xe800], R73 ;  /* 0x00e8004902007988 */ /* 0x000fe80008000008 */
[----:B------:R1:W-:Y:S01]  /*41820*/  STS.U8 [R2+UR8+0xec00], R21 ;  /* 0x00ec001502007988 */ /* 0x0003e20008000008 */
[----:B------:R-:W0:Y:S01]  /*41830*/  LDCU UR4, c[0x0][0x3b0] ;  /* 0x00007600ff0477ac */ /* 0x000e220008000800 */
[----:B------:R-:W-:-:S02]  /*41840*/  @!P3 IMAD.IADD R62, R62, 0x1, -R15 ;  /* 0x000000013e3eb824 */ /* 0x000fc400078e0a0f */
[----:B------:R-:W-:Y:S04]  /*41850*/  STS.U8 [R5+UR8+0x80], R92 ;  /* 0x0000805c05007988 */ /* 0x000fe80008000008 */
[----:B------:R-:W-:Y:S04]  /*41860*/  STS.U8 [R5+UR8+0x480], R89 ;  /* 0x0004805905007988 */ /* 0x000fe80008000008 */
[----:B------:R-:W-:Y:S04]  /*41870*/  STS.U8 [R5+UR8+0x880], R90 ;  /* 0x0008805a05007988 */ /* 0x000fe80008000008 */
[----:B------:R-:W-:Y:S04]  /*41880*/  STS.U8 [R5+UR8+0xc80], R87 ;  /* 0x000c805705007988 */ /* 0x000fe80008000008 */
[----:B------:R-:W-:Y:S04]  /*41890*/  STS.U8 [R5+UR8+0x1080], R88 ;  /* 0x0010805805007988 */ /* 0x000fe80008000008 */
[----:B--2---:R-:W-:Y:S04]  /*418a0*/  STS.U8 [R5+UR8+0x1480], R85 ;  /* 0x0014805505007988 */ /* 0x004fe80008000008 */
[----:B------:R-:W-:Y:S01]  /*418b0*/  STS.U8 [R5+UR8+0x1880], R86 ;  /* 0x0018805605007988 */ /* 0x000fe20008000008 */
[----:B------:R-:W-:-:S13]  /*418c0*/  ISETP.GT.U32.AND P3, PT, R15, R62, PT ;  /* 0x0000003e0f00720c */ /* 0x000fda0003f64070 */
[----:B------:R-:W-:Y:S01]  /*418d0*/  @!P3 IMAD.IADD R62, R62, 0x1, -R15 ;  /* 0x000000013e3eb824 */ /* 0x000fe200078e0a0f */
[----:B------:R-:W-:Y:S01]  /*418e0*/  PRMT R22, RZ, 0x7610, R22 ;  /* 0x00007610ff167816 */ /* 0x000fe20000000016 */
[----:B----4-:R-:W-:Y:S01]  /*418f0*/  VIADD R20, R0, 0x1fb ;  /* 0x000001fb00147836 */ /* 0x010fe20000000000 */
[----:B------:R-:W-:Y:S04]  /*41900*/  STS.U8 [R5+UR8+0x1c80], R83 ;  /* 0x001c805305007988 */ /* 0x000fe80008000008 */
[----:B------:R2:W4:Y:S01]  /*41910*/  @P0 LDG.E.U8 R23, desc[UR20][R18.64] ;  /* 0x0000001412170981 */ /* 0x000522000c1e1100 */
[----:B0-----:R-:W-:Y:S02]  /*41920*/  IABS R17, R20 ;  /* 0x0000001400117213 */ /* 0x001fe40000000000 */
[----:B---3--:R-:W-:-:S03]  /*41930*/  ISETP.GE.AND P4, PT, R84, RZ, PT ;  /* 0x000000ff5400720c */ /* 0x008fc60003f86270 */
[----:B--2---:R-:W-:-:S04]  /*41940*/  IMAD.HI.U32 R18, R16, R17, RZ ;  /* 0x0000001110127227 */ /* 0x004fc800078e00ff */
[----:B------:R-:W-:-:S04]  /*41950*/  IMAD.MOV R18, RZ, RZ, -R18 ;  /* 0x000000ffff127224 */ /* 0x000fc800078e0a12 */
[----:B------:R-:W-:Y:S02]  /*41960*/  IMAD R17, R15, R18, R17 ;  /* 0x000000120f117224 */ /* 0x000fe400078e0211 */
[----:B------:R-:W-:-:S03]  /*41970*/  @!P4 IMAD.MOV R62, RZ, RZ, -R62 ;  /* 0x000000ffff3ec224 */ /* 0x000fc600078e0a3e */
[----:B------:R-:W-:Y:S02]  /*41980*/  ISETP.GT.U32.AND P3, PT, R15, R17, PT ;  /* 0x000000110f00720c */ /* 0x000fe40003f64070 */
[----:B------:R-:W-:-:S05]  /*41990*/  SEL R62, R14, R62, !P1 ;  /* 0x0000003e0e3e7207 */ /* 0x000fca0004800000 */
[----:B------:R-:W-:Y:S01]  /*419a0*/  IMAD R62, R62, UR4, RZ ;  /* 0x000000043e3e7c24 */ /* 0x000fe2000f8e02ff */
[----:B------:R-:W0:Y:S05]  /*419b0*/  LDCU UR4, c[0x0][0x3b0] ;  /* 0x00007600ff0477ac */ /* 0x000e2a0008000800 */
[----:B------:R-:W-:Y:S01]  /*419c0*/  @!P3 IMAD.IADD R17, R17, 0x1, -R15 ;  /* 0x000000011111b824 */ /* 0x000fe200078e0a0f */
[----:B------:R-:W-:Y:S02]  /*419d0*/  SHF.R.S32.HI R18, RZ, 0x1f, R62 ;  /* 0x0000001fff127819 */ /* 0x000fe4000001143e */
[----:B------:R-:W-:Y:S02]  /*419e0*/  IADD3 R19, P4, PT, R62, R13, RZ ;  /* 0x0000000d3e137210 */ /* 0x000fe40007f9e0ff */
[----:B------:R-:W-:-:S03]  /*419f0*/  ISETP.GT.U32.AND P3, PT, R15, R17, PT ;  /* 0x000000110f00720c */ /* 0x000fc60003f64070 */
[----:B-1----:R-:W-:Y:S01]  /*41a00*/  IMAD.X R21, R18, 0x1, R12, P4 ;  /* 0x0000000112157824 */ /* 0x002fe200020e060c */
[----:B------:R-:W-:Y:S01]  /*41a10*/  ISETP.GE.AND P4, PT, R20, RZ, PT ;  /* 0x000000ff1400720c */ /* 0x000fe20003f86270 */
[----:B------:R-:W-:Y:S04]  /*41a20*/  STL [R1+0x1b9c], R20 ;  /* 0x001b9c1401007387 */ /* 0x000fe80000100800 */
[----:B------:R1:W-:Y:S01]  /*41a30*/  STL [R1+0x16cc], R19 ;  /* 0x0016cc1301007387 */ /* 0x0003e20000100800 */
[----:B------:R-:W-:Y:S02]  /*41a40*/  @P0 IMAD.MOV.U32 R18, RZ, RZ, R19 ;  /* 0x000000ffff120224 */ /* 0x000fe400078e0013 */
[----:B------:R-:W-:Y:S02]  /*41a50*/  VIADD R44, R0, 0x1fc ;  /* 0x000001fc002c7836 */ /* 0x000fe40000000000 */
[----:B------:R-:W-:-:S02]  /*41a60*/  @!P3 IMAD.IADD R17, R17, 0x1, -R15 ;  /* 0x000000011111b824 */ /* 0x000fc400078e0a0f */
[----:B-1----:R-:W-:Y:S02]  /*41a70*/  @P0 IMAD.MOV.U32 R19, RZ, RZ, R21 ;  /* 0x000000ffff130224 */ /* 0x002fe400078e0015 */
[----:B------:R-:W-:-:S03]  /*41a80*/  @!P4 IMAD.MOV R17, RZ, RZ, -R17 ;  /* 0x000000ffff11c224 */ /* 0x000fc600078e0a11 */
[----:B------:R1:W2:Y:S01]  /*41a90*/  @P0 LDG.E.U8 R22, desc[UR20][R18.64] ;  /* 0x0000001412160981 */ /* 0x0002a2000c1e1100 */
[----:B------:R-:W-:Y:S01]  /*41aa0*/  VIADD R45, R0, 0x1fd ;  /* 0x000001fd002d7836 */ /* 0x000fe20000000000 */
[----:B------:R-:W-:Y:S02]  /*41ab0*/  SEL R20, R14, R17, !P1 ;  /* 0x000000110e147207 */ /* 0x000fe40004800000 */
[----:B-1----:R-:W-:-:S03]  /*41ac0*/  IABS R18, R44 ;  /* 0x0000002c00127213 */ /* 0x002fc60000000000 */
[----:B0-----:R-:W-:Y:S01]  /*41ad0*/  IMAD R20, R20, UR4, RZ ;  /* 0x0000000414147c24 */ /* 0x001fe2000f8e02ff */
[----:B------:R-:W-:Y:S01]  /*41ae0*/  IABS R17, R45 ;  /* 0x0000002d00117213 */ /* 0x000fe20000000000 */
[----:B------:R0:W-:Y:S01]  /*41af0*/  STL [R1+0x16c8], R21 ;  /* 0x0016c81501007387 */ /* 0x0001e20000100800 */
[----:B------:R-:W1:Y:S01]  /*41b00*/  LDCU UR4, c[0x0][0x3b0] ;  /* 0x00007600ff0477ac */ /* 0x000e620008000800 */
[----:B------:R-:W-:-:S04]  /*41b10*/  IMAD.HI.U32 R19, R16, R18, RZ ;  /* 0x0000001210137227 */ /* 0x000fc800078e00ff */
[----:B------:R-:W-:Y:S01]  /*41b20*/  IMAD.MOV R19, RZ, RZ, -R19 ;  /* 0x000000ffff137224 */ /* 0x000fe200078e0a13 */
[----:B------:R-:W-:-:S03]  /*41b30*/  IADD3 R41, P3, PT, R20, R13, RZ ;  /* 0x0000000d14297210 */ /* 0x000fc60007f7e0ff */
[----:B------:R-:W-:Y:S01]  /*41b40*/  IMAD R18, R15, R19, R18 ;  /* 0x000000130f127224 */ /* 0x000fe200078e0212 */
[----:B0-----:R-:W-:Y:S01]  /*41b50*/  SHF.R.S32.HI R21, RZ, 0x1f, R20 ;  /* 0x0000001fff157819 */ /* 0x001fe20000011414 */
[----:B------:R-:W-:-:S04]  /*41b60*/  IMAD.HI.U32 R19, R16, R17, RZ ;  /* 0x0000001110137227 */ /* 0x000fc800078e00ff */
[----:B------:R-:W-:Y:S02]  /*41b70*/  IMAD.MOV R19, RZ, RZ, -R19 ;  /* 0x000000ffff137224 */ /* 0x000fe400078e0a13 */
[----:B------:R-:W-:Y:S01]  /*41b80*/  IMAD.X R42, R21, 0x1, R12, P3 ;  /* 0x00000001152a7824 */ /* 0x000fe200018e060c */
[C---:B------:R-:W-:Y:S01]  /*41b90*/  ISETP.GT.U32.AND P3, PT, R15.reuse, R18, PT ;  /* 0x000000120f00720c */ /* 0x040fe20003f64070 */
[----:B------:R-:W-:Y:S01]  /*41ba0*/  STL [R1+0x1b7c], R44 ;  /* 0x001b7c2c01007387 */ /* 0x000fe20000100800 */
[----:B------:R-:W-:-:S03]  /*41bb0*/  IMAD R17, R15, R19, R17 ;  /* 0x000000130f117224 */ /* 0x000fc600078e0211 */
[----:B------:R-:W-:Y:S04]  /*41bc0*/  STL [R1+0x1b60], R45 ;  /* 0x001b602d01007387 */ /* 0x000fe80000100800 */
[----:B------:R-:W-:Y:S04]  /*41bd0*/  STL [R1+0x16d4], R41 ;  /* 0x0016d42901007387 */ /* 0x000fe80000100800 */
[----:B------:R0:W-:Y:S01]  /*41be0*/  STL [R1+0x16d0], R42 ;  /* 0x0016d02a01007387 */ /* 0x0001e20000100800 */
[----:B------:R-:W-:Y:S01]  /*41bf0*/  @P0 IMAD.MOV.U32 R43, RZ, RZ, R42 ;  /* 0x000000ffff2b0224 */ /* 0x000fe200078e002a */
[----:B------:R-:W-:Y:S01]  /*41c00*/  ISETP.GT.U32.AND P4, PT, R15, R17, PT ;  /* 0x000000110f00720c */ /* 0x000fe20003f84070 */
[----:B0-----:R-:W-:-:S02]  /*41c10*/  @P0 IMAD.MOV.U32 R42, RZ, RZ, R41 ;  /* 0x000000ffff2a0224 */ /* 0x001fc400078e0029 */
[----:B------:R-:W-:Y:S02]  /*41c20*/  VIADD R41, R0, 0x1ff ;  /* 0x000001ff00297836 */ /* 0x000fe40000000000 */
[----:B------:R-:W-:-:S03]  /*41c30*/  @!P3 IMAD.IADD R18, R18, 0x1, -R15 ;  /* 0x000000011212b824 */ /* 0x000fc600078e0a0f */
[----:B------:R-:W-:Y:S02]  /*41c40*/  IABS R19, R41 ;  /* 0x0000002900137213 */ /* 0x000fe40000000000 */
[----:B------:R-:W-:-:S03]  /*41c50*/  ISETP.GT.U32.AND P3, PT, R15, R18, PT ;  /* 0x000000120f00720c */ /* 0x000fc60003f64070 */
[----:B------:R-:W-:Y:S02]  /*41c60*/  @!P4 IMAD.IADD R17, R17, 0x1, -R15 ;  /* 0x000000011111c824 */ /* 0x000fe400078e0a0f */
[----:B------:R-:W-:Y:S01]  /*41c70*/  IMAD.HI.U32 R20, R16, R19, RZ ;  /* 0x0000001310147227 */ /* 0x000fe200078e00ff */
[----:B------:R-:W-:-:S03]  /*41c80*/  ISETP.GE.AND P4, PT, R44, RZ, PT ;  /* 0x000000ff2c00720c */ /* 0x000fc60003f86270 */
[----:B------:R-:W-:Y:S02]  /*41c90*/  VIADD R44, R0, 0x1fe ;  /* 0x000001fe002c7836 */ /* 0x000fe40000000000 */
[----:B------:R-:W-:Y:S01]  /*41ca0*/  IMAD.MOV R20, RZ, RZ, -R20 ;  /* 0x000000ffff147224 */ /* 0x000fe200078e0a14 */
[----:B------:R-:W-:-:S03]  /*41cb0*/  ISETP.GT.U32.AND P5, PT, R15, R17, PT ;  /* 0x000000110f00720c */ /* 0x000fc60003fa4070 */
[----:B------:R-:W-:Y:S01]  /*41cc0*/  IMAD R19, R15, R20, R19 ;  /* 0x000000140f137224 */ /* 0x000fe200078e0213 */
[----:B------:R-:W-:Y:S01]  /*41cd0*/  IABS R20, R44 ;  /* 0x0000002c00147213 */ /* 0x000fe20000000000 */
[----:B------:R-:W-:Y:S01]  /*41ce0*/  @!P3 IMAD.IADD R18, R18, 0x1, -R15 ;  /* 0x000000011212b824 */ /* 0x000fe200078e0a0f */
[----:B------:R-:W-:-:S03]  /*41cf0*/  ISETP.GE.AND P3, PT, R45, RZ, PT ;  /* 0x000000ff2d00720c */ /* 0x000fc60003f66270 */
[----:B------:R-:W-:-:S04]  /*41d00*/  IMAD.HI.U32 R16, R16, R20, RZ ;  /* 0x0000001410107227 */ /* 0x000fc800078e00ff */
[----:B------:R-:W-:Y:S02]  /*41d10*/  @!P4 IMAD.MOV R18, RZ, RZ, -R18 ;  /* 0x000000ffff12c224 */ /* 0x000fe400078e0a12 */
[----:B------:R-:W-:Y:S02]  /*41d20*/  IMAD.MOV R16, RZ, RZ, -R16 ;  /* 0x000000ffff107224 */ /* 0x000fe400078e0a10 */
[----:B------:R-:W-:Y:S02]  /*41d30*/  @!P5 IMAD.IADD R17, R17, 0x1, -R15 ;  /* 0x000000011111d824 */ /* 0x000fe400078e0a0f */
[C---:B------:R-:W-:Y:S01]  /*41d40*/  IMAD R16, R15.reuse, R16, R20 ;  /* 0x000000100f107224 */ /* 0x040fe200078e0214 */
[----:B------:R-:W-:Y:S01]  /*41d50*/  SEL R18, R14, R18, !P1 ;  /* 0x000000120e127207 */ /* 0x000fe20004800000 */
[----:B------:R-:W-:Y:S01]  /*41d60*/  @!P3 IMAD.MOV R17, RZ, RZ, -R17 ;  /* 0x000000ffff11b224 */ /* 0x000fe200078e0a11 */
[C---:B------:R-:W-:Y:S02]  /*41d70*/  ISETP.GT.U32.AND P4, PT, R15.reuse, R19, PT ;  /* 0x000000130f00720c */ /* 0x040fe40003f84070 */
[----:B------:R-:W-:-:S02]  /*41d80*/  ISETP.GT.U32.AND P3, PT, R15, R16, PT ;  /* 0x000000100f00720c */ /* 0x000fc40003f64070 */
[----:B------:R-:W-:Y:S01]  /*41d90*/  PRMT R21, RZ, 0x7610, R21 ;  /* 0x00007610ff157816 */ /* 0x000fe20000000015 */
[----:B-1----:R-:W-:Y:S01]  /*41da0*/  IMAD R18, R18, UR4, RZ ;  /* 0x0000000412127c24 */ /* 0x002fe2000f8e02ff */
[----:B------:R-:W-:Y:S01]  /*41db0*/  SEL R17, R14, R17, !P1 ;  /* 0x000000110e117207 */ /* 0x000fe20004800000 */
[----:B------:R-:W-:Y:S04]  /*41dc0*/  STL [R1+0x19a4], R41 ;  /* 0x0019a42901007387 */ /* 0x000fe80000100800 */
[----:B------:R0:W3:Y:S01]  /*41dd0*/  @P0 LDG.E.U8 R21, desc[UR20][R42.64] ;  /* 0x000000142a150981 */ /* 0x0000e2000c1e1100 */
[----:B------:R-:W1:Y:S01]  /*41de0*/  LDCU UR4, c[0x0][0x3b0] ;  /* 0x00007600ff0477ac */ /* 0x000e620008000800 */
[----:B------:R-:W-:Y:S01]  /*41df0*/  SHF.R.S32.HI R20, RZ, 0x1f, R18 ;  /* 0x0000001fff147819 */ /* 0x000fe20000011412 */
[----:B------:R-:W-:-:S02]  /*41e00*/  IMAD R17, R17, UR5, RZ ;  /* 0x0000000511117c24 */ /* 0x000fc4000f8e02ff */
[--C-:B------:R-:W-:Y:S02]  /*41e10*/  @!P4 IMAD.IADD R19, R19, 0x1, -R15.reuse ;  /* 0x000000011313c824 */ /* 0x100fe400078e0a0f */
[----:B------:R-:W-:Y:S01]  /*41e20*/  @!P3 IMAD.IADD R16, R16, 0x1, -R15 ;  /* 0x000000011010b824 */ /* 0x000fe200078e0a0f */
[-C--:B0-----:R-:W-:Y:S02]  /*41e30*/  IADD3 R42, P5, PT, R18, R13.reuse, RZ ;  /* 0x0000000d122a7210 */ /* 0x081fe40007fbe0ff */
[----:B------:R-:W-:Y:S01]  /*41e40*/  IADD3 R45, P4, PT, R17, R13, RZ ;  /* 0x0000000d112d7210 */ /* 0x000fe20007f9e0ff */
[----:B------:R-:W-:Y:S01]  /*41e50*/  STL [R1+0x1b40], R44 ;  /* 0x001b402c01007387 */ /* 0x000fe20000100800 */
[----:B------:R-:W0:Y:S01]  /*41e60*/  LDCU UR5, c[0x0][0x3b0] ;  /* 0x00007600ff0577ac */ /* 0x000e220008000800 */
[----:B------:R-:W-:Y:S01]  /*41e70*/  IMAD.X R43, R20, 0x1, R12, P5 ;  /* 0x00000001142b7824 */ /* 0x000fe200028e060c */
[----:B------:R-:W-:Y:S02]  /*41e80*/  SHF.R.S32.HI R20, RZ, 0x1f, R17 ;  /* 0x0000001fff147819 */ /* 0x000fe40000011411 */
[----:B------:R-:W-:Y:S01]  /*41e90*/  ISETP.GT.U32.AND P3, PT, R15, R16, PT ;  /* 0x000000100f00720c */ /* 0x000fe20003f64070 */
[----:B------:R-:W-:Y:S01]  /*41ea0*/  STL [R1+0x6ec], R42 ;  /* 0x0006ec2a01007387 */ /* 0x000fe20000100800 */
[----:B------:R-:W-:Y:S01]  /*41eb0*/  PRMT R18, RZ, 0x7610, R18 ;  /* 0x00007610ff127816 */ /* 0x000fe20000000012 */
[----:B------:R-:W-:-:S02]  /*41ec0*/  IMAD.X R46, R20, 0x1, R12, P4 ;  /* 0x00000001142e7824 */ /* 0x000fc400020e060c */
[----:B------:R0:W-:Y:S04]  /*41ed0*/  STL [R1+0x6d8], R43 ;  /* 0x0006d82b01007387 */ /* 0x0001e80000100800 */
[----:B------:R-:W-:Y:S04]  /*41ee0*/  STL [R1+0x6f4], R45 ;  /* 0x0006f42d01007387 */ /* 0x000fe80000100800 */
[----:B------:R0:W2:Y:S04]  /*41ef0*/  @P0 LDG.E.U8 R18, desc[UR20][R42.64] ;  /* 0x000000142a120981 */ /* 0x0000a8000c1e1100 */
[----:B------:R0:W-:Y:S04]  /*41f00*/  STL [R1+0x6f0], R46 ;  /* 0x0006f02e01007387 */ /* 0x0001e80000100800 */
[----:B------:R-:W2:Y:S04]  /*41f10*/  LDL.LU R50, [R1+0x1d80] ;  /* 0x001d800001327983 */ /* 0x000ea80000300800 */
[----:B------:R-:W3:Y:S04]  /*41f20*/  LDL.LU R49, [R1+0x1d5c] ;  /* 0x001d5c0001317983 */ /* 0x000ee80000300800 */
[----:B------:R-:W4:Y:S04]  /*41f30*/  LDL.LU R48, [R1+0x1d38] ;  /* 0x001d380001307983 */ /* 0x000f280000300800 */
[----:B------:R-:W4:Y:S01]  /*41f40*/  LDL.LU R47, [R1+0x1d18] ;  /* 0x001d1800012f7983 */ /* 0x000f220000300800 */
[----:B------:R-:W-:Y:S01]  /*41f50*/  ISETP.GE.AND P4, PT, R44, RZ, PT ;  /* 0x000000ff2c00720c */ /* 0x000fe20003f86270 */
[----:B------:R-:W-:-:S02]  /*41f60*/  @!P3 IMAD.IADD R16, R16, 0x1, -R15 ;  /* 0x000000011010b824 */ /* 0x000fc400078e0a0f */
[----:B0-----:R-:W-:Y:S02]  /*41f70*/  @P0 IMAD.MOV.U32 R43, RZ, RZ, R46 ;  /* 0x000000ffff2b0224 */ /* 0x001fe400078e002e */
[----:B------:R-:W-:Y:S01]  /*41f80*/  @P0 IMAD.MOV.U32 R42, RZ, RZ, R45 ;  /* 0x000000ffff2a0224 */ /* 0x000fe200078e002d */
[----:B------:R-:W4:Y:S04]  /*41f90*/  LDL.LU R46, [R1+0x1cf8] ;  /* 0x001cf800012e7983 */ /* 0x000f280000300800 */
[----:B------:R-:W4:Y:S01]  /*41fa0*/  LDL.LU R45, [R1+0x1cd8] ;  /* 0x001cd800012d7983 */ /* 0x000f220000300800 */
[----:B------:R-:W-:-:S03]  /*41fb0*/  ISETP.GE.AND P3, PT, R41, RZ, PT ;  /* 0x000000ff2900720c */ /* 0x000fc60003f66270 */
[----:B------:R-:W4:Y:S04]  /*41fc0*/  LDL.LU R44, [R1+0x1cb4] ;  /* 0x001cb400012c7983 */ /* 0x000f280000300800 */
        /* <DEDUP_REMOVED lines=11> */
[----:B------:R-:W4:Y:S01]  /*42080*/  LDL.LU R84, [R1+0x1b34] ;  /* 0x001b340001547983 */ /* 0x000f220000300800 */
[----:B------:R-:W-:Y:S01]  /*42090*/  ISETP.GT.U32.AND P5, PT, R15, R19, PT ;  /* 0x000000130f00720c */ /* 0x000fe20003fa4070 */
[----:B------:R-:W-:-:S05]  /*420a0*/  @!P4 IMAD.MOV R16, RZ, RZ, -R16 ;  /* 0x000000ffff10c224 */ /* 0x000fca00078e0a10 */
[----:B------:R-:W-:-:S07]  /*420b0*/  SEL R16, R14, R16, !P1 ;  /* 0x000000100e107207 */ /* 0x000fce0004800000 */
[----:B------:R-:W-:-:S04]  /*420c0*/  @!P5 IMAD.IADD R19, R19, 0x1, -R15 ;  /* 0x000000011313d824 */ /* 0x000fc800078e0a0f */
[----:B------:R-:W-:Y:S02]  /*420d0*/  @!P3 IMAD.MOV R19, RZ, RZ, -R19 ;  /* 0x000000ffff13b224 */ /* 0x000fe400078e0a13 */
[----:B-1----:R-:W-:Y:S01]  /*420e0*/  IMAD R16, R16, UR4, RZ ;  /* 0x0000000410107c24 */ /* 0x002fe2000f8e02ff */
[----:B------:R-:W-:Y:S02]  /*420f0*/  PRMT R17, RZ, 0x7610, R17 ;  /* 0x00007610ff117816 */ /* 0x000fe40000000011 */
[----:B------:R-:W-:Y:S02]  /*42100*/  SEL R14, R14, R19, !P1 ;  /* 0x000000130e0e7207 */ /* 0x000fe40004800000 */
[----:B------:R-:W-:Y:S02]  /*42110*/  SHF.R.S32.HI R19, RZ, 0x1f, R16 ;  /* 0x0000001fff137819 */ /* 0x000fe40000011410 */
[----:B------:R-:W-:Y:S01]  /*42120*/  IADD3 R20, P1, PT, R16, R13, RZ ;  /* 0x0000000d10147210 */ /* 0x000fe20007f3e0ff */
[----:B------:R0:W4:Y:S01]  /*42130*/  @P0 LDG.E.U8 R17, desc[UR20][R42.64] ;  /* 0x000000142a110981 */ /* 0x000122000c1e1100 */
[----:B------:R-:W-:-:S03]  /*42140*/  IMAD R15, R14, UR5, RZ ;  /* 0x000000050e0f7c24 */ /* 0x000fc6000f8e02ff */
[--C-:B0-----:R-:W-:Y:S02]  /*42150*/  IMAD.X R42, R19, 0x1, R12.reuse, P1 ;  /* 0x00000001132a7824 */ /* 0x101fe400008e060c */
[----:B------:R-:W-:Y:S02]  /*42160*/  IADD3 R13, P1, PT, R15, R13, RZ ;  /* 0x0000000d0f0d7210 */ /* 0x000fe40007f3e0ff */
[----:B------:R-:W-:Y:S01]  /*42170*/  SHF.R.S32.HI R15, RZ, 0x1f, R15 ;  /* 0x0000001fff0f7819 */ /* 0x000fe2000001140f */
[----:B------:R-:W-:Y:S04]  /*42180*/  STL [R1+0x6e0], R20 ;  /* 0x0006e01401007387 */ /* 0x000fe80000100800 */
[----:B------:R-:W-:Y:S01]  /*42190*/  STL [R1+0x6dc], R42 ;  /* 0x0006dc2a01007387 */ /* 0x000fe20000100800 */
[----:B------:R-:W-:-:S03]  /*421a0*/  IMAD.X R16, R15, 0x1, R12, P1 ;  /* 0x000000010f107824 */ /* 0x000fc600008e060c */
[----:B------:R-:W-:Y:S04]  /*421b0*/  STL [R1+0x6e8], R13 ;  /* 0x0006e80d01007387 */ /* 0x000fe80000100800 */
[----:B------:R-:W-:Y:S04]  /*421c0*/  STL [R1+0x6e4], R16 ;  /* 0x0006e41001007387 */ /* 0x000fe80000100800 */
        /* <DEDUP_REMOVED lines=12> */
[----:B--2---:R0:W-:Y:S04]  /*42290*/  STS.U8 [R5+UR8+0x2080], R50 ;  /* 0x0020803205007988 */ /* 0x0041e80008000008 */
[----:B---3--:R1:W-:Y:S04]  /*422a0*/  STS.U8 [R5+UR8+0x2480], R49 ;  /* 0x0024803105007988 */ /* 0x0083e80008000008 */
[----:B----4-:R2:W-:Y:S04]  /*422b0*/  STS.U8 [R5+UR8+0x2880], R48 ;  /* 0x0028803005007988 */ /* 0x0105e80008000008 */
[----:B------:R3:W-:Y:S04]  /*422c0*/  STS.U8 [R5+UR8+0x2c80], R47 ;  /* 0x002c802f05007988 */ /* 0x0007e80008000008 */
[----:B0-----:R-:W4:Y:S04]  /*422d0*/  LDL.LU R50, [R1+0x19c8] ;  /* 0x0019c80001327983 */ /* 0x001f280000300800 */
[----:B-1----:R-:W4:Y:S04]  /*422e0*/  LDL.LU R49, [R1+0x19ac] ;  /* 0x0019ac0001317983 */ /* 0x002f280000300800 */
[----:B--2---:R-:W2:Y:S04]  /*422f0*/  LDL.LU R48, [R1+0x3a0] ;  /* 0x0003a00001307983 */ /* 0x004ea80000300800 */
[----:B------:R0:W-:Y:S04]  /*42300*/  STS.U8 [R5+UR8+0x3080], R46 ;  /* 0x0030802e05007988 */ /* 0x0001e80008000008 */
[----:B---3--:R-:W3:Y:S04]  /*42310*/  LDL.LU R47, [R1+0x380] ;  /* 0x00038000012f7983 */ /* 0x008ee80000300800 */
[----:B------:R1:W-:Y:S04]  /*42320*/  STS.U8 [R5+UR8+0x3480], R45 ;  /* 0x0034802d05007988 */ /* 0x0003e80008000008 */
        /* <DEDUP_REMOVED lines=25> */
[----:B0-----:R-:W3:Y:S04]  /*424c0*/  LDL.LU R86, [R1+0x1e0] ;  /* 0x0001e00001567983 */ /* 0x001ee80000300800 */
[----:B-1----:R-:W3:Y:S04]  /*424d0*/  LDL.LU R83, [R1+0x1bc] ;  /* 0x0001bc0001537983 */ /* 0x002ee80000300800 */
[----:B------:R-:W3:Y:S04]  /*424e0*/  LDL.LU R84, [R1+0xf8] ;  /* 0x0000f80001547983 */ /* 0x000ee80000300800 */
[----:B------:R0:W-:Y:S04]  /*424f0*/  STS.U8 [R5+UR8+0x7c80], R58 ;  /* 0x007c803a05007988 */ /* 0x0001e80008000008 */
        /* <DEDUP_REMOVED lines=13> */
[----:B0-----:R-:W3:Y:S04]  /*425d0*/  LDL.LU R52, [R1+0x1dd0] ;  /* 0x001dd00001347983 */ /* 0x001ee80000300800 */
[----:B-1----:R-:W3:Y:S04]  /*425e0*/  LDL.LU R51, [R1+0x1d98] ;  /* 0x001d980001337983 */ /* 0x002ee80000300800 */
[----:B----4-:R0:W-:Y:S04]  /*425f0*/  STS.U8 [R5+UR8+0x9c80], R50 ;  /* 0x009c803205007988 */ /* 0x0101e80008000008 */
[----:B------:R1:W-:Y:S04]  /*42600*/  STS.U8 [R5+UR8+0xa080], R49 ;  /* 0x00a0803105007988 */ /* 0x0003e80008000008 */
[----:B--2---:R2:W-:Y:S04]  /*42610*/  STS.U8 [R5+UR8+0xa480], R48 ;  /* 0x00a4803005007988 */ /* 0x0045e80008000008 */
[----:B---3--:R3:W-:Y:S04]  /*42620*/  STS.U8 [R5+UR8+0xa880], R47 ;  /* 0x00a8802f05007988 */ /* 0x0087e80008000008 */
        /* <DEDUP_REMOVED lines=38> */
[----:B------:R-:W-:Y:S04]  /*42890*/  STS.U8 [R5+UR8+0xe880], R81 ;  /* 0x00e8805105007988 */ /* 0x000fe80008000008 */
[----:B------:R-:W-:Y:S04]  /*428a0*/  STS.U8 [R5+UR8+0xec80], R74 ;  /* 0x00ec804a05007988 */ /* 0x000fe80008000008 */
[----:B------:R-:W-:Y:S04]  /*428b0*/  STS.U8 [R5+UR8+0xf080], R66 ;  /* 0x00f0804205007988 */ /* 0x000fe80008000008 */
[----:B------:R-:W-:Y:S04]  /*428c0*/  STS.U8 [R5+UR8+0xf480], R37 ;  /* 0x00f4802505007988 */ /* 0x000fe80008000008 */
[----:B0-----:R-:W3:Y:S04]  /*428d0*/  LDL.LU R61, [R1+0x1b14] ;  /* 0x001b1400013d7983 */ /* 0x001ee80000300800 */
[----:B-1----:R-:W3:Y:S04]  /*428e0*/  LDL.LU R73, [R1+0x1af8] ;  /* 0x001af80001497983 */ /* 0x002ee80000300800 */
[----:B------:R-:W-:Y:S04]  /*428f0*/  STS.U8 [R5+UR8+0xf880], R30 ;  /* 0x00f8801e05007988 */ /* 0x000fe80008000008 */
[----:B------:R-:W-:Y:S04]  /*42900*/  STS.U8 [R5+UR8+0xfc80], R23 ;  /* 0x00fc801705007988 */ /* 0x000fe80008000008 */
[----:B------:R-:W3:Y:S04]  /*42910*/  LDL.LU R59, [R1+0x1adc] ;  /* 0x001adc00013b7983 */ /* 0x000ee80000300800 */
        /* <DEDUP_REMOVED lines=244> */
[----:B------:R-:W3:Y:S01]  /*43860*/  LDL.LU R60, [R1+0x1ab8] ;  /* 0x001ab800013c7983 */ /* 0x000ee20000300800 */
[----:B------:R-:W-:Y:S01]  /*43870*/  PRMT R14, RZ, 0x7610, R14 ;  /* 0x00007610ff0e7816 */ /* 0x000fe2000000000e */
[----:B------:R-:W-:-:S02]  /*43880*/  @P0 IMAD.MOV.U32 R43, RZ, RZ, R42 ;  /* 0x000000ffff2b0224 */ /* 0x000fc400078e002a */
[----:B------:R0:W-:Y:S04]  /*43890*/  STS.U8 [R8+UR8+0x200], R58 ;  /* 0x0002003a08007988 */ /* 0x0001e80008000008 */
[----:B------:R1:W-:Y:S04]  /*438a0*/  STS.U8 [R8+UR8+0x600], R57 ;  /* 0x0006003908007988 */ /* 0x0003e80008000008 */
[----:B------:R0:W-:Y:S04]  /*438b0*/  STS.U8 [R8+UR8+0xa00], R56 ;  /* 0x000a003808007988 */ /* 0x0001e80008000008 */
[----:B------:R0:W-:Y:S01]  /*438c0*/  STS.U8 [R8+UR8+0xe00], R55 ;  /* 0x000e003708007988 */ /* 0x0001e20008000008 */
[----:B------:R-:W-:-:S03]  /*438d0*/  @P0 IMAD.MOV.U32 R42, RZ, RZ, R20 ;  /* 0x000000ffff2a0224 */ /* 0x000fc600078e0014 */
[----:B------:R0:W-:Y:S04]  /*438e0*/  STS.U8 [R8+UR8+0x1200], R54 ;  /* 0x0012003608007988 */ /* 0x0001e80008000008 */
[----:B------:R1:W-:Y:S04]  /*438f0*/  STS.U8 [R8+UR8+0x1600], R53 ;  /* 0x0016003508007988 */ /* 0x0003e80008000008 */
[----:B------:R1:W3:Y:S04]  /*43900*/  @P0 LDG.E.U8 R14, desc[UR20][R42.64] ;  /* 0x000000142a0e0981 */ /* 0x0002e8000c1e1100 */
[----:B0-----:R-:W3:Y:S04]  /*43910*/  LDL.LU R58, [R1+0x1a9c] ;  /* 0x001a9c00013a7983 */ /* 0x001ee80000300800 */
[----:B-1----:R-:W3:Y:S04]  /*43920*/  LDL.LU R57, [R1+0x1a80] ;  /* 0x001a800001397983 */ /* 0x002ee80000300800 */
[----:B------:R-:W3:Y:S04]  /*43930*/  LDL.LU R56, [R1+0x1a64] ;  /* 0x001a640001387983 */ /* 0x000ee80000300800 */
[----:B------:R-:W3:Y:S04]  /*43940*/  LDL.LU R55, [R1+0x1a48] ;  /* 0x001a480001377983 */ /* 0x000ee80000300800 */
[----:B------:R-:W3:Y:S04]  /*43950*/  LDL.LU R54, [R1+0x1a2c] ;  /* 0x001a2c0001367983 */ /* 0x000ee80000300800 */
[----:B------:R0:W-:Y:S04]  /*43960*/  STS.U8 [R8+UR8+0x1a00], R52 ;  /* 0x001a003408007988 */ /* 0x0001e80008000008 */
[----:B------:R-:W3:Y:S04]  /*43970*/  LDL.LU R53, [R1+0x1a10] ;  /* 0x001a100001357983 */ /* 0x000ee80000300800 */
[----:B------:R1:W-:Y:S01]  /*43980*/  STS.U8 [R8+UR8+0x1e00], R51 ;  /* 0x001e003308007988 */ /* 0x0003e20008000008 */
[----:B------:R-:W-:Y:S01]  /*43990*/  PRMT R12, RZ, 0x7610, R12 ;  /* 0x00007610ff0c7816 */ /* 0x000fe2000000000c */
[----:B------:R-:W-:-:S02]  /*439a0*/  @P0 IMAD.MOV.U32 R42, RZ, RZ, R13 ;  /* 0x000000ffff2a0224 */ /* 0x000fc400078e000d */
[----:B------:R-:W-:Y:S01]  /*439b0*/  @P0 IMAD.MOV.U32 R43, RZ, RZ, R16 ;  /* 0x000000ffff2b0224 */ /* 0x000fe200078e0010 */
[----:B0-----:R-:W3:Y:S04]  /*439c0*/  LDL.LU R52, [R1+0x19f4] ;  /* 0x0019f40001347983 */ /* 0x001ee80000300800 */
[----:B-1----:R-:W3:Y:S04]  /*439d0*/  LDL.LU R51, [R1+0x19d8] ;  /* 0x0019d80001337983 */ /* 0x002ee80000300800 */
[----:B------:R-:W3:Y:S04]  /*439e0*/  @P0 LDG.E.U8 R12, desc[UR20][R42.64] ;  /* 0x000000142a0c0981 */ /* 0x000ee8000c1e1100 */
        /* <DEDUP_REMOVED lines=95> */
[----:B------:R-:W-:Y:S04]  /*43fe0*/  STS.U8 [R8+UR8+0xea00], R78 ;  /* 0x00ea004e08007988 */ /* 0x000fe80008000008 */
[----:B------:R-:W-:Y:S04]  /*43ff0*/  STS.U8 [R8+UR8+0xee00], R70 ;  /* 0x00ee004608007988 */ /* 0x000fe80008000008 */
[----:B------:R-:W-:Y:S04]  /*44000*/  STS.U8 [R8+UR8+0xf200], R63 ;  /* 0x00f2003f08007988 */ /* 0x000fe80008000008 */
[----:B0-----:R-:W3:Y:S04]  /*44010*/  LDL.LU R61, [R1+0x1b24] ;  /* 0x001b2400013d7983 */ /* 0x001ee80000300800 */
[----:B-1----:R-:W3:Y:S04]  /*44020*/  LDL.LU R73, [R1+0x1b08] ;  /* 0x001b080001497983 */ /* 0x002ee80000300800 */
[----:B------:R-:W3:Y:S04]  /*44030*/  LDL.LU R59, [R1+0x1aec] ;  /* 0x001aec00013b7983 */ /* 0x000ee80000300800 */
[----:B------:R-:W-:Y:S04]  /*44040*/  STS.U8 [R8+UR8+0xf600], R34 ;  /* 0x00f6002208007988 */ /* 0x000fe80008000008 */
[----:B------:R-:W-:Y:S04]  /*44050*/  STS.U8 [R8+UR8+0xfa00], R27 ;  /* 0x00fa001b08007988 */ /* 0x000fe80008000008 */
[----:B------:R-:W-:Y:S04]  /*44060*/  STS.U8 [R8+UR8+0xfe00], R18 ;  /* 0x00fe001208007988 */ /* 0x000fe80008000008 */
        /* <DEDUP_REMOVED lines=55> */
[----:B0-----:R-:W3:Y:S04]  /*443e0*/  LDL.LU R3, [R1+0x2604] ;  /* 0x0026040001037983 */ /* 0x001ee80000300800 */
        /* <DEDUP_REMOVED lines=62> */
[----:B------:R-:W-:Y:S04]  /*447d0*/  STS.U8 [R9+UR8+0xf680], R33 ;  /* 0x00f6802109007988 */ /* 0x000fe80008000008 */
[----:B------:R-:W3:Y:S04]  /*447e0*/  LDL.LU R59, [R1+0x1ae8] ;  /* 0x001ae800013b7983 */ /* 0x000ee80000300800 */
        /* <DEDUP_REMOVED lines=57> */
[----:B0-----:R0:W5:Y:S04]  /*44b80*/  LDL.LU R4, [R1+0x2600] ;  /* 0x0026000001047983 */ /* 0x0011680000300800 */
[----:B------:R1:W-:Y:S04]  /*44b90*/  STS.U8 [R10+UR8+0x8300], R56 ;  /* 0x008300380a007988 */ /* 0x0003e80008000008 */
[----:B------:R0:W-:Y:S04]  /*44ba0*/  STS.U8 [R10+UR8+0x8700], R55 ;  /* 0x008700370a007988 */ /* 0x0001e80008000008 */
[----:B------:R0:W-:Y:S04]  /*44bb0*/  STS.U8 [R10+UR8+0x8b00], R54 ;  /* 0x008b00360a007988 */ /* 0x0001e80008000008 */
[----:B------:R0:W-:Y:S04]  /*44bc0*/  STS.U8 [R10+UR8+0x8f00], R53 ;  /* 0x008f00350a007988 */ /* 0x0001e80008000008 */
[----:B-1----:R-:W3:Y:S04]  /*44bd0*/  LDL.LU R56, [R1+0x1f34] ;  /* 0x001f340001387983 */ /* 0x002ee80000300800 */
[----:B0-----:R-:W3:Y:S04]  /*44be0*/  LDL.LU R55, [R1+0x1f1c] ;  /* 0x001f1c0001377983 */ /* 0x001ee80000300800 */
[----:B------:R-:W3:Y:S04]  /*44bf0*/  LDL.LU R54, [R1+0x1efc] ;  /* 0x001efc0001367983 */ /* 0x000ee80000300800 */
[----:B------:R-:W3:Y:S04]  /*44c00*/  LDL.LU R53, [R1+0x1edc] ;  /* 0x001edc0001357983 */ /* 0x000ee80000300800 */
[----:B------:R0:W-:Y:S04]  /*44c10*/  STS.U8 [R10+UR8+0x9300], R52 ;  /* 0x009300340a007988 */ /* 0x0001e80008000008 */
[----:B------:R1:W-:Y:S04]  /*44c20*/  STS.U8 [R10+UR8+0x9700], R51 ;  /* 0x009700330a007988 */ /* 0x0003e80008000008 */
[----:B0-----:R-:W3:Y:S04]  /*44c30*/  LDL.LU R52, [R1+0x1e84] ;  /* 0x001e840001347983 */ /* 0x001ee80000300800 */
[----:B-1----:R-:W3:Y:S04]  /*44c40*/  LDL.LU R51, [R1+0x1df0] ;  /* 0x001df00001337983 */ /* 0x002ee80000300800 */
[----:B------:R-:W-:Y:S04]  /*44c50*/  STS.U8 [R10+UR8+0x6b00], R61 ;  /* 0x006b003d0a007988 */ /* 0x000fe80008000008 */
        /* <DEDUP_REMOVED lines=105> */
[----:B------:R-:W-:Y:S04]  /*452f0*/  STS.U8 [R11+UR8+0x6780], R61 ;  /* 0x0067803d0b007988 */ /* 0x000fe80008000008 */
[----:B------:R0:W-:Y:S04]  /*45300*/  STS.U8 [R11+UR8+0xe380], R3 ;  /* 0x00e380030b007988 */ /* 0x0001e80008000008 */
[----:B0-----:R0:W5:Y:S04]  /*45310*/  LDL.LU R3, [R1+0x25fc] ;  /* 0x0025fc0001037983 */ /* 0x0011680000300800 */
[----:B------:R0:W-:Y:S04]  /*45320*/  STS.U8 [R11+UR8+0x6b80], R73 ;  /* 0x006b80490b007988 */ /* 0x0001e80008000008 */
        /* <DEDUP_REMOVED lines=16> */
[----:B------:R0:W-:Y:S01]  /*45430*/  STS.U8 [R11+UR8+0x9380], R51 ;  /* 0x009380330b007988 */ /* 0x0001e20008000008 */
[----:B------:R-:W-:-:S04]  /*45440*/  UISETP.NE.U32.AND UP1, UPT, UR14, URZ, UPT ;  /* 0x000000ff0e00728c */ /* 0x000fc8000bf25070 */
[----:B------:R-:W-:Y:S02]  /*45450*/  UISETP.LT.OR UP4, UPT, UR11, 0x80, UP1 ;  /* 0x000000800b00788c */ /* 0x000fe40008f81670 */
[----:B------:R-:W-:Y:S02]  /*45460*/  UISETP.GE.AND UP2, UPT, UR11, 0x80, UPT ;  /* 0x000000800b00788c */ /* 0x000fe4000bf46270 */
[----:B------:R-:W-:Y:S01]  /*45470*/  UISETP.GE.AND UP3, UPT, UR11, 0x100, UPT ;  /* 0x000001000b00788c */ /* 0x000fe2000bf66270 */
[----:B----4-:R0:W-:Y:S04]  /*45480*/  STS.U8 [R11+UR8+0x9780], R50 ;  /* 0x009780320b007988 */ /* 0x0101e80008000008 */
[----:B------:R0:W-:Y:S04]  /*45490*/  STS.U8 [R11+UR8+0x9b80], R49 ;  /* 0x009b80310b007988 */ /* 0x0001e80008000008 */
[----:B--2---:R0:W-:Y:S04]  /*454a0*/  STS.U8 [R11+UR8+0x9f80], R48 ;  /* 0x009f80300b007988 */ /* 0x0041e80008000008 */
[----:B---3--:R0:W-:Y:S04]  /*454b0*/  STS.U8 [R11+UR8+0xa380], R47 ;  /* 0x00a3802f0b007988 */ /* 0x0081e80008000008 */
        /* <DEDUP_REMOVED lines=15> */
[----:B------:R1:W-:Y:S06]  /*455b0*/  MEMBAR.ALL.CTA ;  /* 0x0000000000007992 */ /* 0x0003ec0000008000 */
[----:B-1----:R-:W1:Y:S02]  /*455c0*/  FENCE.VIEW.ASYNC.S ;  /* 0x00000000000073c6 */ /* 0x002e640000000000 */
[----:B-1----:R-:W-:Y:S06]  /*455d0*/  BAR.SYNC.DEFER_BLOCKING 0x0 ;  /* 0x0000000000007b1d */ /* 0x002fec0000010000 */
[----:B------:R-:W-:Y:S05]  /*455e0*/  BRA.U UP4, `(.L_x_6) ;  /* 0x0000000104d87547 */ /* 0x000fea000b800000 */
[----:B------:R-:W-:Y:S02]  /*455f0*/  USHF.R.U32.HI UR14, URZ, 0x4, UR8 ;  /* 0x00000004ff0e7899 */ /* 0x000fe40008011608 */
[----:B------:R-:W-:Y:S02]  /*45600*/  UIADD3 UR5, UPT, UPT, UR8, 0x20000, URZ ;  /* 0x0002000008057890 */ /* 0x000fe4000fffe0ff */
[----:B------:R-:W-:Y:S02]  /*45610*/  USGXT.U32 UR14, UR14, 0xe ;  /* 0x0000000e0e0e789a */ /* 0x000fe40008000000 */
[----:B------:R-:W-:Y:S02]  /*45620*/  USHF.R.U32.HI UR5, URZ, 0x4, UR5 ;  /* 0x00000004ff057899 */ /* 0x000fe40008011605 */
[----:B------:R-:W-:Y:S02]  /*45630*/  UIADD3 UR32, UP4, UPT, UR14, 0x2, URZ ;  /* 0x000000020e207890 */ /* 0x000fe4000ff9e0ff */
[----:B------:R-:W-:Y:S01]  /*45640*/  USGXT.U32 UR16, UR5, 0xe ;  /* 0x0000000e0510789a */ /* 0x000fe20008000000 */
[----:B------:R-:W-:Y:S01]  /*45650*/  UMOV UR4, URZ ;  /* 0x000000ff00047c82 */ /* 0x000fe20008000000 */
[----:B------:R-:W-:Y:S01]  /*45660*/  UMOV UR6, URZ ;  /* 0x000000ff00067c82 */ /* 0x000fe20008000000 */
[----:B------:R-:W-:-:S02]  /*45670*/  UIADD3.X UR33, UPT, UPT, UR4, 0x40004040, URZ, UP4, !UPT ;  /* 0x4000404004217890 */ /* 0x000fc4000a7fe4ff */
[----:B------:R-:W-:Y:S01]  /*45680*/  UIADD3 UR52, UP4, UPT, UR16, 0x100, URZ ;  /* 0x0000010010347890 */ /* 0x000fe2000ff9e0ff */
[----:B------:R-:W-:Y:S01]  /*45690*/  UMOV UR4, UR10 ;  /* 0x0000000a00047c82 */ /* 0x000fe20008000000 */
[----:B------:R-:W-:Y:S02]  /*456a0*/  UMOV UR5, URZ ;  /* 0x000000ff00057c82 */ /* 0x000fe40008000000 */
[----:B------:R-:W-:Y:S01]  /*456b0*/  UIADD3.X UR53, UPT, UPT, UR6, 0x40004040, URZ, UP4, !UPT ;  /* 0x4000404006357890 */ /* 0x000fe2000a7fe4ff */
[----:B------:R-:W-:Y:S01]  /*456c0*/  UMOV UR45, UR4 ;  /* 0x00000004002d7c82 */ /* 0x000fe20008000000 */
[----:B------:R-:W-:Y:S02]  /*456d0*/  UIADD3.64 UR36, UPT, UPT, UR32, 0x2, URZ ;  /* 0x0000000220247897 */ /* 0x000fe4000fffe0ff */
[----:B------:R-:W-:Y:S02]  /*456e0*/  UIADD3.64 UR4, UPT, UPT, UR52, 0x100, URZ ;  /* 0x0000010034047897 */ /* 0x000fe4000fffe0ff */
[----:B------:R-:W-:-:S02]  /*456f0*/  UIADD3.64 UR40, UPT, UPT, UR32, 0x4, URZ ;  /* 0x0000000420287897 */ /* 0x000fc4000fffe0ff */
[----:B------:R-:W-:Y:S02]  /*45700*/  UIADD3.64 UR38, UPT, UPT, UR52, 0x200, URZ ;  /* 0x0000020034267897 */ /* 0x000fe4000fffe0ff */
[----:B------:R-:W-:Y:S02]  /*45710*/  UIADD3 UR44, UPT, UPT, UR7, 0x100, URZ ;  /* 0x00000100072c7890 */ /* 0x000fe4000fffe0ff */
[----:B------:R-:W-:Y:S02]  /*45720*/  UIADD3.64 UR42, UPT, UPT, UR32, 0x7fe, URZ ;  /* 0x000007fe202a7897 */ /* 0x000fe4000fffe0ff */
[----:B------:R-:W-:Y:S02]  /*45730*/  UIADD3 UR54, UPT, UPT, UR7, 0x100, URZ ;  /* 0x0000010007367890 */ /* 0x000fe4000fffe0ff */
[----:B------:R-:W-:Y:S02]  /*45740*/  UIADD3.64 UR46, UPT, UPT, UR32, 0x800, URZ ;  /* 0x00000800202e7897 */ /* 0x000fe4000fffe0ff */
[----:B------:R-:W-:-:S02]  /*45750*/  UIADD3 UR55, UPT, UPT, UR7, 0x100, URZ ;  /* 0x0000010007377890 */ /* 0x000fc4000fffe0ff */
[----:B------:R-:W-:Y:S01]  /*45760*/  UIADD3.64 UR48, UPT, UPT, UR32, 0x802, URZ ;  /* 0x0000080220307897 */ /* 0x000fe2000fffe0ff */
[----:B------:R-:W-:Y:S01]  /*45770*/  UMOV UR26, 0x0 ;  /* 0x00000000001a7882 */ /* 0x000fe20000000000 */
[----:B------:R-:W-:Y:S01]  /*45780*/  UMOV UR27, 0x8408010 ;  /* 0x08408010001b7882 */ /* 0x000fe20000000000 */
[----:B------:R-:W-:Y:S01]  /*45790*/  UIADD3 UR56, UPT, UPT, UR7, 0x100, URZ ;  /* 0x0000010007387890 */ /* 0x000fe2000fffe0ff */
[----:B------:R-:W-:Y:S01]  /*457a0*/  UMOV UR15, 0x40004040 ;  /* 0x40004040000f7882 */ /* 0x000fe20000000000 */
[----:B------:R-:W-:Y:S01]  /*457b0*/  UIADD3.64 UR50, UPT, UPT, UR32, 0x804, URZ ;  /* 0x0000080420327897 */ /* 0x000fe2000fffe0ff */
[----:B------:R-:W-:Y:S01]  /*457c0*/  UMOV UR17, 0x40004040 ;  /* 0x4000404000117882 */ /* 0x000fe20000000000 */
[----:B------:R-:W-:Y:S01]  /*457d0*/  UMOV UR18, 0x0 ;  /* 0x0000000000127882 */ /* 0x000fe20000000000 */
[----:B------:R-:W-:Y:S01]  /*457e0*/  UMOV UR19, 0x8408010 ;  /* 0x0840801000137882 */ /* 0x000fe20000000000 */
[----:B------:R-:W-:Y:S01]  /*457f0*/  UMOV UR28, 0x0 ;  /* 0x00000000001c7882 */ /* 0x000fe20000000000 */
[----:B------:R-:W-:Y:S01]  /*45800*/  UMOV UR29, 0x8408010 ;  /* 0x08408010001d7882 */ /* 0x000fe20000000000 */
[----:B------:R1:W-:Y:S01]  /*45810*/  UTCQMMA gdesc[UR16], gdesc[UR14], tmem[UR7], tmem[UR26], idesc[UR27], !UPT ;  /* 0x00ff1a0e100075ea */ /* 0x0003e2000f800307 */
[----:B------:R-:W-:Y:S01]  /*45820*/  UMOV UR22, 0x0 ;  /* 0x0000000000167882 */ /* 0x000fe20000000000 */
[----:B------:R-:W-:Y:S01]  /*45830*/  UMOV UR23, 0x8408010 ;  /* 0x0840801000177882 */ /* 0x000fe20000000000 */
[----:B------:R1:W-:Y:S01]  /*45840*/  UTCQMMA gdesc[UR52], gdesc[UR32], tmem[UR7], tmem[UR18], idesc[UR19], UPT ;  /* 0x00ff1220340075ea */ /* 0x0003e2000b800307 */
        /* <DEDUP_REMOVED lines=8> */
[----:B------:R1:W-:Y:S01]  /*458d0*/  UTCQMMA gdesc[UR16], gdesc[UR42], tmem[UR44], tmem[UR24], idesc[UR25], !UPT ;  /* 0x00ff182a100075ea */ /* 0x0003e2000f80032c */
[----:B------:R-:W-:Y:S01]  /*458e0*/  UMOV UR58, 0x0 ;  /* 0x00000000003a7882 */ /* 0x000fe20000000000 */
[----:B------:R-:W-:Y:S01]  /*458f0*/  UMOV UR59, 0x8408010 ;  /* 0x08408010003b7882 */ /* 0x000fe20000000000 */
[----:B------:R1:W-:Y:S01]  /*45900*/  UTCQMMA gdesc[UR52], gdesc[UR46], tmem[UR54], tmem[UR30], idesc[UR31], UPT ;  /* 0x00ff1e2e340075ea */ /* 0x0003e2000b800336 */
[----:B------:R1:W-:Y:S01]  /*45910*/  UTCQMMA gdesc[UR4], gdesc[UR48], tmem[UR55], tmem[UR34], idesc[UR35], UPT ;  /* 0x00ff2230040075ea */ /* 0x0003e2000b800337 */
[----:B------:R1:W-:Y:S01]  /*45920*/  UTCQMMA gdesc[UR38], gdesc[UR50], tmem[UR56], tmem[UR58], idesc[UR59], UPT ;  /* 0x00ff3a32260075ea */ /* 0x0003e2000b800338 */
[----:B------:R1:W-:Y:S01]  /*45930*/  UTCBAR [UR45], URZ ;  /* 0x000000ff2d0073e9 */ /* 0x0003e200080000ff */
[----:B------:R-:W-:Y:S01]  /*45940*/  NOP ;  /* 0x0000000000007918 */ /* 0x000fe20000000000 */
.L_x_6:
[----:B------:R-:W-:Y:S01]  /*45950*/  UMOV UR6, URZ ;  /* 0x000000ff00067c82 */ /* 0x000fe20008000000 */
[----:B------:R-:W-:Y:S05]  /*45960*/  BRA.U !UP3, `(.L_x_7) ;  /* 0x000002690b3c7547 */ /* 0x000fea000b800000 */
[----:B------:R2:W-:Y:S01]  /*45970*/  STL [R1+0x1940], RZ ;  /* 0x001940ff01007387 */ /* 0x0005e20000100800 */
[----:B-1----:R-:W-:Y:S01]  /*45980*/  USHF.L.U32 UR14, UR13, 0x7, URZ ;  /* 0x000000070d0e7899 */ /* 0x002fe200080006ff */
[----:B0-----:R-:W-:Y:S01]  /*45990*/  IMAD.MOV.U32 R12, RZ, RZ, RZ ;  /* 0x000000ffff0c7224 */ /* 0x001fe200078e00ff */
[----:B------:R-:W-:Y:S02]  /*459a0*/  USHF.L.U32 UR15, UR12, 0x7, URZ ;  /* 0x000000070c0f7899 */ /* 0x000fe400080006ff */
[----:B------:R-:W-:Y:S02]  /*459b0*/  USHF.R.S32.HI UR6, URZ, 0x1f, UR11 ;  /* 0x0000001fff067899 */ /* 0x000fe4000801140b */
[----:B------:R-:W-:Y:S02]  /*459c0*/  UIADD3 UR12, UPT, UPT, UR8, 0x24000, URZ ;  /* 0x00024000080c7890 */ /* 0x000fe4000fffe0ff */
[----:B------:R-:W-:Y:S02]  /*459d0*/  UIADD3 UR13, UPT, UPT, UR8, 0x10000, URZ ;  /* 0x00010000080d7890 */ /* 0x000fe4000fffe0ff */
[----:B------:R-:W-:-:S02]  /*459e0*/  ULEA.HI UR6, UR6, UR11, URZ, 0x7 ;  /* 0x0000000b06067291 */ /* 0x000fc4000f8f38ff */
[----:B------:R-:W-:Y:S02]  /*459f0*/  USHF.R.U32.HI UR12, URZ, 0x4, UR12 ;  /* 0x00000004ff0c7899 */ /* 0x000fe4000801160c */
[----:B------:R-:W-:Y:S02]  /*45a00*/  USHF.R.U32.HI UR13, URZ, 0x4, UR13 ;  /* 0x00000004ff0d7899 */ /* 0x000fe4000801160d */
[----:B------:R-:W-:Y:S02]  /*45a10*/  USHF.R.S32.HI UR6, URZ, 0x7, UR6 ;  /* 0x00000007ff067899 */ /* 0x000fe40008011406 */
[----:B------:R-:W-:Y:S02]  /*45a20*/  USGXT.U32 UR12, UR12, 0xe ;  /* 0x0000000e0c0c789a */ /* 0x000fe40008000000 */
[----:B------:R-:W-:Y:S02]  /*45a30*/  USGXT.U32 UR16, UR13, 0xe ;  /* 0x0000000e0d10789a */ /* 0x000fe40008000000 */
[----:B------:R-:W-:-:S02]  /*45a40*/  UIADD3 UR24, UP3, UPT, UR12, 0x100, URZ ;  /* 0x000001000c187890 */ /* 0x000fc4000ff7e0ff */
[----:B------:R-:W-:Y:S02]  /*45a50*/  UISETP.LT.AND UP5, UPT, UR6, 0x2, UPT ;  /* 0x000000020600788c */ /* 0x000fe4000bfa1270 */
[----:B------:R-:W-:Y:S01]  /*45a60*/  UIADD3 UR26, UP4, UPT, UR16, 0x2, URZ ;  /* 0x00000002101a7890 */ /* 0x000fe2000ff9e0ff */
[----:B------:R-:W-:Y:S01]  /*45a70*/  UMOV UR4, URZ ;  /* 0x000000ff00047c82 */ /* 0x000fe20008000000 */
[----:B------:R-:W-:Y:S01]  /*45a80*/  UMOV UR5, URZ ;  /* 0x000000ff00057c82 */ /* 0x000fe20008000000 */
[----:B------:R-:W-:Y:S02]  /*45a90*/  UIADD3.X UR25, UPT, UPT, UR4, 0x40004040, URZ, UP3, !UPT ;  /* 0x4000404004197890 */ /* 0x000fe40009ffe4ff */
[----:B------:R-:W-:Y:S02]  /*45aa0*/  USEL UR6, UR6, 0x2, !UP5 ;  /* 0x0000000206067887 */ /* 0x000fe4000e800000 */
[----:B------:R-:W-:Y:S02]  /*45ab0*/  UIADD3.X UR27, UPT, UPT, UR5, 0x40004040, URZ, UP4, !UPT ;  /* 0x40004040051b7890 */ /* 0x000fe4000a7fe4ff */
[----:B------:R-:W-:-:S02]  /*45ac0*/  USHF.R.S32.HI UR23, URZ, 0x1f, UR14 ;  /* 0x0000001fff177899 */ /* 0x000fc4000801140e */
[----:B------:R-:W-:Y:S02]  /*45ad0*/  USHF.R.S32.HI UR58, URZ, 0x1f, UR15 ;  /* 0x0000001fff3a7899 */ /* 0x000fe4000801140f */
[----:B------:R-:W-:Y:S02]  /*45ae0*/  UIADD3 UR11, UPT, UPT, UR6, -0x2, URZ ;  /* 0xfffffffe060b7890 */ /* 0x000fe4000fffe0ff */
[----:B------:R-:W-:Y:S02]  /*45af0*/  UIADD3.64 UR28, UPT, UPT, UR24, 0x100, URZ ;  /* 0x00000100181c7897 */ /* 0x000fe4000fffe0ff */
[----:B------:R-:W-:Y:S02]  /*45b00*/  UIADD3.64 UR30, UPT, UPT, UR26, 0x2, URZ ;  /* 0x000000021a1e7897 */ /* 0x000fe4000fffe0ff */
[----:B------:R-:W-:Y:S02]  /*45b10*/  UIADD3.64 UR32, UPT, UPT, UR24, 0x200, URZ ;  /* 0x0000020018207897 */ /* 0x000fe4000fffe0ff */
[----:B------:R-:W-:-:S02]  /*45b20*/  UIADD3.64 UR34, UPT, UPT, UR26, 0x4, URZ ;  /* 0x000000041a227897 */ /* 0x000fc4000fffe0ff */
[----:B------:R-:W-:Y:S02]  /*45b30*/  UIADD3.64 UR36, UPT, UPT, UR26, 0x7fe, URZ ;  /* 0x000007fe1a247897 */ /* 0x000fe4000fffe0ff */
[----:B------:R-:W-:Y:S02]  /*45b40*/  UIADD3.64 UR38, UPT, UPT, UR26, 0x800, URZ ;  /* 0x000008001a267897 */ /* 0x000fe4000fffe0ff */
[----:B------:R-:W-:Y:S02]  /*45b50*/  UIADD3.64 UR40, UPT, UPT, UR26, 0x802, URZ ;  /* 0x000008021a287897 */ /* 0x000fe4000fffe0ff */
[----:B------:R-:W-:Y:S01]  /*45b60*/  UIADD3.64 UR42, UPT, UPT, UR26, 0x804, URZ ;  /* 0x000008041a2a7897 */ /* 0x000fe2000fffe0ff */
[----:B------:R-:W-:Y:S01]  /*45b70*/  UMOV UR22, 0x1 ;  /* 0x0000000100167882 */ /* 0x000fe20000000000 */
[----:B--2---:R-:W-:-:S10]  /*45b80*/  UMOV UR13, 0x40004040 ;  /* 0x40004040000d7882 */ /* 0x004fd40000000000 */
.L_x_10:
[----:B--2---:R-:W2:Y:S01]  /*45b90*/  LDL R17, [R1+0x1940] ;  /* 0x0019400001117983 */ /* 0x004ea20000100800 */
[----:B------:R-:W-:Y:S01]  /*45ba0*/  IMAD.U32 R12, R12, -0x80000000, RZ ;  /* 0x800000000c0c7824 */ /* 0x000fe200078e00ff */
[----:B------:R-:W0:Y:S02]  /*45bb0*/  LDC R14, c[0x0][0x3a0] ;  /* 0x0000e800ff0e7b82 */ /* 0x000e240000000800 */
[----:B------:R-:W3:Y:S04]  /*45bc0*/  LDL.LU R16, [R1+0xad8] ;  /* 0x000ad80001107983 */ /* 0x000ee80000300800 */
[----:B------:R-:W4:Y:S01]  /*45bd0*/  LDL.LU R13, [R1+0xad4] ;  /* 0x000ad400010d7983 */ /* 0x000f220000300800 */
[----:B------:R-:W-:Y:S01]  /*45be0*/  PRMT R15, RZ, 0x7610, R15 ;  /* 0x00007610ff0f7816 */ /* 0x000fe2000000000f */
[----:B------:R-:W1:Y:S01]  /*45bf0*/  SYNCS.PHASECHK.TRANS64.TRYWAIT P0, [UR10], R12 ;  /* 0x0000000cff0075a7 */ /* 0x000e62000800110a */
[----:B--2---:R-:W-:Y:S01]  /*45c00*/  VIADD R17, R17, 0x1 ;  /* 0x0000000111117836 */ /* 0x004fe20000000000 */
[----:B---3--:R-:W-:-:S04]  /*45c10*/  IADD3 R16, P4, PT, R16, UR14, RZ ;  /* 0x0000000e10107c10 */ /* 0x008fc8000ff9e0ff */
[----:B------:R2:W-:Y:S01]  /*45c20*/  STL [R1+0x1980], R17 ;  /* 0x0019801101007387 */ /* 0x0005e20000100800 */
[----:B0-----:R-:W-:Y:S01]  /*45c30*/  IMAD R14, R17, -0x80, R14 ;  /* 0xffffff80110e7824 */ /* 0x001fe200078e020e */
[----:B----4-:R-:W-:-:S04]  /*45c40*/  IADD3.X R13, PT, PT, R13, UR23, RZ, P4, !PT ;  /* 0x000000170d0d7c10 */ /* 0x010fc8000a7fe4ff */
[C---:B------:R-:W-:Y:S01]  /*45c50*/  ISETP.GT.AND P1, PT, R14.reuse, 0x1, PT ;  /* 0x000000010e00780c */ /* 0x040fe20003f24270 */
[----:B------:R2:W-:Y:S01]  /*45c60*/  STL [R1+0xad4], R13 ;  /* 0x000ad40d01007387 */ /* 0x0005e20000100800 */
[----:B------:R-:W-:-:S03]  /*45c70*/  ISETP.GT.AND P3, PT, R14, 0x2, PT ;  /* 0x000000020e00780c */ /* 0x000fc60003f64270 */
[----:B------:R2:W-:Y:S04]  /*45c80*/  STL [R1+0xad8], R16 ;  /* 0x000ad81001007387 */ /* 0x0005e80000100800 */
[----:B------:R2:W-:Y:S01]  /*45c90*/  STL.S16 [R1+0x1d8], R15 ;  /* 0x0001d80f01007387 */ /* 0x0005e20000100600 */
[----:B-1---5:R-:W-:Y:S05]  /*45ca0*/  @!P0 BRA `(.L_x_8) ;  /* 0x000003e400a88947 */ /* 0x022fea0003800000 */
.L_x_16:
[----:B------:R-:W3:Y:S04]  /*45cb0*/  LDL R12, [R1+0xad4] ;  /* 0x000ad400010c7983 */ /* 0x000ee80000100800 */
[----:B--2---:R-:W3:Y:S04]  /*45cc0*/  LDL R13, [R1+0xad8] ;  /* 0x000ad800010d7983 */ /* 0x004ee80000100800 */
        /* <DEDUP_REMOVED lines=8> */
[----:B0-----:R-:W2:Y:S04]  /*45d50*/  LDL.LU R46, [R1+0xae0] ;  /* 0x000ae000012e7983 */ /* 0x001ea80000300800 */
[----:B------:R-:W-:Y:S04]  /*45d60*/  STL [R1+0x2d38], R47 ;  /* 0x002d382f01007387 */ /* 0x000fe80000100800 */
[----:B------:R-:W-:Y:S04]  /*45d70*/  STL [R1+0x2d48], R47 ;  /* 0x002d482f01007387 */ /* 0x000fe80000100800 */
[----:B------:R-:W-:Y:S04]  /*45d80*/  STL [R1+0x2d6c], R47 ;  /* 0x002d6c2f01007387 */ /* 0x000fe80000100800 */
[----:B------:R0:W-:Y:S04]  /*45d90*/  STL [R1+0x2d80], R47 ;  /* 0x002d802f01007387 */ /* 0x0001e80000100800 */
[----:B0-----:R-:W4:Y:S04]  /*45da0*/  LDL.LU R47, [R1+0xaf0] ;  /* 0x000af000012f7983 */ /* 0x001f280000300800 */
[----:B----4-:R-:W-:Y:S04]  /*45db0*/  STL [R1+0x2da0], R47 ;  /* 0x002da02f01007387 */ /* 0x010fe80000100800 */
[----:B------:R-:W-:Y:S04]  /*45dc0*/  STL [R1+0x2d34], R2 ;  /* 0x002d340201007387 */ /* 0x000fe80000100800 */
[----:B------:R-:W-:Y:S04]  /*45dd0*/  STL [R1+0x2d60], R2 ;  /* 0x002d600201007387 */ /* 0x000fe80000100800 */
[----:B------:R-:W-:Y:S04]  /*45de0*/  STL [R1+0x2d64], R2 ;  /* 0x002d640201007387 */ /* 0x000fe80000100800 */
[----:B------:R-:W-:Y:S04]  /*45df0*/  STL [R1+0x2d7c], R2 ;  /* 0x002d7c0201007387 */ /* 0x000fe80000100800 */
[----:B------:R-:W-:Y:S04]  /*45e00*/  STL [R1+0x2d84], R2 ;  /* 0x002d840201007387 */ /* 0x000fe80000100800 */
[----:B------:R0:W-:Y:S04]  /*45e10*/  STL [R1+0x2d88], R2 ;  /* 0x002d880201007387 */ /* 0x0001e80000100800 */
[----:B0-----:R-:W4:Y:S04]  /*45e20*/  LDL.LU R2, [R1+0xae8] ;  /* 0x000ae80001027983 */ /* 0x001f280000300800 */
        /* <DEDUP_REMOVED lines=24> */
[----:B-----5:R-:W-:Y:S04]  /*45fb0*/  STL [R1+0x2cf8], R3 ;  /* 0x002cf80301007387 */ /* 0x020fe80000100800 */
        /* <DEDUP_REMOVED lines=70> */
[----:B------:R-:W4:Y:S01]  /*46420*/  LDL.LU R5, [R1+0x1d8] ;  /* 0x0001d80001057983 */ /* 0x000f220000300800 */
[----:B---3--:R-:W-:-:S02]  /*46430*/  @P1 LOP3.LUT R13, R13, R12, RZ, 0x3c, !PT ;  /* 0x0000000c0d0d1212 */ /* 0x008fc400078e3cff */
[----:B--2---:R-:W-:Y:S01]  /*46440*/  IADD3 R46, P4, PT, R46, UR14, RZ ;  /* 0x0000000e2e2e7c10 */ /* 0x004fe2000ff9e0ff */
[----:B------:R-:W-:Y:S01]  /*46450*/  STL [R1+0x25fc], R0 ;  /* 0x0025fc0001007387 */ /* 0x000fe20000100800 */
[C---:B------:R-:W-:Y:S02]  /*46460*/  @P1 LOP3.LUT R12, R13.reuse, R12, RZ, 0x3c, !PT ;  /* 0x0000000c0d0c1212 */ /* 0x040fe400078e3cff */
[----:B------:R-:W-:Y:S01]  /*46470*/  ISETP.GT.AND P0, PT, R14, 0x3, PT ;  /* 0x000000030e00780c */ /* 0x000fe20003f04270 */
[----:B------:R0:W-:Y:S01]  /*46480*/  STL [R1+0xae0], R46 ;  /* 0x000ae02e01007387 */ /* 0x0001e20000100800 */
[----:B------:R-:W-:-:S03]  /*46490*/  @P1 LOP3.LUT R13, R13, R12, RZ, 0x3c, !PT ;  /* 0x0000000c0d0d1212 */ /* 0x000fc600078e3cff */
[----:B0-----:R-:W2:Y:S04]  /*464a0*/  LDL.LU R46, [R1+0xaf4] ;  /* 0x000af400012e7983 */ /* 0x001ea80000300800 */
[----:B------:R-:W3:Y:S04]  /*464b0*/  LDL.LU R6, [R1+0xaf8] ;  /* 0x000af80001067983 */ /* 0x000ee80000300800 */
[----:B----4-:R0:W4:Y:S04]  /*464c0*/  @P1 LDG.E.U8 R5, desc[UR20][R12.64] ;  /* 0x000000140c051981 */ /* 0x010128000c1e1100 */
[----:B------:R-:W2:Y:S04]  /*464d0*/  LDL R13, [R1+0xae0] ;  /* 0x000ae000010d7983 */ /* 0x000ea80000100800 */
[----:B------:R-:W0:Y:S01]  /*464e0*/  LDL.LU R12, [R1+0xadc] ;  /* 0x000adc00010c7983 */ /* 0x000e220000300800 */
[----:B------:R-:W-:-:S02]  /*464f0*/  IADD3 R2, P1, PT, R2, UR14, RZ ;  /* 0x0000000e02027c10 */ /* 0x000fc4000ff3e0ff */
[----:B------:R-:W-:Y:S02]  /*46500*/  PRMT R47, RZ, 0x7610, R47 ;  /* 0x00007610ff2f7816 */ /* 0x000fe4000000002f */
[----:B------:R-:W-:Y:S01]  /*46510*/  IADD3.X R7, PT, PT, R7, UR23, RZ, P1, !PT ;  /* 0x0000001707077c10 */ /* 0x000fe20008ffe4ff */
[----:B------:R-:W-:Y:S01]  /*46520*/  STL [R1+0xae8], R2 ;  /* 0x000ae80201007387 */ /* 0x000fe20000100800 */
[----:B------:R-:W-:Y:S02]  /*46530*/  PRMT R26, RZ, 0x7610, R26 ;  /* 0x00007610ff1a7816 */ /* 0x000fe4000000001a */
[----:B------:R-:W-:Y:S02]  /*46540*/  ISETP.GT.AND P1, PT, R14, 0x4, PT ;  /* 0x000000040e00780c */ /* 0x000fe40003f24270 */
[----:B0-----:R-:W-:-:S04]  /*46550*/  IADD3.X R12, PT, PT, R12, UR23, RZ, P4, !PT ;  /* 0x000000170c0c7c10 */ /* 0x001fc8000a7fe4ff */
[-C--:B--2---:R-:W-:Y:S01]  /*46560*/  @P3 LOP3.LUT R13, R13, R12.reuse, RZ, 0x3c, !PT ;  /* 0x0000000c0d0d3212 */ /* 0x084fe200078e3cff */
[----:B------:R0:W-:Y:S03]  /*46570*/  STL [R1+0xadc], R12 ;  /* 0x000adc0c01007387 */ /* 0x0001e60000100800 */
[----:B0-----:R-:W-:-:S04]  /*46580*/  @P3 LOP3.LUT R12, R13, R12, RZ, 0x3c, !PT ;  /* 0x0000000c0d0c3212 */ /* 0x001fc800078e3cff */
[----:B------:R-:W-:-:S05]  /*46590*/  @P3 LOP3.LUT R13, R13, R12, RZ, 0x3c, !PT ;  /* 0x0000000c0d0d3212 */ /* 0x000fca00078e3cff */
[----:B------:R0:W2:Y:S02]  /*465a0*/  @P3 LDG.E.U8 R47, desc[UR20][R12.64] ;  /* 0x000000140c2f3981 */ /* 0x0000a4000c1e1100 */
[----:B0-----:R-:W-:Y:S02]  /*465b0*/  IMAD.MOV.U32 R12, RZ, RZ, R7 ;  /* 0x000000ffff0c7224 */ /* 0x001fe400078e0007 */
[----:B------:R-:W-:Y:S01]  /*465c0*/  IMAD.MOV.U32 R13, RZ, RZ, R2 ;  /* 0x000000ffff0d7224 */ /* 0x000fe200078e0002 */
[----:B--2---:R0:W-:Y:S04]  /*465d0*/  STL [R1+0x1d4], R47 ;  /* 0x0001d42f01007387 */ /* 0x0041e80000100800 */
[----:B0-----:R-:W2:Y:S01]  /*465e0*/  LDL.LU R47, [R1+0x2da0] ;  /* 0x002da000012f7983 */ /* 0x001ea20000300800 */
[----:B------:R-:W-:-:S03]  /*465f0*/  @P0 LOP3.LUT R13, R13, R12, RZ, 0x3c, !PT ;  /* 0x0000000c0d0d0212 */ /* 0x000fc600078e3cff */
[----:B------:R0:W-:Y:S01]  /*46600*/  STL [R1+0xae4], R7 ;  /* 0x000ae40701007387 */ /* 0x0001e20000100800 */
[----:B------:R-:W-:-:S04]  /*46610*/  @P0 LOP3.LUT R12, R13, R12, RZ, 0x3c, !PT ;  /* 0x0000000c0d0c0212 */ /* 0x000fc800078e3cff */
[----:B------:R-:W-:Y:S01]  /*46620*/  @P0 LOP3.LUT R13, R13, R12, RZ, 0x3c, !PT ;  /* 0x0000000c0d0d0212 */ /* 0x000fe200078e3cff */
[----:B0-----:R-:W4:Y:S04]  /*46630*/  LDL.LU R7, [R1+0x2d9c] ;  /* 0x002d9c0001077983 */ /* 0x001f280000300800 */
[----:B------:R-:W4:Y:S01]  /*46640*/  LDL.LU R2, [R1+0xb00] ;  /* 0x000b000001027983 */ /* 0x000f220000300800 */
[----:B------:R-:W-:-:S03]  /*46650*/  ISETP.GT.AND P3, PT, R14, 0x5, PT ;  /* 0x000000050e00780c */ /* 0x000fc60003f64270 */
[----:B------:R0:W4:Y:S01]  /*46660*/  @P0 LDG.E.U8 R26, desc[UR20][R12.64] ;  /* 0x000000140c1a0981 */ /* 0x000122000c1e1100 */
[----:B--2---:R-:W-:-:S05]  /*46670*/  IADD3 R47, P4, PT, R47, UR14, RZ ;  /* 0x0000000e2f2f7c10 */ /* 0x004fca000ff9e0ff */
[----:B------:R-:W-:Y:S04]  /*46680*/  STL [R1+0xaf0], R47 ;  /* 0x000af02f01007387 */ /* 0x000fe80000100800 */
[----:B------:R-:W2:Y:S01]  /*46690*/  LDL.LU R12, [R1+0xaec] ;  /* 0x000aec00010c7983 */ /* 0x000ea20000300800 */
[----:B0-----:R-:W-:Y:S01]  /*466a0*/  IMAD.MOV.U32 R13, RZ, RZ, R47 ;  /* 0x000000ffff0d7224 */ /* 0x001fe200078e002f */
[----:B---3--:R-:W-:Y:S02]  /*466b0*/  IADD3 R6, P0, PT, R6, UR14, RZ ;  /* 0x0000000e06067c10 */ /* 0x008fe4000ff1e0ff */
[----:B----4-:R-:W-:Y:S01]  /*466c0*/  PRMT R7, RZ, 0x7610, R7 ;  /* 0x00007610ff077816 */ /* 0x010fe20000000007 */
[----:B------:R0:W-:Y:S04]  /*466d0*/  STL [R1+0x1d0], R26 ;  /* 0x0001d01a01007387 */ /* 0x0001e80000100800 */
[----:B0-----:R-:W3:Y:S04]  /*466e0*/  LDL.LU R26, [R1+0xb04] ;  /* 0x000b0400011a7983 */ /* 0x001ee80000300800 */
[----:B------:R-:W4:Y:S04]  /*466f0*/  LDL.LU R47, [R1+0xb08] ;  /* 0x000b0800012f7983 */ /* 0x000f280000300800 */
[----:B------:R-:W-:Y:S01]  /*46700*/  STL [R1+0xaf8], R6 ;  /* 0x000af80601007387 */ /* 0x000fe20000100800 */
[----:B--2---:R-:W-:-:S04]  /*46710*/  IADD3.X R12, PT, PT, R12, UR23, RZ, P4, !PT ;  /* 0x000000170c0c7c10 */ /* 0x004fc8000a7fe4ff */
[-C--:B------:R-:W-:Y:S01]  /*46720*/  @P1 LOP3.LUT R13, R13, R12.reuse, RZ, 0x3c, !PT ;  /* 0x0000000c0d0d1212 */ /* 0x080fe200078e3cff */
[----:B------:R0:W-:Y:S03]  /*46730*/  STL [R1+0xaec], R12 ;  /* 0x000aec0c01007387 */ /* 0x0001e60000100800 */
[----:B0-----:R-:W-:-:S04]  /*46740*/  @P1 LOP3.LUT R12, R13, R12, RZ, 0x3c, !PT ;  /* 0x0000000c0d0c1212 */ /* 0x001fc800078e3cff */
[----:B------:R-:W-:-:S05]  /*46750*/  @P1 LOP3.LUT R13, R13, R12, RZ, 0x3c, !PT ;  /* 0x0000000c0d0d1212 */ /* 0x000fca00078e3cff */
[----:B------:R0:W2:Y:S01]  /*46760*/  @P1 LDG.E.U8 R7, desc[UR20][R12.64] ;  /* 0x000000140c071981 */ /* 0x0000a2000c1e1100 */
[----:B------:R-:W-:-:S05]  /*46770*/  IADD3.X R46, PT, PT, R46, UR23, RZ, P0, !PT ;  /* 0x000000172e2e7c10 */ /* 0x000fca00087fe4ff */
[----:B0-----:R-:W-:Y:S02]  /*46780*/  IMAD.MOV.U32 R12, RZ, RZ, R46 ;  /* 0x000000ffff0c7224 */ /* 0x001fe400078e002e */
[----:B------:R-:W-:-:S05]  /*46790*/  IMAD.MOV.U32 R13, RZ, RZ, R6 ;  /* 0x000000ffff0d7224 */ /* 0x000fca00078e0006 */
[----:B------:R-:W-:-:S04]  /*467a0*/  @P3 LOP3.LUT R13, R13, R12, RZ, 0x3c, !PT ;  /* 0x0000000c0d0d3212 */ /* 0x000fc800078e3cff */
[C---:B------:R-:W-:Y:S02]  /*467b0*/  @P3 LOP3.LUT R12, R13.reuse, R12, RZ, 0x3c, !PT ;  /* 0x0000000c0d0c3212 */ /* 0x040fe400078e3cff */
[----:B------:R-:W-:Y:S02]  /*467c0*/  PRMT R8, RZ, 0x7610, R8 ;  /* 0x00007610ff087816 */ /* 0x000fe40000000008 */
[----:B------:R-:W-:Y:S02]  /*467d0*/  IADD3 R2, P4, PT, R2, UR14, RZ ;  /* 0x0000000e02027c10 */ /* 0x000fe4000ff9e0ff */
[----:B------:R-:W-:-:S05]  /*467e0*/  @P3 LOP3.LUT R13, R13, R12, RZ, 0x3c, !PT ;  /* 0x0000000c0d0d3212 */ /* 0x000fca00078e3cff */
[----:B------:R0:W3:Y:S04]  /*467f0*/  @P3 LDG.E.U8 R8, desc[UR20][R12.64] ;  /* 0x000000140c083981 */ /* 0x0000e8000c1e1100 */
[----:B--2---:R1:W-:Y:S04]  /*46800*/  STL [R1+0x1cc], R7 ;  /* 0x0001cc0701007387 */ /* 0x0043e80000100800 */
[----:B-1----:R-:W2:Y:S04]  /*46810*/  LDL.LU R7, [R1+0x2d98] ;  /* 0x002d980001077983 */ /* 0x002ea80000300800 */
[----:B------:R1:W-:Y:S04]  /*46820*/  STL [R1+0xaf4], R46 ;  /* 0x000af42e01007387 */ /* 0x0003e80000100800 */
[----:B-1----:R-:W2:Y:S04]  /*46830*/  LDL.LU R46, [R1+0x2d94] ;  /* 0x002d9400012e7983 */ /* 0x002ea80000300800 */
[----:B------:R-:W2:Y:S04]  /*46840*/  LDL.LU R6, [R1+0xb10] ;  /* 0x000b100001067983 */ /* 0x000ea80000300800 */
[----:B------:R-:W-:Y:S04]  /*46850*/  STL [R1+0xb00], R2 ;  /* 0x000b000201007387 */ /* 0x000fe80000100800 */
[----:B------:R-:W2:Y:S01]  /*46860*/  LDL.LU R12, [R1+0xafc] ;  /* 0x000afc00010c7983 */ /* 0x000ea20000300800 */
[----:B------:R-:W-:Y:S01]  /*46870*/  ISETP.GT.AND P0, PT, R14, 0x6, PT ;  /* 0x000000060e00780c */ /* 0x000fe20003f04270 */
[----:B0-----:R-:W-:Y:S01]  /*46880*/  IMAD.MOV.U32 R13, RZ, RZ, R2 ;  /* 0x000000ffff0d7224 */ /* 0x001fe200078e0002 */
[----:B----4-:R-:W-:Y:S01]  /*46890*/  IADD3 R47, P3, PT, R47, UR14, RZ ;  /* 0x0000000e2f2f7c10 */ /* 0x010fe2000ff7e0ff */
[----:B---3--:R0:W-:Y:S04]  /*468a0*/  STL [R1+0x1c8], R8 ;  /* 0x0001c80801007387 */ /* 0x0081e80000100800 */
[----:B0-----:R-:W3:Y:S04]  /*468b0*/  LDL.LU R8, [R1+0xb14] ;  /* 0x000b140001087983 */ /* 0x001ee80000300800 */
[----:B------:R-:W4:Y:S04]  /*468c0*/  LDL.LU R2, [R1+0xb18] ;  /* 0x000b180001027983 */ /* 0x000f280000300800 */
[----:B------:R-:W-:Y:S01]  /*468d0*/  STL [R1+0xb08], R47 ;  /* 0x000b082f01007387 */ /* 0x000fe20000100800 */
[----:B--2---:R-:W-:-:S02]  /*468e0*/  PRMT R46, RZ, 0x7610, R46 ;  /* 0x00007610ff2e7816 */ /* 0x004fc4000000002e */
[----:B------:R-:W-:-:S04]  /*468f0*/  IADD3.X R12, PT, PT, R12, UR23, RZ, P4, !PT ;  /* 0x000000170c0c7c10 */ /* 0x000fc8000a7fe4ff */
[-C--:B------:R-:W-:Y:S01]  /*46900*/  @P0 LOP3.LUT R13, R13, R12.reuse, RZ, 0x3c, !PT ;  /* 0x0000000c0d0d0212 */ /* 0x080fe200078e3cff */
[----:B------:R0:W-:Y:S03]  /*46910*/  STL [R1+0xafc], R12 ;  /* 0x000afc0c01007387 */ /* 0x0001e60000100800 */
[----:B0-----:R-:W-:-:S04]  /*46920*/  @P0 LOP3.LUT R12, R13, R12, RZ, 0x3c, !PT ;  /* 0x0000000c0d0c0212 */ /* 0x001fc800078e3cff */
[----:B------:R-:W-:-:S05]  /*46930*/  @P0 LOP3.LUT R13, R13, R12, RZ, 0x3c, !PT ;  /* 0x0000000c0d0d0212 */ /* 0x000fca00078e3cff */
[----:B------:R0:W2:Y:S01]  /*46940*/  @P0 LDG.E.U8 R46, desc[UR20][R12.64] ;  /* 0x000000140c2e0981 */ /* 0x0000a2000c1e1100 */
[----:B------:R-:W-:Y:S02]  /*46950*/  ISETP.GT.AND P1, PT, R14, 0x7, PT ;  /* 0x000000070e00780c */ /* 0x000fe40003f24270 */
[----:B------:R-:W-:Y:S02]  /*46960*/  IADD3.X R26, PT, PT, R26, UR23, RZ, P3, !PT ;  /* 0x000000171a1a7c10 */ /* 0x000fe40009ffe4ff */
[----:B------:R-:W-:-:S03]  /*46970*/  PRMT R7, RZ, 0x7610, R7 ;  /* 0x00007610ff077816 */ /* 0x000fc60000000007 */
[----:B0-----:R-:W-:-:S06]  /*46980*/  IMAD.MOV.U32 R13, RZ, RZ, R26 ;  /* 0x000000ffff0d7224 */ /* 0x001fcc00078e001a */
[----:B------:R-:W-:-:S05]  /*46990*/  @P1 IMAD.MOV.U32 R12, RZ, RZ, R47 ;  /* 0x000000ffff0c1224 */ /* 0x000fca00078e002f */
[----:B------:R0:W3:Y:S04]  /*469a0*/  @P1 LDG.E.U8 R7, desc[UR20][R12.64] ;  /* 0x000000140c071981 */ /* 0x0000e8000c1e1100 */
[----:B--2---:R1:W-:Y:S04]  /*469b0*/  STL [R1+0x1c4], R46 ;  /* 0x0001c42e01007387 */ /* 0x0043e80000100800 */
[----:B-1----:R-:W2:Y:S04]  /*469c0*/  LDL.LU R46, [R1+0x2d90] ;  /* 0x002d9000012e7983 */ /* 0x002ea80000300800 */
[----:B------:R1:W-:Y:S04]  /*469d0*/  STL [R1+0xb04], R26 ;  /* 0x000b041a01007387 */ /* 0x0003e80000100800 */
[----:B-1----:R-:W2:Y:S04]  /*469e0*/  LDL.LU R26, [R1+0xb20] ;  /* 0x000b2000011a7983 */ /* 0x002ea80000300800 */
[----:B------:R-:W2:Y:S01]  /*469f0*/  LDL.LU R13, [R1+0xb0c] ;  /* 0x000b0c00010d7983 */ /* 0x000ea20000300800 */
[----:B------:R-:W-:-:S02]  /*46a00*/  ISETP.GT.AND P3, PT, R14, 0x8, PT ;  /* 0x000000080e00780c */ /* 0x000fc40003f64270 */
[----:B------:R-:W-:Y:S02]  /*46a10*/  IADD3 R6, P4, PT, R6, UR14, RZ ;  /* 0x0000000e06067c10 */ /* 0x000fe4000ff9e0ff */
[----:B----4-:R-:W-:Y:S02]  /*46a20*/  IADD3 R2, P1, PT, R2, UR14, RZ ;  /* 0x0000000e02027c10 */ /* 0x010fe4000ff3e0ff */
[----:B------:R-:W-:Y:S01]  /*46a30*/  ISETP.GT.AND P0, PT, R14, 0x9, PT ;  /* 0x000000090e00780c */ /* 0x000fe20003f04270 */
[----:B------:R-:W-:Y:S01]  /*46a40*/  STL [R1+0xb10], R6 ;  /* 0x000b100601007387 */ /* 0x000fe20000100800 */
[----:B------:R-:W-:Y:S02]  /*46a50*/  PRMT R85, RZ, 0x7610, R85 ;  /* 0x00007610ff557816 */ /* 0x000fe40000000055 */
[----:B---3--:R-:W-:Y:S01]  /*46a60*/  IADD3.X R8, PT, PT, R8, UR23, RZ, P1, !PT ;  /* 0x0000001708087c10 */ /* 0x008fe20008ffe4ff */
[----:B------:R-:W3:Y:S02]  /*46a70*/  LDL.LU R47, [R1+0xb24] ;  /* 0x000b2400012f7983 */ /* 0x000ee40000300800 */
[----:B0-----:R-:W-:-:S02]  /*46a80*/  @P3 IMAD.MOV.U32 R12, RZ, RZ, R6 ;  /* 0x000000ffff0c3224 */ /* 0x001fc400078e0006 */
[----:B------:R0:W-:Y:S04]  /*46a90*/  STL [R1+0x1c0], R7 ;  /* 0x0001c00701007387 */ /* 0x0001e80000100800 */
[----:B0-----:R-:W4:Y:S04]  /*46aa0*/  LDL.LU R7, [R1+0xb28] ;  /* 0x000b280001077983 */ /* 0x001f280000300800 */
[----:B------:R-:W-:Y:S01]  /*46ab0*/  STL [R1+0xb18], R2 ;  /* 0x000b180201007387 */ /* 0x000fe20000100800 */
[----:B--2---:R-:W-:Y:S02]  /*46ac0*/  PRMT R46, RZ, 0x7610, R46 ;  /* 0x00007610ff2e7816 */ /* 0x004fe4000000002e */
[----:B------:R-:W-:-:S05]  /*46ad0*/  IADD3.X R13, PT, PT, R13, UR23, RZ, P4, !PT ;  /* 0x000000170d0d7c10 */ /* 0x000fca000a7fe4ff */
[----:B------:R0:W-:Y:S04]  /*46ae0*/  STL [R1+0xb0c], R13 ;  /* 0x000b0c0d01007387 */ /* 0x0001e80000100800 */
[----:B------:R1:W2:Y:S01]  /*46af0*/  @P3 LDG.E.U8 R85, desc[UR20][R12.64] ;  /* 0x000000140c553981 */ /* 0x0002a2000c1e1100 */
[----:B------:R-:W-:-:S03]  /*46b00*/  IADD3 R26, P4, PT, R26, UR14, RZ ;  /* 0x0000000e1a1a7c10 */ /* 0x000fc6000ff9e0ff */
[----:B------:R-:W2:Y:S01]  /*46b10*/  LDL.LU R6, [R1+0xb30] ;  /* 0x000b300001067983 */ /* 0x000ea20000300800 */
[----:B-1----:R-:W-:Y:S02]  /*46b20*/  IMAD.MOV.U32 R12, RZ, RZ, R8 ;  /* 0x000000ffff0c7224 */ /* 0x002fe400078e0008 */
[----:B0-----:R-:W-:-:S05]  /*46b30*/  IMAD.MOV.U32 R13, RZ, RZ, R2 ;  /* 0x000000ffff0d7224 */ /* 0x001fca00078e0002 */
[----:B------:R-:W-:-:S04]  /*46b40*/  @P0 LOP3.LUT R13, R13, R12, RZ, 0x3c, !PT ;  /* 0x0000000c0d0d0212 */ /* 0x000fc800078e3cff */
[C---:B------:R-:W-:Y:S01]  /*46b50*/  @P0 LOP3.LUT R12, R13.reuse, R12, RZ, 0x3c, !PT ;  /* 0x0000000c0d0c0212 */ /* 0x040fe200078e3cff */
[----:B------:R0:W-:Y:S03]  /*46b60*/  STL [R1+0xb14], R8 ;  /* 0x000b140801007387 */ /* 0x0001e60000100800 */
[----:B------:R-:W-:-:S05]  /*46b70*/  @P0 LOP3.LUT R13, R13, R12, RZ, 0x3c, !PT ;  /* 0x0000000c0d0d0212 */ /* 0x000fca00078e3cff */
[----:B------:R1:W2:Y:S04]  /*46b80*/  @P0 LDG.E.U8 R46, desc[UR20][R12.64] ;  /* 0x000000140c2e0981 */ /* 0x0002a8000c1e1100 */
[----:B0-----:R-:W3:Y:S04]  /*46b90*/  LDL.LU R8, [R1+0x2d8c] ;  /* 0x002d8c0001087983 */ /* 0x001ee80000300800 */
[----:B------:R-:W3:Y:S04]  /*46ba0*/  LDL.LU R2, [R1+0x2d88] ;  /* 0x002d880001027983 */ /* 0x000ee80000300800 */
[----:B------:R-:W-:Y:S04]  /*46bb0*/  STL [R1+0xb20], R26 ;  /* 0x000b201a01007387 */ /* 0x000fe80000100800 */
[----:B------:R-:W3:Y:S01]  /*46bc0*/  LDL.LU R12, [R1+0xb1c] ;  /* 0x000b1c00010c7983 */ /* 0x000ee20000300800 */
[----:B------:R-:W-:Y:S01]  /*46bd0*/  ISETP.GT.AND P1, PT, R14, 0xa, PT ;  /* 0x0000000a0e00780c */ /* 0x000fe20003f24270 */
[----:B-1----:R-:W-:Y:S01]  /*46be0*/  IMAD.MOV.U32 R13, RZ, RZ, R26 ;  /* 0x000000ffff0d7224 */ /* 0x002fe200078e001a */
[----:B----4-:R-:W-:Y:S01]  /*46bf0*/  IADD3 R7, P0, PT, R7, UR14, RZ ;  /* 0x0000000e07077c10 */ /* 0x010fe2000ff1e0ff */
[----:B--2---:R0:W-:Y:S04]  /*46c00*/  STL [R1+0x1b8], R46 ;  /* 0x0001b82e01007387 */ /* 0x0041e80000100800 */
[----:B0-----:R-:W2:Y:S04]  /*46c10*/  LDL.LU R46, [R1+0xb34] ;  /* 0x000b3400012e7983 */ /* 0x001ea80000300800 */
[----:B------:R-:W4:Y:S01]  /*46c20*/  LDL.LU R26, [R1+0xb38] ;  /* 0x000b3800011a7983 */ /* 0x000f220000300800 */
[----:B---3--:R-:W-:-:S03]  /*46c30*/  IADD3.X R12, PT, PT, R12, UR23, RZ, P4, !PT ;  /* 0x000000170c0c7c10 */ /* 0x008fc6000a7fe4ff */
[----:B------:R-:W-:Y:S01]  /*46c40*/  STL [R1+0xb28], R7 ;  /* 0x000b280701007387 */ /* 0x000fe20000100800 */
[----:B------:R-:W-:-:S03]  /*46c50*/  @P1 LOP3.LUT R13, R13, R12, RZ, 0x3c, !PT ;  /* 0x0000000c0d0d1212 */ /* 0x000fc600078e3cff */
[----:B------:R0:W-:Y:S01]  /*46c60*/  STL [R1+0xb1c], R12 ;  /* 0x000b1c0c01007387 */ /* 0x0001e20000100800 */
[----:B------:R-:W-:Y:S02]  /*46c70*/  PRMT R2, RZ, 0x7610, R2 ;  /* 0x00007610ff027816 */ /* 0x000fe40000000002 */
[----:B0-----:R-:W-:-:S04]  /*46c80*/  @P1 LOP3.LUT R12, R13, R12, RZ, 0x3c, !PT ;  /* 0x0000000c0d0c1212 */ /* 0x001fc800078e3cff */
[----:B------:R-:W-:-:S05]  /*46c90*/  @P1 LOP3.LUT R13, R13, R12, RZ, 0x3c, !PT ;  /* 0x0000000c0d0d1212 */ /* 0x000fca00078e3cff */
[----:B------:R0:W3:Y:S01]  /*46ca0*/  @P1 LDG.E.U8 R2, desc[UR20][R12.64] ;  /* 0x000000140c021981 */ /* 0x0000e2000c1e1100 */
[----:B------:R-:W-:Y:S02]  /*46cb0*/  ISETP.GT.AND P3, PT, R14, 0xb, PT ;  /* 0x0000000b0e00780c */ /* 0x000fe40003f64270 */
        /* <DEDUP_REMOVED lines=8> */
[----:B------:R0:W2:Y:S04]  /*46d40*/  @P3 LDG.E.U8 R9, desc[UR20][R12.64] ;  /* 0x000000140c093981 */ /* 0x0000a8000c1e1100 */
[----:B---3--:R1:W-:Y:S04]  /*46d50*/  STL [R1+0x1b4], R2 ;  /* 0x0001b40201007387 */ /* 0x0083e80000100800 */
[----:B-1----:R-:W3:Y:S04]  /*46d60*/  LDL.LU R2, [R1+0x2d84] ;  /* 0x002d840001027983 */ /* 0x002ee80000300800 */
[----:B------:R1:W-:Y:S04]  /*46d70*/  STL [R1+0xb24], R47 ;  /* 0x000b242f01007387 */ /* 0x0003e80000100800 */
[----:B-1----:R-:W3:Y:S04]  /*46d80*/  LDL.LU R47, [R1+0x2d80] ;  /* 0x002d8000012f7983 */ /* 0x002ee80000300800 */
[----:B------:R-:W3:Y:S04]  /*46d90*/  LDL.LU R7, [R1+0xb40] ;  /* 0x000b400001077983 */ /* 0x000ee80000300800 */
[----:B------:R-:W-:Y:S04]  /*46da0*/  STL [R1+0xb30], R6 ;  /* 0x000b300601007387 */ /* 0x000fe80000100800 */
[----:B------:R-:W3:Y:S01]  /*46db0*/  LDL.LU R12, [R1+0xb2c] ;  /* 0x000b2c00010c7983 */ /* 0x000ee20000300800 */
[----:B------:R-:W-:Y:S01]  /*46dc0*/  ISETP.GT.AND P0, PT, R14, 0xc, PT ;  /* 0x0000000c0e00780c */ /* 0x000fe20003f04270 */
[----:B0-----:R-:W-:Y:S01]  /*46dd0*/  IMAD.MOV.U32 R13, RZ, RZ, R6 ;  /* 0x000000ffff0d7224 */ /* 0x001fe200078e0006 */
[----:B----4-:R-:W-:Y:S01]  /*46de0*/  IADD3 R26, P3, PT, R26, UR14, RZ ;  /* 0x0000000e1a1a7c10 */ /* 0x010fe2000ff7e0ff */
[----:B--2---:R0:W-:Y:S04]  /*46df0*/  STL [R1+0x1b0], R9 ;  /* 0x0001b00901007387 */ /* 0x0041e80000100800 */
[----:B0-----:R-:W2:Y:S04]  /*46e00*/  LDL.LU R9, [R1+0xb44] ;  /* 0x000b440001097983 */ /* 0x001ea80000300800 */
[----:B------:R-:W4:Y:S04]  /*46e10*/  LDL.LU R6, [R1+0xb48] ;  /* 0x000b480001067983 */ /* 0x000f280000300800 */
[----:B------:R-:W-:Y:S01]  /*46e20*/  STL [R1+0xb38], R26 ;  /* 0x000b381a01007387 */ /* 0x000fe20000100800 */
[----:B---3--:R-:W-:-:S02]  /*46e30*/  PRMT R2, RZ, 0x7610, R2 ;  /* 0x00007610ff027816 */ /* 0x008fc40000000002 */
[----:B------:R-:W-:-:S04]  /*46e40*/  IADD3.X R12, PT, PT, R12, UR23, RZ, P4, !PT ;  /* 0x000000170c0c7c10 */ /* 0x000fc8000a7fe4ff */
[-C--:B------:R-:W-:Y:S01]  /*46e50*/  @P0 LOP3.LUT R13, R13, R12.reuse, RZ, 0x3c, !PT ;  /* 0x0000000c0d0d0212 */ /* 0x080fe200078e3cff */
[----:B------:R0:W-:Y:S03]  /*46e60*/  STL [R1+0xb2c], R12 ;  /* 0x000b2c0c01007387 */ /* 0x0001e60000100800 */
        /* <DEDUP_REMOVED lines=8> */
[----:B------:R-:W-:Y:S02]  /*46ef0*/  @P1 LOP3.LUT R12, R13, R12, RZ, 0x3c, !PT ;  /* 0x0000000c0d0c1212 */ /* 0x000fe400078e3cff */
        /* <DEDUP_REMOVED lines=9> */
[----:B------:R1:W-:Y:S04]  /*46f90*/  STL [R1+0xb40], R7 ;  /* 0x000b400701007387 */ /* 0x0003e80000100800 */
[----:B------:R-:W3:Y:S01]  /*46fa0*/  LDL.LU R12, [R1+0xb3c] ;  /* 0x000b3c00010c7983 */ /* 0x000ee20000300800 */
[----:B------:R-:W-:Y:S01]  /*46fb0*/  ISETP.GT.AND P3, PT, R14, 0xe, PT ;  /* 0x0000000e0e00780c */ /* 0x000fe20003f64270 */
[----:B0-----:R-:W-:Y:S01]  /*46fc0*/  IMAD.MOV.U32 R13, RZ, RZ, R7 ;  /* 0x000000ffff0d7224 */ /* 0x001fe200078e0007 */
[----:B----4-:R-:W-:Y:S01]  /*46fd0*/  IADD3 R6, P1, PT, R6, UR14, RZ ;  /* 0x0000000e06067c10 */ /* 0x010fe2000ff3e0ff */
[----:B-1----:R-:W4:Y:S04]  /*46fe0*/  LDL.LU R7, [R1+0xb54] ;  /* 0x000b540001077983 */ /* 0x002f280000300800 */
[----:B--2---:R0:W-:Y:S04]  /*46ff0*/  STL [R1+0x1a8], R47 ;  /* 0x0001a82f01007387 */ /* 0x0041e80000100800 */
[----:B0-----:R-:W2:Y:S04]  /*47000*/  LDL.LU R47, [R1+0xb58] ;  /* 0x000b5800012f7983 */ /* 0x001ea80000300800 */
        /* <DEDUP_REMOVED lines=9> */
[----:B------:R-:W-:Y:S02]  /*470a0*/  IADD3.X R9, PT, PT, R9, UR23, RZ, P1, !PT ;  /* 0x0000001709097c10 */ /* 0x000fe40008ffe4ff */
[----:B------:R-:W-:-:S03]  /*470b0*/  PRMT R2, RZ, 0x7610, R2 ;  /* 0x00007610ff027816 */ /* 0x000fc60000000002 */
[----:B0-----:R-:W-:-:S06]  /*470c0*/  IMAD.MOV.U32 R13, RZ, RZ, R9 ;  /* 0x000000ffff0d7224 */ /* 0x001fcc00078e0009 */
[----:B------:R-:W-:-:S05]  /*470d0*/  @P0 IMAD.MOV.U32 R12, RZ, RZ, R6 ;  /* 0x000000ffff0c0224 */ /* 0x000fca00078e0006 */
[----:B------:R-:W2:Y:S04]  /*470e0*/  @P0 LDG.E.U8 R2, desc[UR20][R12.64] ;  /* 0x000000140c020981 */ /* 0x000ea8000c1e1100 */
[----:B---3--:R0:W-:Y:S04]  /*470f0*/  STL [R1+0x1a4], R46 ;  /* 0x0001a42e01007387 */ /* 0x0081e80000100800 */
[----:B0-----:R-:W3:Y:S04]  /*47100*/  LDL.LU R46, [R1+0x2d74] ;  /* 0x002d7400012e7983 */ /* 0x001ee80000300800 */
[----:B------:R0:W-:Y:S04]  /*47110*/  STL [R1+0xb44], R9 ;  /* 0x000b440901007387 */ /* 0x0001e80000100800 */
[----:B0-----:R-:W3:Y:S04]  /*47120*/  LDL.LU R9, [R1+0xb60] ;  /* 0x000b600001097983 */ /* 0x001ee80000300800 */
[----:B------:R-:W3:Y:S01]  /*47130*/  LDL.LU R13, [R1+0xb4c] ;  /* 0x000b4c00010d7983 */ /* 0x000ee20000300800 */
[----:B------:R-:W-:-:S02]  /*47140*/  ISETP.GT.AND P1, PT, R14, 0x10, PT ;  /* 0x000000100e00780c */ /* 0x000fc40003f24270 */
[----:B------:R-:W-:Y:S02]  /*47150*/  IADD3 R26, P4, PT, R26, UR14, RZ ;  /* 0x0000000e1a1a7c10 */ /* 0x000fe4000ff9e0ff */
[----:B--2---:R-:W-:Y:S02]  /*47160*/  IADD3 R47, P0, PT, R47, UR14, RZ ;  /* 0x0000000e2f2f7c10 */ /* 0x004fe4000ff1e0ff */
[----:B------:R-:W-:Y:S01]  /*47170*/  ISETP.GT.AND P3, PT, R14, 0x11, PT ;  /* 0x000000110e00780c */ /* 0x000fe20003f64270 */
[----:B------:R-:W-:Y:S01]  /*47180*/  STL [R1+0xb50], R26 ;  /* 0x000b501a01007387 */ /* 0x000fe20000100800 */
[----:B------:R-:W-:Y:S02]  /*47190*/  PRMT R81, RZ, 0x7610, R81 ;  /* 0x00007610ff517816 */ /* 0x000fe40000000051 */
[----:B----4-:R-:W-:Y:S01]  /*471a0*/  IADD3.X R7, PT, PT, R7, UR23, RZ, P0, !PT ;  /* 0x0000001707077c10 */ /* 0x010fe200087fe4ff */
[----:B------:R0:W-:Y:S02]  /*471b0*/  STL [R1+0x1a0], R2 ;  /* 0x0001a00201007387 */ /* 0x0001e40000100800 */
[----:B------:R-:W-:-:S02]  /*471c0*/  @P1 IMAD.MOV.U32 R12, RZ, RZ, R26 ;  /* 0x000000ffff0c1224 */ /* 0x000fc400078e001a */
[----:B0-----:R-:W2:Y:S04]  /*471d0*/  LDL.LU R2, [R1+0xb64] ;  /* 0x000b640001027983 */ /* 0x001ea80000300800 */
[----:B------:R-:W4:Y:S04]  /*471e0*/  LDL.LU R6, [R1+0xb68] ;  /* 0x000b680001067983 */ /* 0x000f280000300800 */
[----:B------:R-:W-:Y:S01]  /*471f0*/  STL [R1+0xb58], R47 ;  /* 0x000b582f01007387 */ /* 0x000fe20000100800 */
[----:B---3--:R-:W-:Y:S02]  /*47200*/  PRMT R46, RZ, 0x7610, R46 ;  /* 0x00007610ff2e7816 */ /* 0x008fe4000000002e */
[----:B------:R-:W-:-:S05]  /*47210*/  IADD3.X R13, PT, PT, R13, UR23, RZ, P4, !PT ;  /* 0x000000170d0d7c10 */ /* 0x000fca000a7fe4ff */
[----:B------:R0:W-:Y:S04]  /*47220*/  STL [R1+0xb4c], R13 ;  /* 0x000b4c0d01007387 */ /* 0x0001e80000100800 */
[----:B------:R1:W3:Y:S01]  /*47230*/  @P1 LDG.E.U8 R81, desc[UR20][R12.64] ;  /* 0x000000140c511981 */ /* 0x0002e2000c1e1100 */
        /* <DEDUP_REMOVED lines=72> */
[----:B------:R-:W4:Y:S04]  /*476c0*/  LDL.LU R9, [R1+0xb90] ;  /* 0x000b900001097983 */ /* 0x000f280000300800 */
[----:B------:R-:W-:Y:S04]  /*476d0*/  STL [R1+0xb80], R6 ;  /* 0x000b800601007387 */ /* 0x000fe80000100800 */
[----:B------:R-:W4:Y:S01]  /*476e0*/  LDL.LU R12, [R1+0xb7c] ;  /* 0x000b7c00010c7983 */ /* 0x000f220000300800 */
[----:B------:R-:W-:Y:S01]  /*476f0*/  ISETP.GT.AND P1, PT, R14, 0x16, PT ;  /* 0x000000160e00780c */ /* 0x000fe20003f24270 */
[----:B0-----:R-:W-:Y:S01]  /*47700*/  IMAD.MOV.U32 R13, RZ, RZ, R6 ;  /* 0x000000ffff0d7224 */ /* 0x001fe200078e0006 */
[----:B--2---:R-:W-:Y:S01]  /*47710*/  IADD3 R47, P0, PT, R47, UR14, RZ ;  /* 0x0000000e2f2f7c10 */ /* 0x004fe2000ff1e0ff */
[----:B------:R0:W-:Y:S04]  /*47720*/  STL [R1+0x188], R7 ;  /* 0x0001880701007387 */ /* 0x0001e80000100800 */
[----:B0-----:R-:W2:Y:S04]  /*47730*/  LDL.LU R7, [R1+0xb94] ;  /* 0x000b940001077983 */ /* 0x001ea80000300800 */
[----:B------:R-:W2:Y:S04]  /*47740*/  LDL.LU R6, [R1+0xb98] ;  /* 0x000b980001067983 */ /* 0x000ea80000300800 */
[----:B------:R-:W-:Y:S01]  /*47750*/  STL [R1+0xb88], R47 ;  /* 0x000b882f01007387 */ /* 0x000fe20000100800 */
[----:B---3--:R-:W-:-:S02]  /*47760*/  PRMT R46, RZ, 0x7610, R46 ;  /* 0x00007610ff2e7816 */ /* 0x008fc4000000002e */
[----:B----4-:R-:W-:-:S04]  /*47770*/  IADD3.X R12, PT, PT, R12, UR23, RZ, P4, !PT ;  /* 0x000000170c0c7c10 */ /* 0x010fc8000a7fe4ff */
        /* <DEDUP_REMOVED lines=10> */
[----:B------:R0:W4:Y:S04]  /*47820*/  @P3 LDG.E.U8 R2, desc[UR20][R12.64] ;  /* 0x000000140c023981 */ /* 0x000128000c1e1100 */
[----:B---3--:R1:W-:Y:S04]  /*47830*/  STL [R1+0x184], R46 ;  /* 0x0001842e01007387 */ /* 0x0083e80000100800 */
[----:B-1----:R-:W3:Y:S04]  /*47840*/  LDL.LU R46, [R1+0x2d58] ;  /* 0x002d5800012e7983 */ /* 0x002ee80000300800 */
[----:B------:R1:W-:Y:S04]  /*47850*/  STL [R1+0xb84], R26 ;  /* 0x000b841a01007387 */ /* 0x0003e80000100800 */
[----:B-1----:R-:W3:Y:S04]  /*47860*/  LDL.LU R26, [R1+0xba0] ;  /* 0x000ba000011a7983 */ /* 0x002ee80000300800 */
[----:B------:R-:W3:Y:S01]  /*47870*/  LDL.LU R13, [R1+0xb8c] ;  /* 0x000b8c00010d7983 */ /* 0x000ee20000300800 */
[----:B------:R-:W-:-:S02]  /*47880*/  ISETP.GT.AND P0, PT, R14, 0x18, PT ;  /* 0x000000180e00780c */ /* 0x000fc40003f04270 */
[----:B------:R-:W-:Y:S02]  /*47890*/  IADD3 R9, P4, PT, R9, UR14, RZ ;  /* 0x0000000e09097c10 */ /* 0x000fe4000ff9e0ff */
[----:B--2---:R-:W-:Y:S02]  /*478a0*/  IADD3 R6, P3, PT, R6, UR14, RZ ;  /* 0x0000000e06067c10 */ /* 0x004fe4000ff7e0ff */
[----:B------:R-:W-:Y:S01]  /*478b0*/  ISETP.GT.AND P1, PT, R14, 0x19, PT ;  /* 0x000000190e00780c */ /* 0x000fe20003f24270 */
[----:B------:R-:W-:Y:S01]  /*478c0*/  STL [R1+0xb90], R9 ;  /* 0x000b900901007387 */ /* 0x000fe20000100800 */
[----:B------:R-:W-:Y:S02]  /*478d0*/  PRMT R79, RZ, 0x7610, R79 ;  /* 0x00007610ff4f7816 */ /* 0x000fe4000000004f */
[----:B------:R-:W-:Y:S01]  /*478e0*/  IADD3.X R7, PT, PT, R7, UR23, RZ, P3, !PT ;  /* 0x0000001707077c10 */ /* 0x000fe20009ffe4ff */
[----:B------:R-:W2:Y:S02]  /*478f0*/  LDL.LU R47, [R1+0xba4] ;  /* 0x000ba400012f7983 */ /* 0x000ea40000300800 */
[----:B0-----:R-:W-:-:S02]  /*47900*/  @P0 IMAD.MOV.U32 R12, RZ, RZ, R9 ;  /* 0x000000ffff0c0224 */ /* 0x001fc400078e0009 */
[----:B----4-:R0:W-:Y:S04]  /*47910*/  STL [R1+0x180], R2 ;  /* 0x0001800201007387 */ /* 0x0101e80000100800 */
[----:B0-----:R-:W4:Y:S04]  /*47920*/  LDL.LU R2, [R1+0xba8] ;  /* 0x000ba80001027983 */ /* 0x001f280000300800 */
        /* <DEDUP_REMOVED lines=99> */
[----:B------:R-:W4:Y:S04]  /*47f60*/  @P1 LDG.E.U8 R7, desc[UR20][R12.64] ;  /* 0x000000140c071981 */ /* 0x000f28000c1e1100 */
        /* <DEDUP_REMOVED lines=10> */
[----:B------:R-:W-:-:S03]  /*48010*/  IADD3.X R47, PT, PT, R47, UR23, RZ, P1, !PT ;  /* 0x000000172f2f7c10 */ /* 0x000fc60008ffe4ff */
[----:B----4-:R0:W-:Y:S02]  /*48020*/  STL [R1+0x160], R7 ;  /* 0x0001600701007387 */ /* 0x0101e40000100800 */
[----:B------:R-:W-:Y:S02]  /*48030*/  @P3 IMAD.MOV.U32 R12, RZ, RZ, R26 ;  /* 0x000000ffff0c3224 */ /* 0x000fe400078e001a */
[----:B0-----:R-:W2:Y:S04]  /*48040*/  LDL.LU R7, [R1+0xbe4] ;  /* 0x000be40001077983 */ /* 0x001ea80000300800 */
[----:B------:R-:W4:Y:S04]  /*48050*/  LDL.LU R11, [R1+0xbe8] ;  /* 0x000be800010b7983 */ /* 0x000f280000300800 */
[----:B------:R-:W-:Y:S01]  /*48060*/  STL [R1+0xbd8], R2 ;  /* 0x000bd80201007387 */ /* 0x000fe20000100800 */
[----:B------:R-:W-:-:S02]  /*48070*/  PRMT R19, RZ, 0x7610, R19 ;  /* 0x00007610ff137816 */ /* 0x000fc40000000013 */
        /* <DEDUP_REMOVED lines=15> */
[----:B------:R0:W-:Y:S04]  /*48170*/  STL [R1+0xbe0], R9 ;  /* 0x000be00901007387 */ /* 0x0001e80000100800 */
[----:B------:R-:W3:Y:S01]  /*48180*/  LDL.LU R12, [R1+0xbdc] ;  /* 0x000bdc00010c7983 */ /* 0x000ee20000300800 */
[----:B------:R-:W-:Y:S01]  /*48190*/  ISETP.GT.AND P1, PT, R14, 0x22, PT ;  /* 0x000000220e00780c */ /* 0x000fe20003f24270 */
[----:B-1----:R-:W-:Y:S01]  /*481a0*/  IMAD.MOV.U32 R13, RZ, RZ, R9 ;  /* 0x000000ffff0d7224 */ /* 0x002fe200078e0009 */
[----:B----4-:R-:W-:Y:S01]  /*481b0*/  IADD3 R11, P0, PT, R11, UR14, RZ ;  /* 0x0000000e0b0b7c10 */ /* 0x010fe2000ff1e0ff */
[----:B0-----:R-:W4:Y:S01]  /*481c0*/  LDL.LU R9, [R1+0xbf4] ;  /* 0x000bf40001097983 */ /* 0x001f220000300800 */
[----:B------:R-:W-:-:S03]  /*481d0*/  PRMT R6, RZ, 0x7610, R6 ;  /* 0x00007610ff067816 */ /* 0x000fc60000000006 */
[----:B--2---:R0:W-:Y:S04]  /*481e0*/  STL [R1+0x158], R19 ;  /* 0x0001581301007387 */ /* 0x0041e80000100800 */
[----:B0-----:R-:W2:Y:S01]  /*481f0*/  LDL.LU R19, [R1+0xbf8] ;  /* 0x000bf80001137983 */ /* 0x001ea20000300800 */
[----:B---3--:R-:W-:-:S03]  /*48200*/  IADD3.X R12, PT, PT, R12, UR23, RZ, P4, !PT ;  /* 0x000000170c0c7c10 */ /* 0x008fc6000a7fe4ff */
[----:B------:R-:W-:Y:S01]  /*48210*/  STL [R1+0xbe8], R11 ;  /* 0x000be80b01007387 */ /* 0x000fe20000100800 */
[----:B------:R-:W-:-:S03]  /*48220*/  @P1 LOP3.LUT R13, R13, R12, RZ, 0x3c, !PT ;  /* 0x0000000c0d0d1212 */ /* 0x000fc600078e3cff */
[----:B------:R0:W-:Y:S02]  /*48230*/  STL [R1+0xbdc], R12 ;  /* 0x000bdc0c01007387 */ /* 0x0001e40000100800 */
        /* <DEDUP_REMOVED lines=22> */
[----:B--2---:R-:W-:Y:S01]  /*483a0*/  IADD3 R19, P3, PT, R19, UR14, RZ ;  /* 0x0000000e13137c10 */ /* 0x004fe2000ff7e0ff */
[----:B-1----:R-:W2:Y:S04]  /*483b0*/  LDL.LU R26, [R1+0xc04] ;  /* 0x000c0400011a7983 */ /* 0x002ea80000300800 */
[----:B------:R0:W-:Y:S01]  /*483c0*/  STL [R1+0x150], R91 ;  /* 0x0001505b01007387 */ /* 0x0001e20000100800 */
[----:B------:R-:W-:-:S03]  /*483d0*/  PRMT R8, RZ, 0x7610, R8 ;  /* 0x00007610ff087816 */ /* 0x000fc60000000008 */
[----:B0-----:R-:W2:Y:S04]  /*483e0*/  LDL.LU R91, [R1+0xc08] ;  /* 0x000c0800015b7983 */ /* 0x001ea80000300800 */
[----:B------:R-:W-:Y:S01]  /*483f0*/  STL [R1+0xbf8], R19 ;  /* 0x000bf81301007387 */ /* 0x000fe20000100800 */
[----:B---3--:R-:W-:-:S04]  /*48400*/  IADD3.X R12, PT, PT, R12, UR23, RZ, P4, !PT ;  /* 0x000000170c0c7c10 */ /* 0x008fc8000a7fe4ff */
[-C--:B------:R-:W-:Y:S01]  /*48410*/  @P0 LOP3.LUT R13, R13, R12.reuse, RZ, 0x3c, !PT ;  /* 0x0000000c0d0d0212 */ /* 0x080fe200078e3cff */
[----:B------:R0:W-:Y:S03]  /*48420*/  STL [R1+0xbec], R12 ;  /* 0x000bec0c01007387 */ /* 0x0001e60000100800 */
[----:B0-----:R-:W-:-:S04]  /*48430*/  @P0 LOP3.LUT R12, R13, R12, RZ, 0x3c, !PT ;  /* 0x0000000c0d0c0212 */ /* 0x001fc800078e3cff */
[----:B------:R-:W-:-:S05]  /*48440*/  @P0 LOP3.LUT R13, R13, R12, RZ, 0x3c, !PT ;  /* 0x0000000c0d0d0212 */ /* 0x000fca00078e3cff */
[----:B------:R0:W3:Y:S01]  /*48450*/  @P0 LDG.E.U8 R8, desc[UR20][R12.64] ;  /* 0x000000140c080981 */ /* 0x0000e2000c1e1100 */
[----:B------:R-:W-:Y:S02]  /*48460*/  ISETP.GT.AND P1, PT, R14, 0x25, PT ;  /* 0x000000250e00780c */ /* 0x000fe40003f24270 */
[----:B----4-:R-:W-:-:S05]  /*48470*/  IADD3.X R9, PT, PT, R9, UR23, RZ, P3, !PT ;  /* 0x0000001709097c10 */ /* 0x010fca0009ffe4ff */
[----:B0-----:R-:W-:Y:S02]  /*48480*/  IMAD.MOV.U32 R12, RZ, RZ, R9 ;  /* 0x000000ffff0c7224 */ /* 0x001fe400078e0009 */
[----:B------:R-:W-:-:S05]  /*48490*/  IMAD.MOV.U32 R13, RZ, RZ, R19 ;  /* 0x000000ffff0d7224 */ /* 0x000fca00078e0013 */
[----:B------:R-:W-:-:S04]  /*484a0*/  @P1 LOP3.LUT R13, R13, R12, RZ, 0x3c, !PT ;  /* 0x0000000c0d0d1212 */ /* 0x000fc800078e3cff */
[----:B------:R-:W-:Y:S02]  /*484b0*/  @P1 LOP3.LUT R12, R13, R12, RZ, 0x3c, !PT ;  /* 0x0000000c0d0c1212 */ /* 0x000fe400078e3cff */
[----:B------:R-:W-:Y:S02]  /*484c0*/  PRMT R93, RZ, 0x7610, R93 ;  /* 0x00007610ff5d7816 */ /* 0x000fe4000000005d */
[----:B------:R-:W-:Y:S02]  /*484d0*/  IADD3 R11, P4, PT, R11, UR14, RZ ;  /* 0x0000000e0b0b7c10 */ /* 0x000fe4000ff9e0ff */
[----:B------:R-:W-:-:S05]  /*484e0*/  @P1 LOP3.LUT R13, R13, R12, RZ, 0x3c, !PT ;  /* 0x0000000c0d0d1212 */ /* 0x000fca00078e3cff */
[----:B------:R0:W4:Y:S04]  /*484f0*/  @P1 LDG.E.U8 R93, desc[UR20][R12.64] ;  /* 0x000000140c5d1981 */ /* 0x000128000c1e1100 */
        /* <DEDUP_REMOVED lines=11> */
[----:B----4-:R0:W-:Y:S01]  /*485b0*/  STL [R1+0x148], R93 ;  /* 0x0001485d01007387 */ /* 0x0101e20000100800 */
[----:B------:R-:W-:-:S03]  /*485c0*/  PRMT R10, RZ, 0x7610, R10 ;  /* 0x00007610ff0a7816 */ /* 0x000fc6000000000a */
[----:B0-----:R-:W4:Y:S04]  /*485d0*/  LDL.LU R93, [R1+0xc18] ;  /* 0x000c1800015d7983 */ /* 0x001f280000300800 */
        /* <DEDUP_REMOVED lines=12> */
[----:B------:R0:W2:Y:S04]  /*486a0*/  @P0 LDG.E.U8 R83, desc[UR20][R12.64] ;  /* 0x000000140c530981 */ /* 0x0000a8000c1e1100 */
[----:B---3--:R1:W-:Y:S04]  /*486b0*/  STL [R1+0x144], R10 ;  /* 0x0001440a01007387 */ /* 0x0083e80000100800 */
[----:B-1----:R-:W3:Y:S04]  /*486c0*/  LDL.LU R10, [R1+0x2d20] ;  /* 0x002d2000010a7983 */ /* 0x002ee80000300800 */
[----:B------:R1:W-:Y:S04]  /*486d0*/  STL [R1+0xc04], R26 ;  /* 0x000c041a01007387 */ /* 0x0003e80000100800 */
[----:B-1----:R-:W3:Y:S04]  /*486e0*/  LDL.LU R26, [R1+0xc20] ;  /* 0x000c2000011a7983 */ /* 0x002ee80000300800 */
[----:B------:R-:W3:Y:S01]  /*486f0*/  LDL.LU R13, [R1+0xc0c] ;  /* 0x000c0c00010d7983 */ /* 0x000ee20000300800 */
[----:B------:R-:W-:-:S02]  /*48700*/  ISETP.GT.AND P1, PT, R14, 0x28, PT ;  /* 0x000000280e00780c */ /* 0x000fc40003f24270 */
[----:B------:R-:W-:Y:S02]  /*48710*/  IADD3 R19, P4, PT, R19, UR14, RZ ;  /* 0x0000000e13137c10 */ /* 0x000fe4000ff9e0ff */
[----:B----4-:R-:W-:Y:S02]  /*48720*/  IADD3 R93, P0, PT, R93, UR14, RZ ;  /* 0x0000000e5d5d7c10 */ /* 0x010fe4000ff1e0ff */
[----:B------:R-:W-:Y:S01]  /*48730*/  ISETP.GT.AND P3, PT, R14, 0x29, PT ;  /* 0x000000290e00780c */ /* 0x000fe20003f64270 */
[----:B------:R-:W-:Y:S01]  /*48740*/  STL [R1+0xc10], R19 ;  /* 0x000c101301007387 */ /* 0x000fe20000100800 */
[----:B------:R-:W-:Y:S02]  /*48750*/  PRMT R80, RZ, 0x7610, R80 ;  /* 0x00007610ff507816 */ /* 0x000fe40000000050 */
[----:B--2---:R-:W-:Y:S01]  /*48760*/  IADD3.X R11, PT, PT, R11, UR23, RZ, P0, !PT ;  /* 0x000000170b0b7c10 */ /* 0x004fe200087fe4ff */
[----:B------:R-:W2:Y:S02]  /*48770*/  LDL.LU R91, [R1+0xc24] ;  /* 0x000c2400015b7983 */ /* 0x000ea40000300800 */
[----:B0-----:R-:W-:-:S02]  /*48780*/  @P1 IMAD.MOV.U32 R12, RZ, RZ, R19 ;  /* 0x000000ffff0c1224 */ /* 0x001fc400078e0013 */
[----:B------:R0:W-:Y:S04]  /*48790*/  STL [R1+0x140], R83 ;  /* 0x0001405301007387 */ /* 0x0001e80000100800 */
[----:B0-----:R-:W4:Y:S04]  /*487a0*/  LDL.LU R83, [R1+0xc28] ;  /* 0x000c280001537983 */ /* 0x001f280000300800 */
[----:B------:R-:W-:Y:S01]  /*487b0*/  STL [R1+0xc18], R93 ;  /* 0x000c185d01007387 */ /* 0x000fe20000100800 */
[----:B------:R-:W-:Y:S02]  /*487c0*/  PRMT R89, RZ, 0x7610, R89 ;  /* 0x00007610ff597816 */ /* 0x000fe40000000059 */
[----:B---3--:R-:W-:-:S05]  /*487d0*/  IADD3.X R13, PT, PT, R13, UR23, RZ, P4, !PT ;  /* 0x000000170d0d7c10 */ /* 0x008fca000a7fe4ff */
        /* <DEDUP_REMOVED lines=17> */
[----:B----4-:R-:W-:-:S02]  /*488f0*/  IADD3 R83, P3, PT, R83, UR14, RZ ;  /* 0x0000000e53537c10 */ /* 0x010fc4000ff7e0ff */
[----:B------:R-:W-:Y:S01]  /*48900*/  PRMT R92, RZ, 0x7610, R92 ;  /* 0x00007610ff5c7816 */ /* 0x000fe2000000005c */
[----:B--2---:R0:W-:Y:S04]  /*48910*/  STL [R1+0x138], R89 ;  /* 0x0001385901007387 */ /* 0x0041e80000100800 */
[----:B0-----:R-:W2:Y:S04]  /*48920*/  LDL.LU R89, [R1+0xc34] ;  /* 0x000c340001597983 */ /* 0x001ea80000300800 */
[----:B------:R-:W4:Y:S01]  /*48930*/  LDL.LU R26, [R1+0xc38] ;  /* 0x000c3800011a7983 */ /* 0x000f220000300800 */
        /* <DEDUP_REMOVED lines=28> */
[----:B--2---:R0:W-:Y:S01]  /*48b00*/  STL [R1+0x130], R82 ;  /* 0x0001305201007387 */ /* 0x0041e20000100800 */
        /* <DEDUP_REMOVED lines=28> */
[----:B--2---:R-:W-:Y:S01]  /*48cd0*/  IADD3 R82, P0, PT, R82, UR14, RZ ;  /* 0x0000000e52527c10 */ /* 0x004fe2000ff1e0ff */
[----:B------:R0:W-:Y:S01]  /*48ce0*/  STL [R1+0x128], R84 ;  /* 0x0001285401007387 */ /* 0x0001e20000100800 */
[----:B------:R-:W-:-:S03]  /*48cf0*/  PRMT R88, RZ, 0x7610, R88 ;  /* 0x00007610ff587816 */ /* 0x000fc60000000058 */
[----:B0-----:R-:W2:Y:S04]  /*48d00*/  LDL.LU R84, [R1+0xc54] ;  /* 0x000c540001547983 */ /* 0x001ea80000300800 */
[----:B------:R-:W2:Y:S04]  /*48d10*/  LDL.LU R83, [R1+0xc58] ;  /* 0x000c580001537983 */ /* 0x000ea80000300800 */
        /* <DEDUP_REMOVED lines=8> */
[----:B----4-:R-:W-:Y:S02]  /*48da0*/  IADD3.X R19, PT, PT, R19, UR23, RZ, P0, !PT ;  /* 0x0000001713137c10 */ /* 0x010fe400087fe4ff */
        /* <DEDUP_REMOVED lines=683> */
[----:B----4-:R0:W-:Y:S01]  /*4b860*/  STL [R1+0x64], R24 ;  /* 0x0000641801007387 */ /* 0x0101e20000100800 */
[----:B------:R-:W-:-:S03]  /*4b870*/  PRMT R25, RZ, 0x7610, R25 ;  /* 0x00007610ff197816 */ /* 0x000fc60000000019 */
[----:B0-----:R-:W2:Y:S04]  /*4b880*/  LDL.LU R24, [R1+0xdd4] ;  /* 0x000dd40001187983 */ /* 0x001ea80000300800 */
[----:B------:R-:W4:Y:S04]  /*4b890*/  LDL.LU R23, [R1+0xdd8] ;  /* 0x000dd80001177983 */ /* 0x000f280000300800 */
        /* <DEDUP_REMOVED lines=97> */
[C---:B------:R-:W-:Y:S02]  /*4beb0*/  @P3 LOP3.LUT R12, R13.reuse, R12, RZ, 0x3c, !PT ;  /* 0x0000000c0d0c3212 */ /* 0x040fe400078e3cff */
        /* <DEDUP_REMOVED lines=135> */
[----:B------:R-:W-:Y:S02]  /*4c730*/  ISETP.GT.AND P0, PT, R14, 0x6f, PT ;  /* 0x0000006f0e00780c */ /* 0x000fe40003f04270 */
[----:B------:R-:W-:-:S02]  /*4c740*/  IADD3.X R74, PT, PT, R74, UR23, RZ, P1, !PT ;  /* 0x000000174a4a7c10 */ /* 0x000fc40008ffe4ff */
[----:B------:R-:W-:Y:S02]  /*4c750*/  PRMT R57, RZ, 0x7610, R57 ;  /* 0x00007610ff397816 */ /* 0x000fe40000000039 */
[----:B---3--:R-:W-:-:S04]  /*4c760*/  IADD3.X R12, PT, PT, R12, UR23, RZ, P4, !PT ;  /* 0x000000170c0c7c10 */ /* 0x008fc8000a7fe4ff */
[-C--:B------:R-:W-:Y:S01]  /*4c770*/  @P3 LOP3.LUT R13, R13, R12.reuse, RZ, 0x3c, !PT ;  /* 0x0000000c0d0d3212 */ /* 0x080fe200078e3cff */
[----:B------:R0:W-:Y:S03]  /*4c780*/  STL [R1+0xe3c], R12 ;  /* 0x000e3c0c01007387 */ /* 0x0001e60000100800 */
[----:B0-----:R-:W-:-:S04]  /*4c790*/  @P3 LOP3.LUT R12, R13, R12, RZ, 0x3c, !PT ;  /* 0x0000000c0d0c3212 */ /* 0x001fc800078e3cff */
[----:B------:R-:W-:-:S05]  /*4c7a0*/  @P3 LOP3.LUT R13, R13, R12, RZ, 0x3c, !PT ;  /* 0x0000000c0d0d3212 */ /* 0x000fca00078e3cff */
[----:B------:R0:W3:Y:S02]  /*4c7b0*/  @P3 LDG.E.U8 R68, desc[UR20][R12.64] ;  /* 0x000000140c443981 */ /* 0x0000e4000c1e1100 */
[----:B0-----:R-:W-:Y:S02]  /*4c7c0*/  @P0 IMAD.MOV.U32 R12, RZ, RZ, R61 ;  /* 0x000000ffff0c0224 */ /* 0x001fe400078e003d */
[----:B------:R-:W-:-:S05]  /*4c7d0*/  @P0 IMAD.MOV.U32 R13, RZ, RZ, R74 ;  /* 0x000000ffff0d0224 */ /* 0x000fca00078e004a */
[----:B------:R-:W2:Y:S04]  /*4c7e0*/  @P0 LDG.E.U8 R57, desc[UR20][R12.64] ;  /* 0x000000140c390981 */ /* 0x000ea8000c1e1100 */
[----:B------:R-:W-:Y:S01]  /*4c7f0*/  STL [R1+0xe44], R74 ;  /* 0x000e444a01007387 */ /* 0x000fe20000100800 */
[----:B------:R-:W-:-:S03]  /*4c800*/  IADD3 R56, P4, PT, R56, UR14, RZ ;  /* 0x0000000e38387c10 */ /* 0x000fc6000ff9e0ff */
[----:B---3--:R0:W-:Y:S04]  /*4c810*/  STL [R1+0x20], R68 ;  /* 0x0000204401007387 */ /* 0x0081e80000100800 */
[----:B0-----:R-:W3:Y:S04]  /*4c820*/  LDL.LU R68, [R1+0xe60] ;  /* 0x000e600001447983 */ /* 0x001ee80000300800 */
[----:B------:R-:W3:Y:S04]  /*4c830*/  LDL.LU R13, [R1+0xe4c] ;  /* 0x000e4c00010d7983 */ /* 0x000ee80000300800 */
[----:B------:R-:W-:Y:S04]  /*4c840*/  STL [R1+0xe50], R56 ;  /* 0x000e503801007387 */ /* 0x000fe80000100800 */
[----:B------:R-:W3:Y:S04]  /*4c850*/  LDL.LU R74, [R1+0xe5c] ;  /* 0x000e5c00014a7983 */ /* 0x000ee80000300800 */
[----:B------:R-:W3:Y:S04]  /*4c860*/  LDL.LU R61, [R1+0xe64] ;  /* 0x000e6400013d7983 */ /* 0x000ee80000300800 */
[----:B--2---:R0:W-:Y:S04]  /*4c870*/  STL [R1+0x1c], R57 ;  /* 0x00001c3901007387 */ /* 0x0041e80000100800 */
[----:B0-----:R-:W2:Y:S01]  /*4c880*/  LDL.LU R57, [R1+0xe68] ;  /* 0x000e680001397983 */ /* 0x001ea20000300800 */
[----:B------:R-:W-:-:S02]  /*4c890*/  ISETP.GT.AND P1, PT, R14, 0x70, PT ;  /* 0x000000700e00780c */ /* 0x000fc40003f24270 */
[----:B------:R-:W-:Y:S02]  /*4c8a0*/  ISETP.GT.AND P3, PT, R14, 0x71, PT ;  /* 0x000000710e00780c */ /* 0x000fe40003f64270 */
[----:B----4-:R-:W-:Y:S02]  /*4c8b0*/  IADD3 R2, P0, PT, R2, UR14, RZ ;  /* 0x0000000e02027c10 */ /* 0x010fe4000ff1e0ff */
[----:B------:R-:W-:Y:S02]  /*4c8c0*/  PRMT R75, RZ, 0x7610, R75 ;  /* 0x00007610ff4b7816 */ /* 0x000fe4000000004b */
[----:B------:R-:W-:Y:S02]  /*4c8d0*/  IADD3.X R55, PT, PT, R55, UR23, RZ, P0, !PT ;  /* 0x0000001737377c10 */ /* 0x000fe400087fe4ff */
[----:B------:R-:W-:-:S03]  /*4c8e0*/  ISETP.GT.AND P0, PT, R14, 0x72, PT ;  /* 0x000000720e00780c */ /* 0x000fc60003f04270 */
[----:B------:R-:W-:Y:S01]  /*4c8f0*/  @P1 IMAD.MOV.U32 R12, RZ, RZ, R56 ;  /* 0x000000ffff0c1224 */ /* 0x000fe200078e0038 */
[----:B------:R-:W-:Y:S01]  /*4c900*/  STL [R1+0xe58], R2 ;  /* 0x000e580201007387 */ /* 0x000fe20000100800 */
[----:B------:R-:W-:Y:S02]  /*4c910*/  PRMT R6, RZ, 0x7610, R6 ;  /* 0x00007610ff067816 */ /* 0x000fe40000000006 */
[----:B------:R-:W-:Y:S02]  /*4c920*/  PRMT R7, RZ, 0x7610, R7 ;  /* 0x00007610ff077816 */ /* 0x000fe40000000007 */
[----:B------:R-:W-:Y:S02]  /*4c930*/  PRMT R8, RZ, 0x7610, R8 ;  /* 0x00007610ff087816 */ /* 0x000fe40000000008 */
[----:B---3--:R-:W-:Y:S02]  /*4c940*/  IADD3.X R13, PT, PT, R13, UR23, RZ, P4, !PT ;  /* 0x000000170d0d7c10 */ /* 0x008fe4000a7fe4ff */
[----:B------:R-:W-:-:S03]  /*4c950*/  IADD3 R68, P4, PT, R68, UR14, RZ ;  /* 0x0000000e44447c10 */ /* 0x000fc6000ff9e0ff */
[----:B------:R0:W-:Y:S04]  /*4c960*/  STL [R1+0xe4c], R13 ;  /* 0x000e4c0d01007387 */ /* 0x0001e80000100800 */
[----:B------:R0:W3:Y:S01]  /*4c970*/  @P1 LDG.E.U8 R75, desc[UR20][R12.64] ;  /* 0x000000140c4b1981 */ /* 0x0000e2000c1e1100 */
[----:B------:R-:W-:-:S03]  /*4c980*/  IADD3.X R74, PT, PT, R74, UR23, RZ, P4, !PT ;  /* 0x000000174a4a7c10 */ /* 0x000fc6000a7fe4ff */
[----:B------:R-:W4:Y:S01]  /*4c990*/  LDL.LU R56, [R1+0xe70] ;  /* 0x000e700001387983 */ /* 0x000f220000300800 */
[----:B0-----:R-:W-:Y:S02]  /*4c9a0*/  IMAD.MOV.U32 R13, RZ, RZ, R55 ;  /* 0x000000ffff0d7224 */ /* 0x001fe400078e0037 */
[----:B------:R-:W-:-:S05]  /*4c9b0*/  @P3 IMAD.MOV.U32 R12, RZ, RZ, R2 ;  /* 0x000000ffff0c3224 */ /* 0x000fca00078e0002 */
[----:B------:R0:W3:Y:S02]  /*4c9c0*/  @P3 LDG.E.U8 R6, desc[UR20][R12.64] ;  /* 0x000000140c063981 */ /* 0x0000e4000c1e1100 */
[----:B0-----:R-:W-:Y:S02]  /*4c9d0*/  @P0 IMAD.MOV.U32 R12, RZ, RZ, R68 ;  /* 0x000000ffff0c0224 */ /* 0x001fe400078e0044 */
[----:B------:R-:W-:-:S05]  /*4c9e0*/  @P0 IMAD.MOV.U32 R13, RZ, RZ, R74 ;  /* 0x000000ffff0d0224 */ /* 0x000fca00078e004a */
[----:B------:R0:W3:Y:S01]  /*4c9f0*/  @P0 LDG.E.U8 R7, desc[UR20][R12.64] ;  /* 0x000000140c070981 */ /* 0x0000e2000c1e1100 */
[----:B------:R-:W-:Y:S02]  /*4ca00*/  ISETP.GT.AND P1, PT, R14, 0x73, PT ;  /* 0x000000730e00780c */ /* 0x000fe40003f24270 */
[----:B--2---:R-:W-:-:S04]  /*4ca10*/  IADD3 R57, P3, PT, R57, UR14, RZ ;  /* 0x0000000e39397c10 */ /* 0x004fc8000ff7e0ff */
[----:B------:R-:W-:-:S07]  /*4ca20*/  IADD3.X R61, PT, PT, R61, UR23, RZ, P3, !PT ;  /* 0x000000173d3d7c10 */ /* 0x000fce0009ffe4ff */
[----:B0-----:R-:W-:Y:S02]  /*4ca30*/  @P1 IMAD.MOV.U32 R12, RZ, RZ, R57 ;  /* 0x000000ffff0c1224 */ /* 0x001fe400078e0039 */
[----:B------:R-:W-:-:S05]  /*4ca40*/  @P1 IMAD.MOV.U32 R13, RZ, RZ, R61 ;  /* 0x000000ffff0d1224 */ /* 0x000fca00078e003d */
[----:B------:R0:W2:Y:S04]  /*4ca50*/  @P1 LDG.E.U8 R8, desc[UR20][R12.64] ;  /* 0x000000140c081981 */ /* 0x0000a8000c1e1100 */
[----:B------:R1:W-:Y:S04]  /*4ca60*/  STL [R1+0xe54], R55 ;  /* 0x000e543701007387 */ /* 0x0003e80000100800 */
[----:B-1----:R-:W2:Y:S04]  /*4ca70*/  LDL.LU R55, [R1+0x2c24] ;  /* 0x002c240001377983 */ /* 0x002ea80000300800 */
[----:B------:R-:W2:Y:S04]  /*4ca80*/  LDL.LU R2, [R1+0xe78] ;  /* 0x000e780001027983 */ /* 0x000ea80000300800 */
[----:B------:R-:W-:Y:S01]  /*4ca90*/  STL [R1+0xe60], R68 ;  /* 0x000e604401007387 */ /* 0x000fe20000100800 */
[----:B----4-:R-:W-:-:S03]  /*4caa0*/  IADD3 R56, P4, PT, R56, UR14, RZ ;  /* 0x0000000e38387c10 */ /* 0x010fc6000ff9e0ff */
[----:B---3--:R-:W-:Y:S04]  /*4cab0*/  STL [R1+0x2bd4], R6 ;  /* 0x002bd40601007387 */ /* 0x008fe80000100800 */
[----:B------:R-:W-:Y:S04]  /*4cac0*/  STL [R1+0xe68], R57 ;  /* 0x000e683901007387 */ /* 0x000fe80000100800 */
[----:B------:R1:W-:Y:S01]  /*4cad0*/  STL [R1+0xe5c], R74 ;  /* 0x000e5c4a01007387 */ /* 0x0003e20000100800 */
[----:B0-----:R-:W-:-:S03]  /*4cae0*/  IMAD.MOV.U32 R13, RZ, RZ, R56 ;  /* 0x000000ffff0d7224 */ /* 0x001fc600078e0038 */
[----:B-1----:R-:W3:Y:S04]  /*4caf0*/  LDL.LU R74, [R1+0xe74] ;  /* 0x000e7400014a7983 */ /* 0x002ee80000300800 */
[----:B------:R-:W-:Y:S04]  /*4cb00*/  STL [R1+0xe64], R61 ;  /* 0x000e643d01007387 */ /* 0x000fe80000100800 */
[----:B------:R0:W-:Y:S04]  /*4cb10*/  STL [R1+0x2bd8], R7 ;  /* 0x002bd80701007387 */ /* 0x0001e80000100800 */
[----:B0-----:R-:W4:Y:S04]  /*4cb20*/  LDL.LU R7, [R1+0xe80] ;  /* 0x000e800001077983 */ /* 0x001f280000300800 */
[----:B------:R-:W4:Y:S04]  /*4cb30*/  LDL.LU R57, [R1+0xe84] ;  /* 0x000e840001397983 */ /* 0x000f280000300800 */
[----:B------:R0:W-:Y:S04]  /*4cb40*/  STL [R1+0xe70], R56 ;  /* 0x000e703801007387 */ /* 0x0001e80000100800 */
[----:B------:R-:W4:Y:S04]  /*4cb50*/  LDL.LU R61, [R1+0xe88] ;  /* 0x000e8800013d7983 */ /* 0x000f280000300800 */
[----:B------:R-:W4:Y:S04]  /*4cb60*/  LDL.LU R68, [R1+0xe90] ;  /* 0x000e900001447983 */ /* 0x000f280000300800 */
[----:B0-----:R-:W4:Y:S04]  /*4cb70*/  LDL.LU R56, [R1+0x2c20] ;  /* 0x002c200001387983 */ /* 0x001f280000300800 */
[----:B------:R-:W4:Y:S04]  /*4cb80*/  LDL.LU R12, [R1+0xe6c] ;  /* 0x000e6c00010c7983 */ /* 0x000f280000300800 */
[----:B--2---:R0:W-:Y:S04]  /*4cb90*/  STL [R1+0x2bdc], R8 ;  /* 0x002bdc0801007387 */ /* 0x0041e80000100800 */
[----:B0-----:R-:W2:Y:S01]  /*4cba0*/  LDL.LU R8, [R1+0xe7c] ;  /* 0x000e7c0001087983 */ /* 0x001ea20000300800 */
[----:B------:R-:W-:-:S02]  /*4cbb0*/  ISETP.GT.AND P3, PT, R14, 0x74, PT ;  /* 0x000000740e00780c */ /* 0x000fc40003f64270 */
[----:B------:R-:W-:Y:S02]  /*4cbc0*/  IADD3 R2, P1, PT, R2, UR14, RZ ;  /* 0x0000000e02027c10 */ /* 0x000fe4000ff3e0ff */
[----:B------:R-:W-:-:S03]  /*4cbd0*/  ISETP.GT.AND P0, PT, R14, 0x75, PT ;  /* 0x000000750e00780c */ /* 0x000fc60003f04270 */
[----:B------:R-:W-:Y:S01]  /*4cbe0*/  STL [R1+0xe78], R2 ;  /* 0x000e780201007387 */ /* 0x000fe20000100800 */
[----:B------:R-:W-:Y:S02]  /*4cbf0*/  PRMT R9, RZ, 0x7610, R9 ;  /* 0x00007610ff097816 */ /* 0x000fe40000000009 */
[----:B------:R-:W-:Y:S02]  /*4cc00*/  PRMT R10, RZ, 0x7610, R10 ;  /* 0x00007610ff0a7816 */ /* 0x000fe4000000000a */
[----:B------:R-:W-:Y:S02]  /*4cc10*/  PRMT R11, RZ, 0x7610, R11 ;  /* 0x00007610ff0b7816 */ /* 0x000fe4000000000b */
[----:B------:R-:W-:Y:S02]  /*4cc20*/  PRMT R93, RZ, 0x7610, R93 ;  /* 0x00007610ff5d7816 */ /* 0x000fe4000000005d */
[----:B---3--:R-:W-:Y:S02]  /*4cc30*/  IADD3.X R74, PT, PT, R74, UR23, RZ, P1, !PT ;  /* 0x000000174a4a7c10 */ /* 0x008fe40008ffe4ff */
[----:B------:R-:W-:-:S02]  /*4cc40*/  ISETP.GT.AND P1, PT, R14, 0x76, PT ;  /* 0x000000760e00780c */ /* 0x000fc40003f24270 */
[----:B----4-:R-:W-:Y:S02]  /*4cc50*/  IADD3 R7, P5, PT, R7, UR14, RZ ;  /* 0x0000000e07077c10 */ /* 0x010fe4000ffbe0ff */
[----:B------:R-:W-:-:S04]  /*4cc60*/  IADD3.X R12, PT, PT, R12, UR23, RZ, P4, !PT ;  /* 0x000000170c0c7c10 */ /* 0x000fc8000a7fe4ff */
[-C--:B------:R-:W-:Y:S01]  /*4cc70*/  @P3 LOP3.LUT R13, R13, R12.reuse, RZ, 0x3c, !PT ;  /* 0x0000000c0d0d3212 */ /* 0x080fe200078e3cff */
[----:B------:R0:W-:Y:S03]  /*4cc80*/  STL [R1+0xe6c], R12 ;  /* 0x000e6c0c01007387 */ /* 0x0001e60000100800 */
[----:B0-----:R-:W-:-:S04]  /*4cc90*/  @P3 LOP3.LUT R12, R13, R12, RZ, 0x3c, !PT ;  /* 0x0000000c0d0c3212 */ /* 0x001fc800078e3cff */
[----:B------:R-:W-:Y:S02]  /*4cca0*/  @P3 LOP3.LUT R13, R13, R12, RZ, 0x3c, !PT ;  /* 0x0000000c0d0d3212 */ /* 0x000fe400078e3cff */
[----:B--2---:R-:W-:-:S03]  /*4ccb0*/  IADD3.X R8, PT, PT, R8, UR23, RZ, P5, !PT ;  /* 0x0000001708087c10 */ /* 0x004fc6000affe4ff */
[----:B------:R0:W2:Y:S01]  /*4ccc0*/  @P3 LDG.E.U8 R9, desc[UR20][R12.64] ;  /* 0x000000140c093981 */ /* 0x0000a2000c1e1100 */
[----:B------:R-:W-:Y:S02]  /*4ccd0*/  ISETP.GT.AND P3, PT, R14, 0x77, PT ;  /* 0x000000770e00780c */ /* 0x000fe40003f64270 */
[----:B------:R-:W-:Y:S01]  /*4cce0*/  IADD3 R61, P4, PT, R61, UR14, RZ ;  /* 0x0000000e3d3d7c10 */ /* 0x000fe2000ff9e0ff */
[----:B0-----:R-:W-:Y:S02]  /*4ccf0*/  @P0 IMAD.MOV.U32 R12, RZ, RZ, R2 ;  /* 0x000000ffff0c0224 */ /* 0x001fe400078e0002 */
[----:B------:R-:W-:Y:S01]  /*4cd00*/  @P0 IMAD.MOV.U32 R13, RZ, RZ, R74 ;  /* 0x000000ffff0d0224 */ /* 0x000fe200078e004a */
[----:B------:R-:W-:-:S04]  /*4cd10*/  IADD3.X R57, PT, PT, R57, UR23, RZ, P4, !PT ;  /* 0x0000001739397c10 */ /* 0x000fc8000a7fe4ff */
[----:B------:R0:W3:Y:S04]  /*4cd20*/  @P0 LDG.E.U8 R10, desc[UR20][R12.64] ;  /* 0x000000140c0a0981 */ /* 0x0000e8000c1e1100 */
[----:B------:R1:W-:Y:S01]  /*4cd30*/  STL [R1+0xe74], R74 ;  /* 0x000e744a01007387 */ /* 0x0003e20000100800 */
[----:B0-----:R-:W-:Y:S02]  /*4cd40*/  @P1 IMAD.MOV.U32 R12, RZ, RZ, R7 ;  /* 0x000000ffff0c1224 */ /* 0x001fe400078e0007 */
[----:B------:R-:W-:Y:S01]  /*4cd50*/  @P1 IMAD.MOV.U32 R13, RZ, RZ, R8 ;  /* 0x000000ffff0d1224 */ /* 0x000fe200078e0008 */
[----:B-1----:R-:W4:Y:S04]  /*4cd60*/  LDL.LU R74, [R1+0xe8c] ;  /* 0x000e8c00014a7983 */ /* 0x002f280000300800 */
[----:B------:R0:W2:Y:S04]  /*4cd70*/  @P1 LDG.E.U8 R11, desc[UR20][R12.64] ;  /* 0x000000140c0b1981 */ /* 0x0000a8000c1e1100 */
[----:B------:R-:W3:Y:S01]  /*4cd80*/  LDL.LU R2, [R1+0xe98] ;  /* 0x000e980001027983 */ /* 0x000ee20000300800 */
[----:B0-----:R-:W-:-:S02]  /*4cd90*/  @P3 IMAD.MOV.U32 R12, RZ, RZ, R61 ;  /* 0x000000ffff0c3224 */ /* 0x001fc400078e003d */
[----:B------:R-:W-:-:S05]  /*4cda0*/  @P3 IMAD.MOV.U32 R13, RZ, RZ, R57 ;  /* 0x000000ffff0d3224 */ /* 0x000fca00078e0039 */
[----:B------:R0:W3:Y:S01]  /*4cdb0*/  @P3 LDG.E.U8 R93, desc[UR20][R12.64] ;  /* 0x000000140c5d3981 */ /* 0x0000e2000c1e1100 */
[----:B------:R-:W-:Y:S02]  /*4cdc0*/  ISETP.GT.AND P0, PT, R14, 0x78, PT ;  /* 0x000000780e00780c */ /* 0x000fe40003f04270 */
[----:B------:R-:W-:Y:S01]  /*4cdd0*/  IADD3 R68, P4, PT, R68, UR14, RZ ;  /* 0x0000000e44447c10 */ /* 0x000fe2000ff9e0ff */
[----:B------:R1:W-:Y:S04]  /*4cde0*/  STL [R1+0xe80], R7 ;  /* 0x000e800701007387 */ /* 0x0003e80000100800 */
[----:B------:R-:W-:Y:S04]  /*4cdf0*/  STL [R1+0xe88], R61 ;  /* 0x000e883d01007387 */ /* 0x000fe80000100800 */
[----:B------:R0:W-:Y:S01]  /*4ce00*/  STL [R1+0xe7c], R8 ;  /* 0x000e7c0801007387 */ /* 0x0001e20000100800 */
[----:B-1----:R-:W-:-:S03]  /*4ce10*/  IMAD.MOV.U32 R7, RZ, RZ, R67 ;  /* 0x000000ffff077224 */ /* 0x002fc600078e0043 */
[----:B------:R1:W-:Y:S04]  /*4ce20*/  STL [R1+0xe84], R57 ;  /* 0x000e843901007387 */ /* 0x0003e80000100800 */
[----:B------:R-:W3:Y:S04]  /*4ce30*/  LDL.LU R67, [R1+0xea0] ;  /* 0x000ea00001437983 */ /* 0x000ee80000300800 */
[----:B------:R-:W-:Y:S04]  /*4ce40*/  STL [R1+0xe90], R68 ;  /* 0x000e904401007387 */ /* 0x000fe80000100800 */
[----:B0-----:R-:W3:Y:S01]  /*4ce50*/  LDL.LU R8, [R1+0xea8] ;  /* 0x000ea80001087983 */ /* 0x001ee20000300800 */
[----:B------:R-:W-:Y:S01]  /*4ce60*/  PRMT R92, RZ, 0x7610, R92 ;  /* 0x00007610ff5c7816 */ /* 0x000fe2000000005c */
[----:B------:R-:W-:Y:S01]  /*4ce70*/  @P0 IMAD.MOV.U32 R12, RZ, RZ, R68 ;  /* 0x000000ffff0c0224 */ /* 0x000fe200078e0044 */
[----:B----4-:R-:W-:Y:S01]  /*4ce80*/  IADD3.X R74, PT, PT, R74, UR23, RZ, P4, !PT ;  /* 0x000000174a4a7c10 */ /* 0x010fe2000a7fe4ff */
[----:B--2---:R0:W-:Y:S04]  /*4ce90*/  STL [R1+0x2b9c], R11 ;  /* 0x002b9c0b01007387 */ /* 0x0041e80000100800 */
[----:B------:R-:W-:Y:S01]  /*4cea0*/  @P0 IMAD.MOV.U32 R13, RZ, RZ, R74 ;  /* 0x000000ffff0d0224 */ /* 0x000fe200078e004a */
[----:B-1----:R-:W2:Y:S01]  /*4ceb0*/  LDL.LU R57, [R1+0x2c1c] ;  /* 0x002c1c0001397983 */ /* 0x002ea20000300800 */
[----:B---3--:R-:W-:-:S03]  /*4cec0*/  IADD3 R2, P5, PT, R2, UR14, RZ ;  /* 0x0000000e02027c10 */ /* 0x008fc6000ffbe0ff */
[----:B------:R-:W3:Y:S04]  /*4ced0*/  LDL.LU R61, [R1+0x2c18] ;  /* 0x002c1800013d7983 */ /* 0x000ee80000300800 */
[----:B0-----:R-:W4:Y:S04]  /*4cee0*/  LDL.LU R11, [R1+0xea4] ;  /* 0x000ea400010b7983 */ /* 0x001f280000300800 */
[----:B------:R0:W2:Y:S04]  /*4cef0*/  @P0 LDG.E.U8 R92, desc[UR20][R12.64] ;  /* 0x000000140c5c0981 */ /* 0x0000a8000c1e1100 */
[----:B------:R1:W-:Y:S04]  /*4cf00*/  STL [R1+0x2b88], R93 ;  /* 0x002b885d01007387 */ /* 0x0003e80000100800 */
[----:B-1----:R-:W2:Y:S04]  /*4cf10*/  LDL.LU R93, [R1+0xe9c] ;  /* 0x000e9c00015d7983 */ /* 0x002ea80000300800 */
[----:B------:R1:W-:Y:S04]  /*4cf20*/  STL [R1+0xe8c], R74 ;  /* 0x000e8c4a01007387 */ /* 0x0003e80000100800 */
[----:B------:R-:W-:Y:S04]  /*4cf30*/  STL [R1+0xe98], R2 ;  /* 0x000e980201007387 */ /* 0x000fe80000100800 */
[----:B-1----:R-:W3:Y:S04]  /*4cf40*/  LDL.LU R74, [R1+0xeb8] ;  /* 0x000eb800014a7983 */ /* 0x002ee80000300800 */
[----:B------:R-:W3:Y:S04]  /*4cf50*/  LDL.LU R68, [R1+0xec0] ;  /* 0x000ec00001447983 */ /* 0x000ee80000300800 */
[----:B------:R-:W3:Y:S01]  /*4cf60*/  LDL.LU R12, [R1+0xe94] ;  /* 0x000e9400010c7983 */ /* 0x000ee20000300800 */
[----:B------:R-:W-:Y:S01]  /*4cf70*/  ISETP.GT.AND P3, PT, R14, 0x79, PT ;  /* 0x000000790e00780c */ /* 0x000fe20003f64270 */
[----:B0-----:R-:W-:Y:S01]  /*4cf80*/  IMAD.MOV.U32 R13, RZ, RZ, R2 ;  /* 0x000000ffff0d7224 */ /* 0x001fe200078e0002 */
[----:B------:R-:W-:-:S02]  /*4cf90*/  IADD3 R67, P4, PT, R67, UR14, RZ ;  /* 0x0000000e43437c10 */ /* 0x000fc4000ff9e0ff */
[----:B------:R-:W-:-:S03]  /*4cfa0*/  ISETP.GT.AND P1, PT, R14, 0x7a, PT ;  /* 0x0000007a0e00780c */ /* 0x000fc60003f24270 */
[----:B------:R-:W-:Y:S01]  /*4cfb0*/  STL [R1+0xea0], R67 ;  /* 0x000ea04301007387 */ /* 0x000fe20000100800 */
[----:B------:R-:W-:Y:S02]  /*4cfc0*/  ISETP.GT.AND P6, PT, R14, 0x7b, PT ;  /* 0x0000007b0e00780c */ /* 0x000fe40003fc4270 */
[----:B------:R-:W-:Y:S02]  /*4cfd0*/  PRMT R91, RZ, 0x7610, R91 ;  /* 0x00007610ff5b7816 */ /* 0x000fe4000000005b */
[----:B------:R-:W-:Y:S02]  /*4cfe0*/  IADD3 R8, P0, PT, R8, UR14, RZ ;  /* 0x0000000e08087c10 */ /* 0x000fe4000ff1e0ff */
[----:B------:R-:W-:Y:S02]  /*4cff0*/  PRMT R90, RZ, 0x7610, R90 ;  /* 0x00007610ff5a7816 */ /* 0x000fe4000000005a */
[----:B------:R-:W-:Y:S02]  /*4d000*/  PRMT R89, RZ, 0x7610, R89 ;  /* 0x00007610ff597816 */ /* 0x000fe40000000059 */
[----:B----4-:R-:W-:-:S02]  /*4d010*/  IADD3.X R11, PT, PT, R11, UR23, RZ, P0, !PT ;  /* 0x000000170b0b7c10 */ /* 0x010fc400087fe4ff */
[----:B--2---:R-:W-:Y:S02]  /*4d020*/  IADD3.X R93, PT, PT, R93, UR23, RZ, P4, !PT ;  /* 0x000000175d5d7c10 */ /* 0x004fe4000a7fe4ff */
[----:B---3--:R-:W-:-:S04]  /*4d030*/  IADD3.X R12, PT, PT, R12, UR23, RZ, P5, !PT ;  /* 0x000000170c0c7c10 */ /* 0x008fc8000affe4ff */
[-C--:B------:R-:W-:Y:S01]  /*4d040*/  @P3 LOP3.LUT R13, R13, R12.reuse, RZ, 0x3c, !PT ;  /* 0x0000000c0d0d3212 */ /* 0x080fe200078e3cff */
[----:B------:R0:W-:Y:S03]  /*4d050*/  STL [R1+0xe94], R12 ;  /* 0x000e940c01007387 */ /* 0x0001e60000100800 */
[----:B0-----:R-:W-:-:S04]  /*4d060*/  @P3 LOP3.LUT R12, R13, R12, RZ, 0x3c, !PT ;  /* 0x0000000c0d0c3212 */ /* 0x001fc800078e3cff */
[----:B------:R-:W-:-:S05]  /*4d070*/  @P3 LOP3.LUT R13, R13, R12, RZ, 0x3c, !PT ;  /* 0x0000000c0d0d3212 */ /* 0x000fca00078e3cff */
[----:B------:R0:W2:Y:S04]  /*4d080*/  @P3 LDG.E.U8 R91, desc[UR20][R12.64] ;  /* 0x000000140c5b3981 */ /* 0x0000a8000c1e1100 */
[----:B------:R1:W-:Y:S01]  /*4d090*/  STL [R1+0xea8], R8 ;  /* 0x000ea80801007387 */ /* 0x0003e20000100800 */
[----:B0-----:R-:W-:Y:S02]  /*4d0a0*/  @P1 IMAD.MOV.U32 R12, RZ, RZ, R67 ;  /* 0x000000ffff0c1224 */ /* 0x001fe400078e0043 */
[----:B------:R-:W-:Y:S01]  /*4d0b0*/  @P1 IMAD.MOV.U32 R13, RZ, RZ, R93 ;  /* 0x000000ffff0d1224 */ /* 0x000fe200078e005d */
[----:B------:R-:W-:Y:S04]  /*4d0c0*/  STL [R1+0xe9c], R93 ;  /* 0x000e9c5d01007387 */ /* 0x000fe80000100800 */
[----:B------:R0:W3:Y:S04]  /*4d0d0*/  @P1 LDG.E.U8 R90, desc[UR20][R12.64] ;  /* 0x000000140c5a1981 */ /* 0x0000e8000c1e1100 */
[----:B------:R4:W-:Y:S04]  /*4d0e0*/  STL [R1+0xea4], R11 ;  /* 0x000ea40b01007387 */ /* 0x0009e80000100800 */
[----:B------:R-:W2:Y:S01]  /*4d0f0*/  LDL.LU R67, [R1+0xebc] ;  /* 0x000ebc0001437983 */ /* 0x000ea20000300800 */
[----:B0-----:R-:W-:-:S02]  /*4d100*/  @P6 IMAD.MOV.U32 R12, RZ, RZ, R8 ;  /* 0x000000ffff0c6224 */ /* 0x001fc400078e0008 */
[----:B------:R-:W-:Y:S02]  /*4d110*/  @P6 IMAD.MOV.U32 R13, RZ, RZ, R11 ;  /* 0x000000ffff0d6224 */ /* 0x000fe400078e000b */
[----:B-1----:R-:W-:Y:S02]  /*4d120*/  IMAD.MOV.U32 R8, RZ, RZ, R63 ;  /* 0x000000ffff087224 */ /* 0x002fe400078e003f */
[----:B----4-:R-:W-:Y:S01]  /*4d130*/  IMAD.MOV.U32 R11, RZ, RZ, R7 ;  /* 0x000000ffff0b7224 */ /* 0x010fe200078e0007 */
[----:B------:R-:W4:Y:S01]  /*4d140*/  LDL.LU R63, [R1+0xeb4] ;  /* 0x000eb400013f7983 */ /* 0x000f220000300800 */
[----:B------:R-:W-:-:S03]  /*4d150*/  IMAD.MOV.U32 R7, RZ, RZ, R75 ;  /* 0x000000ffff077224 */ /* 0x000fc600078e004b */
[----:B------:R-:W3:Y:S04]  /*4d160*/  LDL.LU R75, [R1+0xec8] ;  /* 0x000ec800014b7983 */ /* 0x000ee80000300800 */
[----:B------:R-:W3:Y:S04]  /*4d170*/  LDL.LU R93, [R1+0xed0] ;  /* 0x000ed000015d7983 */ /* 0x000ee80000300800 */
[----:B------:R0:W3:Y:S04]  /*4d180*/  @P6 LDG.E.U8 R89, desc[UR20][R12.64] ;  /* 0x000000140c596981 */ /* 0x0000e8000c1e1100 */
[----:B------:R-:W3:Y:S04]  /*4d190*/  LDL.LU R12, [R1+0xeac] ;  /* 0x000eac00010c7983 */ /* 0x000ee80000300800 */
[----:B------:R-:W0:Y:S01]  /*4d1a0*/  LDL.LU R13, [R1+0xeb0] ;  /* 0x000eb000010d7983 */ /* 0x000e220000300800 */
[----:B------:R-:W1:Y:S01]  /*4d1b0*/  S2R R2, SR_TID.X ;  /* 0x0000000000027919 */ /* 0x000e620000002100 */
[----:B------:R-:W-:-:S02]  /*4d1c0*/  ISETP.GT.AND P5, PT, R14, 0x7c, PT ;  /* 0x0000007c0e00780c */ /* 0x000fc40003fa4270 */
[----:B------:R-:W-:Y:S02]  /*4d1d0*/  IADD3 R68, P0, PT, R68, UR14, RZ ;  /* 0x0000000e44447c10 */ /* 0x000fe4000ff1e0ff */
[----:B------:R-:W-:-:S03]  /*4d1e0*/  IADD3 R74, P1, PT, R74, UR14, RZ ;  /* 0x0000000e4a4a7c10 */ /* 0x000fc6000ff3e0ff */
[----:B------:R-:W-:Y:S01]  /*4d1f0*/  STL [R1+0xec0], R68 ;  /* 0x000ec04401007387 */ /* 0x000fe20000100800 */
[----:B------:R-:W-:-:S03]  /*4d200*/  ISETP.GT.AND P6, PT, R14, 0x7d, PT ;  /* 0x0000007d0e00780c */ /* 0x000fc60003fc4270 */
[----:B------:R-:W-:Y:S01]  /*4d210*/  STL [R1+0xeb8], R74 ;  /* 0x000eb84a01007387 */ /* 0x000fe20000100800 */
[----:B------:R-:W-:Y:S02]  /*4d220*/  PRMT R88, RZ, 0x7610, R88 ;  /* 0x00007610ff587816 */ /* 0x000fe40000000058 */
[----:B------:R-:W-:Y:S02]  /*4d230*/  ISETP.GT.AND P4, PT, R14, 0x7e, PT ;  /* 0x0000007e0e00780c */ /* 0x000fe40003f84270 */
[----:B------:R-:W-:Y:S02]  /*4d240*/  PRMT R84, RZ, 0x7610, R84 ;  /* 0x00007610ff547816 */ /* 0x000fe40000000054 */
[----:B------:R-:W-:Y:S02]  /*4d250*/  PRMT R83, RZ, 0x7610, R83 ;  /* 0x00007610ff537816 */ /* 0x000fe40000000053 */
[----:B-1----:R-:W-:Y:S02]  /*4d260*/  LOP3.LUT R2, R2, 0x7f, RZ, 0xc0, !PT ;  /* 0x0000007f02027812 */ /* 0x002fe400078ec0ff */
[----:B--2---:R-:W-:-:S02]  /*4d270*/  IADD3.X R67, PT, PT, R67, UR23, RZ, P0, !PT ;  /* 0x0000001743437c10 */ /* 0x004fc400087fe4ff */
[----:B----4-:R-:W-:Y:S02]  /*4d280*/  IADD3.X R63, PT, PT, R63, UR23, RZ, P1, !PT ;  /* 0x000000173f3f7c10 */ /* 0x010fe40008ffe4ff */
[----:B0-----:R-:W-:-:S04]  /*4d290*/  IADD3 R13, P3, PT, R13, UR14, RZ ;  /* 0x0000000e0d0d7c10 */ /* 0x001fc8000ff7e0ff */
[----:B---3--:R-:W-:Y:S01]  /*4d2a0*/  IADD3.X R12, PT, PT, R12, UR23, RZ, P3, !PT ;  /* 0x000000170c0c7c10 */ /* 0x008fe20009ffe4ff */
[----:B------:R0:W-:Y:S04]  /*4d2b0*/  STL [R1+0xeb0], R13 ;  /* 0x000eb00d01007387 */ /* 0x0001e80000100800 */
[----:B------:R-:W-:Y:S04]  /*4d2c0*/  STL [R1+0xebc], R67 ;  /* 0x000ebc4301007387 */ /* 0x000fe80000100800 */
[----:B------:R-:W-:Y:S01]  /*4d2d0*/  STL [R1+0xeb4], R63 ;  /* 0x000eb43f01007387 */ /* 0x000fe20000100800 */
[----:B0-----:R-:W-:-:S03]  /*4d2e0*/  @P5 LOP3.LUT R13, R13, R12, RZ, 0x3c, !PT ;  /* 0x0000000c0d0d5212 */ /* 0x001fc600078e3cff */
[----:B------:R0:W-:Y:S02]  /*4d2f0*/  STL [R1+0xeac], R12 ;  /* 0x000eac0c01007387 */ /* 0x0001e40000100800 */
[----:B0-----:R-:W-:-:S04]  /*4d300*/  @P5 LOP3.LUT R12, R13, R12, RZ, 0x3c, !PT ;  /* 0x0000000c0d0c5212 */ /* 0x001fc800078e3cff */
[----:B------:R-:W-:-:S05]  /*4d310*/  @P5 LOP3.LUT R13, R13, R12, RZ, 0x3c, !PT ;  /* 0x0000000c0d0d5212 */ /* 0x000fca00078e3cff */
[----:B------:R0:W2:Y:S01]  /*4d320*/  @P5 LDG.E.U8 R88, desc[UR20][R12.64] ;  /* 0x000000140c585981 */ /* 0x0000a2000c1e1100 */
[----:B------:R-:W-:Y:S01]  /*4d330*/  ISETP.GE.AND P0, PT, R2, R14, PT ;  /* 0x0000000e0200720c */ /* 0x000fe20003f06270 */
[----:B------:R-:W-:Y:S02]  /*4d340*/  IMAD.MOV.U32 R2, RZ, RZ, R62 ;  /* 0x000000ffff027224 */ /* 0x000fe400078e003e */
[----:B------:R-:W3:Y:S01]  /*4d350*/  LDL.LU R62, [R1+0x2c14] ;  /* 0x002c1400013e7983 */ /* 0x000ee20000300800 */
[----:B0-----:R-:W-:Y:S02]  /*4d360*/  @P6 IMAD.MOV.U32 R12, RZ, RZ, R74 ;  /* 0x000000ffff0c6224 */ /* 0x001fe400078e004a */
[----:B------:R-:W-:Y:S02]  /*4d370*/  @P6 IMAD.MOV.U32 R13, RZ, RZ, R63 ;  /* 0x000000ffff0d6224 */ /* 0x000fe400078e003f */
[----:B------:R-:W4:Y:S04]  /*4d380*/  LDL.LU R63, [R1+0x2c10] ;  /* 0x002c1000013f7983 */ /* 0x000f280000300800 */
[----:B------:R0:W2:Y:S04]  /*4d390*/  @P6 LDG.E.U8 R84, desc[UR20][R12.64] ;  /* 0x000000140c546981 */ /* 0x0000a8000c1e1100 */
[----:B------:R-:W2:Y:S01]  /*4d3a0*/  LDL.LU R74, [R1+0x1988] ;  /* 0x00198800014a7983 */ /* 0x000ea20000300800 */
[----:B0-----:R-:W-:-:S02]  /*4d3b0*/  @P4 IMAD.MOV.U32 R12, RZ, RZ, R68 ;  /* 0x000000ffff0c4224 */ /* 0x001fc400078e0044 */
[----:B------:R-:W-:Y:S02]  /*4d3c0*/  @P4 IMAD.MOV.U32 R13, RZ, RZ, R67 ;  /* 0x000000ffff0d4224 */ /* 0x000fe400078e0043 */
[----:B------:R-:W2:Y:S04]  /*4d3d0*/  LDL.LU R67, [R1+0x2c0c] ;  /* 0x002c0c0001437983 */ /* 0x000ea80000300800 */
[----:B------:R-:W2:Y:S04]  /*4d3e0*/  LDL.LU R68, [R1+0x2c08] ;  /* 0x002c080001447983 */ /* 0x000ea80000300800 */
[----:B------:R0:W2:Y:S04]  /*4d3f0*/  @P4 LDG.E.U8 R83, desc[UR20][R12.64] ;  /* 0x000000140c534981 */ /* 0x0000a8000c1e1100 */
[----:B------:R-:W2:Y:S01]  /*4d400*/  LDL.LU R13, [R1+0xec4] ;  /* 0x000ec400010d7983 */ /* 0x000ea20000300800 */
[----:B------:R-:W-:-:S02]  /*4d410*/  ISETP.GT.AND P3, PT, R14, 0x7f, PT ;  /* 0x0000007f0e00780c */ /* 0x000fc40003f64270 */
[----:B------:R-:W-:Y:S02]  /*4d420*/  IADD3 R75, P5, PT, R75, UR14, RZ ;  /* 0x0000000e4b4b7c10 */ /* 0x000fe4000ffbe0ff */
[----:B------:R-:W-:-:S09]  /*4d430*/  PRMT R82, RZ, 0x7610, R82 ;  /* 0x00007610ff527816 */ /* 0x000fd20000000052 */
[----:B0-----:R-:W-:Y:S01]  /*4d440*/  @P3 IMAD.MOV.U32 R12, RZ, RZ, R75 ;  /* 0x000000ffff0c3224 */ /* 0x001fe200078e004b */
[----:B--2---:R-:W-:-:S05]  /*4d450*/  IADD3.X R13, PT, PT, R13, UR23, RZ, P5, !PT ;  /* 0x000000170d0d7c10 */ /* 0x004fca000affe4ff */
[----:B------:R0:W2:Y:S04]  /*4d460*/  @P3 LDG.E.U8 R82, desc[UR20][R12.64] ;  /* 0x000000140c523981 */ /* 0x0000a8000c1e1100 */
[----:B------:R1:W-:Y:S04]  /*4d470*/  STL [R1+0x2ba0], R83 ;  /* 0x002ba05301007387 */ /* 0x0003e80000100800 */
[----:B------:R0:W-:Y:S04]  /*4d480*/  STL [R1+0xec8], R75 ;  /* 0x000ec84b01007387 */ /* 0x0001e80000100800 */
[----:B-1----:R-:W3:Y:S01]  /*4d490*/  LDL.LU R83, [R1+0xecc] ;  /* 0x000ecc0001537983 */ /* 0x002ee20000300800 */
[----:B------:R-:W-:-:S02]  /*4d4a0*/  ISETP.GT.AND P1, PT, R14, RZ, PT ;  /* 0x000000ff0e00720c */ /* 0x000fc40003f24270 */
[----:B------:R-:W-:Y:S02]  /*4d4b0*/  IADD3 R3, P6, PT, R3, UR14, RZ ;  /* 0x0000000e03037c10 */ /* 0x000fe4000ffde0ff */
[----:B------:R-:W-:Y:S02]  /*4d4c0*/  IADD3 R93, P4, PT, R93, UR15, RZ ;  /* 0x0000000f5d5d7c10 */ /* 0x000fe4000ff9e0ff */
[----:B------:R-:W-:Y:S01]  /*4d4d0*/  IADD3.X R4, PT, PT, R4, UR23, RZ, P6, !PT ;  /* 0x0000001704047c10 */ /* 0x000fe2000b7fe4ff */
[----:B------:R1:W-:Y:S01]  /*4d4e0*/  STL [R1+0xec4], R13 ;  /* 0x000ec40d01007387 */ /* 0x0003e20000100800 */
[----:B------:R-:W-:-:S03]  /*4d4f0*/  PRMT R6, RZ, 0x7610, R6 ;  /* 0x00007610ff067816 */ /* 0x000fc60000000006 */
[----:B------:R-:W-:Y:S02]  /*4d500*/  STL [R1+0xed0], R93 ;  /* 0x000ed05d01007387 */ /* 0x000fe40000100800 */
[----:B0-----:R-:W-:Y:S02]  /*4d510*/  @P1 IMAD.MOV.U32 R12, RZ, RZ, R3 ;  /* 0x000000ffff0c1224 */ /* 0x001fe400078e0003 */
[----:B------:R-:W4:Y:S01]  /*4d520*/  LDL.LU R75, [R1+0x1968] ;  /* 0x00196800014b7983 */ /* 0x000f220000300800 */
[----:B-1----:R-:W-:-:S05]  /*4d530*/  @P1 IMAD.MOV.U32 R13, RZ, RZ, R4 ;  /* 0x000000ffff0d1224 */ /* 0x002fca00078e0004 */
[----:B------:R0:W4:Y:S01]  /*4d540*/  @P1 LDG.E.U8 R6, desc[UR20][R12.64] ;  /* 0x000000140c061981 */ /* 0x000122000c1e1100 */
[----:B------:R-:W-:Y:S01]  /*4d550*/  PRMT R78, RZ, 0x7610, R78 ;  /* 0x00007610ff4e7816 */ /* 0x000fe2000000004e */
[----:B0-----:R-:W-:Y:S01]  /*4d560*/  @!P0 IMAD.MOV.U32 R12, RZ, RZ, R93 ;  /* 0x000000ffff0c8224 */ /* 0x001fe200078e005d */
[----:B------:R-:W-:Y:S01]  /*4d570*/  IADD3 R74, P3, PT, R74, UR15, RZ ;  /* 0x0000000f4a4a7c10 */ /* 0x000fe2000ff7e0ff */
[----:B------:R-:W-:Y:S06]  /*4d580*/  BAR.SYNC.DEFER_BLOCKING 0x0 ;  /* 0x0000000000007b1d */ /* 0x000fec0000010000 */
[----:B--2---:R0:W-:Y:S02]  /*4d590*/  STL [R1+0x2b8c], R82 ;  /* 0x002b8c5201007387 */ /* 0x0041e40000100800 */
[----:B0-----:R-:W-:-:S02]  /*4d5a0*/  IMAD.MOV.U32 R82, RZ, RZ, R2 ;  /* 0x000000ffff527224 */ /* 0x001fc400078e0002 */
[----:B------:R-:W-:Y:S02]  /*4d5b0*/  IMAD.MOV.U32 R2, RZ, RZ, R11 ;  /* 0x000000ffff027224 */ /* 0x000fe400078e000b */
[----:B------:R-:W-:Y:S02]  /*4d5c0*/  IMAD.MOV.U32 R11, RZ, RZ, R8 ;  /* 0x000000ffff0b7224 */ /* 0x000fe400078e0008 */
[----:B------:R-:W-:Y:S02]  /*4d5d0*/  IMAD.MOV.U32 R8, RZ, RZ, R73 ;  /* 0x000000ffff087224 */ /* 0x000fe400078e0049 */
[----:B------:R-:W2:Y:S01]  /*4d5e0*/  LDL.LU R73, [R1+0xef0] ;  /* 0x000ef00001497983 */ /* 0x000ea20000300800 */
[----:B---3--:R-:W-:-:S05]  /*4d5f0*/  IADD3.X R83, PT, PT, R83, UR58, RZ, P4, !PT ;  /* 0x0000003a53537c10 */ /* 0x008fca000a7fe4ff */
[----:B------:R-:W-:-:S05]  /*4d600*/  @!P0 IMAD.MOV.U32 R13, RZ, RZ, R83 ;  /* 0x000000ffff0d8224 */ /* 0x000fca00078e0053 */
[----:B------:R0:W3:Y:S04]  /*4d610*/  @!P0 LDG.E.U8 R78, desc[UR20][R12.64] ;  /* 0x000000140c4e8981 */ /* 0x0000e8000c1e1100 */
        /* <DEDUP_REMOVED lines=138> */
[----:B--2---:R-:W-:-:S03]  /*4dec0*/  IADD3.X R73, PT, PT, R73, UR58, RZ, P3, !PT ;  /* 0x0000003a49497c10 */ /* 0x004fc60009ffe4ff */
[----:B------:R-:W-:Y:S04]  /*4ded0*/  STL [R1+0x2a00], R4 ;  /* 0x002a000401007387 */ /* 0x000fe80000100800 */
[----:B------:R-:W-:Y:S04]  /*4dee0*/  STL [R1+0x2a0c], R4 ;  /* 0x002a0c0401007387 */ /* 0x000fe80000100800 */
[----:B------:R-:W-:Y:S04]  /*4def0*/  STL [R1+0x2a44], R4 ;  /* 0x002a440401007387 */ /* 0x000fe80000100800 */
[----:B------:R-:W-:Y:S04]  /*4df00*/  STL [R1+0x2a48], R4 ;  /* 0x002a480401007387 */ /* 0x000fe80000100800 */
[----:B------:R-:W-:Y:S01]  /*4df10*/  STL [R1+0x2a54], R4 ;  /* 0x002a540401007387 */ /* 0x000fe20000100800 */
[----:B0-----:R-:W-:-:S03]  /*4df20*/  IMAD.MOV.U32 R12, RZ, RZ, R73 ;  /* 0x000000ffff0c7224 */ /* 0x001fc600078e0049 */
[----:B------:R-:W-:Y:S01]  /*4df30*/  STL [R1+0x2aa0], R4 ;  /* 0x002aa00401007387 */ /* 0x000fe20000100800 */
[----:B------:R-:W-:-:S03]  /*4df40*/  IMAD.MOV.U32 R13, RZ, RZ, R74 ;  /* 0x000000ffff0d7224 */ /* 0x000fc600078e004a */
[----:B------:R-:W-:Y:S04]  /*4df50*/  STL [R1+0x2aa8], R4 ;  /* 0x002aa80401007387 */ /* 0x000fe80000100800 */
[----:B------:R-:W-:Y:S04]  /*4df60*/  STL [R1+0x2ad4], R4 ;  /* 0x002ad40401007387 */ /* 0x000fe80000100800 */
[----:B------:R-:W-:Y:S04]  /*4df70*/  STL [R1+0x2ad8], R4 ;  /* 0x002ad80401007387 */ /* 0x000fe80000100800 */
[----:B------:R-:W-:Y:S01]  /*4df80*/  STL [R1+0x2ae4], R4 ;  /* 0x002ae40401007387 */ /* 0x000fe20000100800 */
[----:B------:R-:W-:-:S03]  /*4df90*/  @!P0 LOP3.LUT R13, R13, R12, RZ, 0x3c, !PT ;  /* 0x0000000c0d0d8212 */ /* 0x000fc600078e3cff */
[----:B------:R-:W-:Y:S04]  /*4dfa0*/  STL [R1+0x2b18], R4 ;  /* 0x002b180401007387 */ /* 0x000fe80000100800 */
[----:B------:R-:W-:Y:S04]  /*4dfb0*/  STL [R1+0x2b20], R4 ;  /* 0x002b200401007387 */ /* 0x000fe80000100800 */
[----:B------:R-:W-:Y:S04]  /*4dfc0*/  STL [R1+0x2b48], R4 ;  /* 0x002b480401007387 */ /* 0x000fe80000100800 */
[----:B------:R-:W-:Y:S01]  /*4dfd0*/  STL [R1+0x2b50], R4 ;  /* 0x002b500401007387 */ /* 0x000fe20000100800 */
[----:B------:R-:W-:-:S03]  /*4dfe0*/  @!P0 LOP3.LUT R12, R13, R12, RZ, 0x3c, !PT ;  /* 0x0000000c0d0c8212 */ /* 0x000fc600078e3cff */
[----:B------:R-:W-:Y:S04]  /*4dff0*/  STL [R1+0x2b78], R4 ;  /* 0x002b780401007387 */ /* 0x000fe80000100800 */
[----:B------:R0:W-:Y:S01]  /*4e000*/  STL [R1+0x2b80], R4 ;  /* 0x002b800401007387 */ /* 0x0001e20000100800 */
[----:B-1----:R-:W-:Y:S01]  /*4e010*/  IMAD.MOV.U32 R83, RZ, RZ, R81 ;  /* 0x000000ffff537224 */ /* 0x002fe200078e0051 */
[----:B------:R-:W-:Y:S01]  /*4e020*/  PRMT R77, RZ, 0x7610, R77 ;  /* 0x00007610ff4d7816 */ /* 0x000fe2000000004d */
[----:B------:R-:W-:Y:S01]  /*4e030*/  IMAD.MOV.U32 R3, RZ, RZ, R85 ;  /* 0x000000ffff037224 */ /* 0x000fe200078e0055 */
[----:B------:R-:W-:Y:S02]  /*4e040*/  @!P0 LOP3.LUT R13, R13, R12, RZ, 0x3c, !PT ;  /* 0x0000000c0d0d8212 */ /* 0x000fe400078e3cff */
[----:B----4-:R-:W-:-:S03]  /*4e050*/  IADD3 R75, P4, PT, R75, UR15, RZ ;  /* 0x0000000f4b4b7c10 */ /* 0x010fc6000ff9e0ff */
[----:B------:R1:W2:Y:S01]  /*4e060*/  @!P0 LDG.E.U8 R77, desc[UR20][R12.64] ;  /* 0x000000140c4d8981 */ /* 0x0002a2000c1e1100 */
[----:B0-----:R-:W-:-:S03]  /*4e070*/  IMAD.MOV.U32 R4, RZ, RZ, R69 ;  /* 0x000000ffff047224 */ /* 0x001fc600078e0045 */
[----:B------:R-:W4:Y:S04]  /*4e080*/  LDL.LU R69, [R1+0x2c04] ;  /* 0x002c040001457983 */ /* 0x000f280000300800 */
[----:B------:R-:W4:Y:S04]  /*4e090*/  LDL.LU R93, [R1+0x1924] ;  /* 0x00192400015d7983 */ /* 0x000f280000300800 */
[----:B------:R0:W-:Y:S04]  /*4e0a0*/  STL [R1+0xef0], R73 ;  /* 0x000ef04901007387 */ /* 0x0001e80000100800 */
[----:B------:R-:W4:Y:S04]  /*4e0b0*/  LDL.LU R81, [R1+0xf34] ;  /* 0x000f340001517983 */ /* 0x000f280000300800 */
[----:B------:R-:W4:Y:S04]  /*4e0c0*/  LDL.LU R85, [R1+0xf50] ;  /* 0x000f500001557983 */ /* 0x000f280000300800 */
[----:B0-----:R-:W4:Y:S04]  /*4e0d0*/  LDL.LU R73, [R1+0x2c00] ;  /* 0x002c000001497983 */ /* 0x001f280000300800 */
[----:B------:R-:W4:Y:S01]  /*4e0e0*/  LDL.LU R74, [R1+0x2bfc] ;  /* 0x002bfc00014a7983 */ /* 0x000f220000300800 */
[----:B-1----:R-:W-:-:S03]  /*4e0f0*/  IMAD.MOV.U32 R13, RZ, RZ, R75 ;  /* 0x000000ffff0d7224 */ /* 0x002fc600078e004b */
[----:B---3--:R0:W-:Y:S02]  /*4e100*/  STL [R1+0x2b94], R78 ;  /* 0x002b944e01007387 */ /* 0x0081e40000100800 */
[----:B0-----:R-:W-:Y:S02]  /*4e110*/  IMAD.MOV.U32 R78, RZ, RZ, R80 ;  /* 0x000000ffff4e7224 */ /* 0x001fe400078e0050 */
[----:B------:R-:W3:Y:S04]  /*4e120*/  LDL.LU R80, [R1+0xf30] ;  /* 0x000f300001507983 */ /* 0x000ee80000300800 */
[----:B------:R0:W-:Y:S04]  /*4e130*/  STL [R1+0x1968], R75 ;  /* 0x0019684b01007387 */ /* 0x0001e80000100800 */
[----:B0-----:R-:W3:Y:S04]  /*4e140*/  LDL.LU R75, [R1+0x2bf8] ;  /* 0x002bf800014b7983 */ /* 0x001ee80000300800 */
[----:B------:R-:W3:Y:S01]  /*4e150*/  LDL.LU R12, [R1+0x1964] ;  /* 0x00196400010c7983 */ /* 0x000ee20000300800 */
[----:B------:R-:W-:-:S02]  /*4e160*/  PRMT R76, RZ, 0x7610, R76 ;  /* 0x00007610ff4c7816 */ /* 0x000fc4000000004c */
[----:B------:R-:W-:Y:S02]  /*4e170*/  PRMT R72, RZ, 0x7610, R72 ;  /* 0x00007610ff487816 */ /* 0x000fe40000000048 */
[----:B------:R-:W-:Y:S01]  /*4e180*/  PRMT R71, RZ, 0x7610, R71 ;  /* 0x00007610ff477816 */ /* 0x000fe20000000047 */
[----:B--2---:R0:W-:Y:S01]  /*4e190*/  STL [R1+0x2b98], R77 ;  /* 0x002b984d01007387 */ /* 0x0041e20000100800 */
[----:B----4-:R-:W-:Y:S01]  /*4e1a0*/  IADD3 R93, P1, PT, R93, UR15, RZ ;  /* 0x0000000f5d5d7c10 */ /* 0x010fe2000ff3e0ff */
[----:B0-----:R-:W-:Y:S02]  /*4e1b0*/  IMAD.MOV.U32 R77, RZ, RZ, R79 ;  /* 0x000000ffff4d7224 */ /* 0x001fe400078e004f */
[----:B------:R-:W2:Y:S01]  /*4e1c0*/  LDL.LU R79, [R1+0x2bf4] ;  /* 0x002bf400014f7983 */ /* 0x000ea20000300800 */
[----:B------:R-:W-:-:S03]  /*4e1d0*/  IADD3 R81, P3, PT, R81, UR15, RZ ;  /* 0x0000000f51517c10 */ /* 0x000fc6000ff7e0ff */
[----:B------:R-:W-:Y:S04]  /*4e1e0*/  STL [R1+0x1924], R93 ;  /* 0x0019245d01007387 */ /* 0x000fe80000100800 */
[----:B------:R-:W-:Y:S01]  /*4e1f0*/  STL [R1+0xf34], R81 ;  /* 0x000f345101007387 */ /* 0x000fe20000100800 */
[----:B------:R-:W-:Y:S02]  /*4e200*/  IADD3.X R85, PT, PT, R85, UR58, RZ, P1, !PT ;  /* 0x0000003a55557c10 */ /* 0x000fe40008ffe4ff */
[----:B---3--:R-:W-:Y:S02]  /*4e210*/  IADD3.X R80, PT, PT, R80, UR58, RZ, P3, !PT ;  /* 0x0000003a50507c10 */ /* 0x008fe40009ffe4ff */
[----:B------:R-:W-:-:S04]  /*4e220*/  IADD3.X R12, PT, PT, R12, UR58, RZ, P4, !PT ;  /* 0x0000003a0c0c7c10 */ /* 0x000fc8000a7fe4ff */
[-C--:B------:R-:W-:Y:S01]  /*4e230*/  @!P0 LOP3.LUT R13, R13, R12.reuse, RZ, 0x3c, !PT ;  /* 0x0000000c0d0d8212 */ /* 0x080fe200078e3cff */
[----:B------:R0:W-:Y:S03]  /*4e240*/  STL [R1+0x1964], R12 ;  /* 0x0019640c01007387 */ /* 0x0001e60000100800 */
[----:B0-----:R-:W-:-:S04]  /*4e250*/  @!P0 LOP3.LUT R12, R13, R12, RZ, 0x3c, !PT ;  /* 0x0000000c0d0c8212 */ /* 0x001fc800078e3cff */
[----:B------:R-:W-:-:S05]  /*4e260*/  @!P0 LOP3.LUT R13, R13, R12, RZ, 0x3c, !PT ;  /* 0x0000000c0d0d8212 */ /* 0x000fca00078e3cff */
[----:B------:R0:W3:Y:S02]  /*4e270*/  @!P0 LDG.E.U8 R76, desc[UR20][R12.64] ;  /* 0x000000140c4c8981 */ /* 0x0000e4000c1e1100 */
[----:B0-----:R-:W-:Y:S02]  /*4e280*/  @!P0 IMAD.MOV.U32 R12, RZ, RZ, R81 ;  /* 0x000000ffff0c8224 */ /* 0x001fe400078e0051 */
[----:B------:R-:W-:-:S05]  /*4e290*/  @!P0 IMAD.MOV.U32 R13, RZ, RZ, R80 ;  /* 0x000000ffff0d8224 */ /* 0x000fca00078e0050 */
[----:B------:R0:W4:Y:S02]  /*4e2a0*/  @!P0 LDG.E.U8 R72, desc[UR20][R12.64] ;  /* 0x000000140c488981 */ /* 0x000124000c1e1100 */
[----:B0-----:R-:W-:Y:S02]  /*4e2b0*/  @!P0 IMAD.MOV.U32 R12, RZ, RZ, R93 ;  /* 0x000000ffff0c8224 */ /* 0x001fe400078e005d */
[----:B------:R-:W-:-:S05]  /*4e2c0*/  @!P0 IMAD.MOV.U32 R13, RZ, RZ, R85 ;  /* 0x000000ffff0d8224 */ /* 0x000fca00078e0055 */
[----:B------:R-:W2:Y:S04]  /*4e2d0*/  @!P0 LDG.E.U8 R71, desc[UR20][R12.64] ;  /* 0x000000140c478981 */ /* 0x000ea8000c1e1100 */
[----:B------:R0:W-:Y:S01]  /*4e2e0*/  STL [R1+0xf30], R80 ;  /* 0x000f305001007387 */ /* 0x0001e20000100800 */
[----:B------:R-:W-:-:S03]  /*4e2f0*/  IMAD.MOV.U32 R93, RZ, RZ, R87 ;  /* 0x000000ffff5d7224 */ /* 0x000fc600078e0057 */
[----:B---3--:R1:W-:Y:S04]  /*4e300*/  STL [R1+0x2ba4], R76 ;  /* 0x002ba44c01007387 */ /* 0x0083e80000100800 */
[----:B------:R3:W-:Y:S04]  /*4e310*/  STL [R1+0xf50], R85 ;  /* 0x000f505501007387 */ /* 0x0007e80000100800 */
[----:B0-----:R-:W2:Y:S04]  /*4e320*/  LDL.LU R80, [R1+0x2bf0] ;  /* 0x002bf00001507983 */ /* 0x001ea80000300800 */
[----:B------:R-:W2:Y:S01]  /*4e330*/  LDL.LU R81, [R1+0x2bec] ;  /* 0x002bec0001517983 */ /* 0x000ea20000300800 */
[----:B-1----:R-:W-:-:S03]  /*4e340*/  IMAD.MOV.U32 R76, RZ, RZ, R3 ;  /* 0x000000ffff4c7224 */ /* 0x002fc600078e0003 */
[----:B----4-:R0:W-:Y:S01]  /*4e350*/  STL [R1+0x2ba8], R72 ;  /* 0x002ba84801007387 */ /* 0x0101e20000100800 */
[----:B------:R-:W-:-:S03]  /*4e360*/  IMAD.MOV.U32 R3, RZ, RZ, R2 ;  /* 0x000000ffff037224 */ /* 0x000fc600078e0002 */
[----:B---3--:R-:W3:Y:S04]  /*4e370*/  LDL.LU R85, [R1+0x2be8] ;  /* 0x002be80001557983 */ /* 0x008ee80000300800 */
[----:B------:R-:W4:Y:S01]  /*4e380*/  LDL.LU R87, [R1+0x18bc] ;  /* 0x0018bc0001577983 */ /* 0x000f220000300800 */
[----:B0-----:R-:W-:Y:S02]  /*4e390*/  IMAD.MOV.U32 R72, RZ, RZ, R77 ;  /* 0x000000ffff487224 */ /* 0x001fe400078e004d */
[----:B------:R-:W-:Y:S02]  /*4e3a0*/  IMAD.MOV.U32 R77, RZ, RZ, R83 ;  /* 0x000000ffff4d7224 */ /* 0x000fe400078e0053 */
[----:B------:R-:W-:Y:S02]  /*4e3b0*/  IMAD.MOV.U32 R83, RZ, RZ, R86 ;  /* 0x000000ffff537224 */ /* 0x000fe400078e0056 */
[----:B------:R-:W3:Y:S04]  /*4e3c0*/  LDL.LU R86, [R1+0x18a8] ;  /* 0x0018a80001567983 */ /* 0x000ee80000300800 */
[----:B------:R-:W3:Y:S04]  /*4e3d0*/  LDL.LU R2, [R1+0x1860] ;  /* 0x0018600001027983 */ /* 0x000ee80000300800 */
[----:B------:R-:W3:Y:S04]  /*4e3e0*/  LDL.LU R12, [R1+0x18e8] ;  /* 0x0018e800010c7983 */ /* 0x000ee80000300800 */
[----:B------:R-:W3:Y:S04]  /*4e3f0*/  LDL.LU R13, [R1+0x18f4] ;  /* 0x0018f400010d7983 */ /* 0x000ee80000300800 */
[----:B--2---:R0:W-:Y:S04]  /*4e400*/  STL [R1+0x2bac], R71 ;  /* 0x002bac4701007387 */ /* 0x0041e80000100800 */
[----:B0-----:R-:W2:Y:S01]  /*4e410*/  LDL.LU R71, [R1+0x1864] ;  /* 0x0018640001477983 */ /* 0x001ea20000300800 */
[----:B------:R-:W-:-:S02]  /*4e420*/  PRMT R70, RZ, 0x7610, R70 ;  /* 0x00007610ff467816 */ /* 0x000fc40000000046 */
[----:B------:R-:W-:Y:S02]  /*4e430*/  PRMT R66, RZ, 0x7610, R66 ;  /* 0x00007610ff427816 */ /* 0x000fe40000000042 */
[----:B------:R-:W-:Y:S02]  /*4e440*/  PRMT R65, RZ, 0x7610, R65 ;  /* 0x00007610ff417816 */ /* 0x000fe40000000041 */
[----:B----4-:R-:W-:Y:S02]  /*4e450*/  IADD3 R87, P3, PT, R87, UR15, RZ ;  /* 0x0000000f57577c10 */ /* 0x010fe4000ff7e0ff */
[----:B---3--:R-:W-:-:S04]  /*4e460*/  IADD3 R13, P4, PT, R13, UR15, RZ ;  /* 0x0000000f0d0d7c10 */ /* 0x008fc8000ff9e0ff */
[----:B------:R-:W-:Y:S01]  /*4e470*/  IADD3.X R12, PT, PT, R12, UR58, RZ, P4, !PT ;  /* 0x0000003a0c0c7c10 */ /* 0x000fe2000a7fe4ff */
[----:B------:R0:W-:Y:S01]  /*4e480*/  STL [R1+0x18f4], R13 ;  /* 0x0018f40d01007387 */ /* 0x0001e20000100800 */
[----:B--2---:R-:W-:Y:S02]  /*4e490*/  IADD3 R71, P1, PT, R71, UR15, RZ ;  /* 0x0000000f47477c10 */ /* 0x004fe4000ff3e0ff */
[----:B0-----:R-:W-:-:S03]  /*4e4a0*/  @!P0 LOP3.LUT R13, R13, R12, RZ, 0x3c, !PT ;  /* 0x0000000c0d0d8212 */ /* 0x001fc600078e3cff */
[----:B------:R-:W-:Y:S04]  /*4e4b0*/  STL [R1+0x1864], R71 ;  /* 0x0018644701007387 */ /* 0x000fe80000100800 */
[----:B------:R-:W-:Y:S04]  /*4e4c0*/  STL [R1+0x18bc], R87 ;  /* 0x0018bc5701007387 */ /* 0x000fe80000100800 */
[----:B------:R0:W-:Y:S01]  /*4e4d0*/  STL [R1+0x18e8], R12 ;  /* 0x0018e80c01007387 */ /* 0x0001e20000100800 */
[----:B------:R-:W-:Y:S02]  /*4e4e0*/  IADD3.X R86, PT, PT, R86, UR58, RZ, P3, !PT ;  /* 0x0000003a56567c10 */ /* 0x000fe40009ffe4ff */
[----:B0-----:R-:W-:-:S04]  /*4e4f0*/  @!P0 LOP3.LUT R12, R13, R12, RZ, 0x3c, !PT ;  /* 0x0000000c0d0c8212 */ /* 0x001fc800078e3cff */
[----:B------:R-:W-:-:S05]  /*4e500*/  @!P0 LOP3.LUT R13, R13, R12, RZ, 0x3c, !PT ;  /* 0x0000000c0d0d8212 */ /* 0x000fca00078e3cff */
[----:B------:R0:W2:Y:S01]  /*4e510*/  @!P0 LDG.E.U8 R70, desc[UR20][R12.64] ;  /* 0x000000140c468981 */ /* 0x0000a2000c1e1100 */
[----:B------:R-:W-:Y:S01]  /*4e520*/  IADD3.X R2, PT, PT, R2, UR58, RZ, P1, !PT ;  /* 0x0000003a02027c10 */ /* 0x000fe20008ffe4ff */
[----:B0-----:R-:W-:Y:S02]  /*4e530*/  @!P0 IMAD.MOV.U32 R12, RZ, RZ, R87 ;  /* 0x000000ffff0c8224 */ /* 0x001fe400078e0057 */
[----:B------:R-:W-:-:S05]  /*4e540*/  @!P0 IMAD.MOV.U32 R13, RZ, RZ, R86 ;  /* 0x000000ffff0d8224 */ /* 0x000fca00078e0056 */
[----:B------:R0:W3:Y:S02]  /*4e550*/  @!P0 LDG.E.U8 R66, desc[UR20][R12.64] ;  /* 0x000000140c428981 */ /* 0x0000e4000c1e1100 */
[----:B0-----:R-:W-:Y:S02]  /*4e560*/  @!P0 IMAD.MOV.U32 R12, RZ, RZ, R71 ;  /* 0x000000ffff0c8224 */ /* 0x001fe400078e0047 */
[----:B------:R-:W-:-:S05]  /*4e570*/  @!P0 IMAD.MOV.U32 R13, RZ, RZ, R2 ;  /* 0x000000ffff0d8224 */ /* 0x000fca00078e0002 */
[----:B------:R-:W4:Y:S04]  /*4e580*/  @!P0 LDG.E.U8 R65, desc[UR20][R12.64] ;  /* 0x000000140c418981 */ /* 0x000f28000c1e1100 */
[----:B------:R0:W-:Y:S01]  /*4e590*/  STL [R1+0x18a8], R86 ;  /* 0x0018a85601007387 */ /* 0x0001e20000100800 */
[----:B------:R-:W-:Y:S02]  /*4e5a0*/  IMAD.MOV.U32 R71, RZ, RZ, R6 ;  /* 0x000000ffff477224 */ /* 0x000fe400078e0006 */
[----:B------:R-:W-:Y:S01]  /*4e5b0*/  IMAD.MOV.U32 R6, RZ, RZ, R5 ;  /* 0x000000ffff067224 */ /* 0x000fe200078e0005 */
[----:B--2---:R-:W-:Y:S04]  /*4e5c0*/  STL [R1+0x2bb0], R70 ;  /* 0x002bb04601007387 */ /* 0x004fe80000100800 */
[----:B------:R-:W-:Y:S04]  /*4e5d0*/  STL [R1+0x1860], R2 ;  /* 0x0018600201007387 */ /* 0x000fe80000100800 */
[----:B0-----:R-:W2:Y:S04]  /*4e5e0*/  LDL.LU R86, [R1+0x2be4] ;  /* 0x002be40001567983 */ /* 0x001ea80000300800 */
[----:B------:R-:W2:Y:S04]  /*4e5f0*/  LDL.LU R87, [R1+0x2be0] ;  /* 0x002be00001577983 */ /* 0x000ea80000300800 */
[----:B---3--:R0:W-:Y:S04]  /*4e600*/  STL [R1+0x2bb4], R66 ;  /* 0x002bb44201007387 */ /* 0x0081e80000100800 */
[----:B0-----:R-:W3:Y:S04]  /*4e610*/  LDL.LU R66, [R1+0xff4] ;  /* 0x000ff40001427983 */ /* 0x001ee80000300800 */
[----:B------:R-:W2:Y:S04]  /*4e620*/  LDL.LU R5, [R1+0xfb0] ;  /* 0x000fb00001057983 */ /* 0x000ea80000300800 */
[----:B------:R-:W2:Y:S04]  /*4e630*/  LDL.LU R70, [R1+0xff0] ;  /* 0x000ff00001467983 */ /* 0x000ea80000300800 */
[----:B------:R-:W2:Y:S04]  /*4e640*/  LDL.LU R12, [R1+0xf70] ;  /* 0x000f7000010c7983 */ /* 0x000ea80000300800 */
[----:B------:R-:W2:Y:S04]  /*4e650*/  LDL.LU R13, [R1+0xf74] ;  /* 0x000f7400010d7983 */ /* 0x000ea80000300800 */
[----:B----4-:R0:W-:Y:S04]  /*4e660*/  STL [R1+0x2bb8], R65 ;  /* 0x002bb84101007387 */ /* 0x0101e80000100800 */
[----:B0-----:R-:W4:Y:S01]  /*4e670*/  LDL.LU R65, [R1+0xfb4] ;  /* 0x000fb40001417983 */ /* 0x001f220000300800 */
[----:B------:R-:W-:-:S02]  /*4e680*/  PRMT R64, RZ, 0x7610, R64 ;  /* 0x00007610ff407816 */ /* 0x000fc40000000040 */
[----:B------:R-:W-:Y:S02]  /*4e690*/  PRMT R60, RZ, 0x7610, R60 ;  /* 0x00007610ff3c7816 */ /* 0x000fe4000000003c */
[----:B---3--:R-:W-:Y:S02]  /*4e6a0*/  IADD3 R66, P1, PT, R66, UR15, RZ ;  /* 0x0000000f42427c10 */ /* 0x008fe4000ff3e0ff */
[----:B--2---:R-:W-:-:S04]  /*4e6b0*/  IADD3 R13, P4, PT, R13, UR15, RZ ;  /* 0x0000000f0d0d7c10 */ /* 0x004fc8000ff9e0ff */
[----:B------:R-:W-:Y:S01]  /*4e6c0*/  IADD3.X R12, PT, PT, R12, UR58, RZ, P4, !PT ;  /* 0x0000003a0c0c7c10 */ /* 0x000fe2000a7fe4ff */
[----:B------:R0:W-:Y:S04]  /*4e6d0*/  STL [R1+0xf74], R13 ;  /* 0x000f740d01007387 */ /* 0x0001e80000100800 */
[----:B------:R-:W-:Y:S01]  /*4e6e0*/  STL [R1+0xff4], R66 ;  /* 0x000ff44201007387 */ /* 0x000fe20000100800 */
[----:B----4-:R-:W-:Y:S02]  /*4e6f0*/  IADD3 R65, P3, PT, R65, UR15, RZ ;  /* 0x0000000f41417c10 */ /* 0x010fe4000ff7e0ff */
[----:B0-----:R-:W-:-:S03]  /*4e700*/  @!P0 LOP3.LUT R13, R13, R12, RZ, 0x3c, !PT ;  /* 0x0000000c0d0d8212 */ /* 0x001fc600078e3cff */
[----:B------:R-:W-:Y:S04]  /*4e710*/  STL [R1+0xfb4], R65 ;  /* 0x000fb44101007387 */ /* 0x000fe80000100800 */
[----:B------:R0:W-:Y:S01]  /*4e720*/  STL [R1+0xf70], R12 ;  /* 0x000f700c01007387 */ /* 0x0001e20000100800 */
[----:B------:R-:W-:Y:S02]  /*4e730*/  IADD3.X R5, PT, PT, R5, UR58, RZ, P3, !PT ;  /* 0x0000003a05057c10 */ /* 0x000fe40009ffe4ff */
[----:B0-----:R-:W-:-:S04]  /*4e740*/  @!P0 LOP3.LUT R12, R13, R12, RZ, 0x3c, !PT ;  /* 0x0000000c0d0c8212 */ /* 0x001fc800078e3cff */
[----:B------:R-:W-:-:S05]  /*4e750*/  @!P0 LOP3.LUT R13, R13, R12, RZ, 0x3c, !PT ;  /* 0x0000000c0d0d8212 */ /* 0x000fca00078e3cff */
[----:B------:R0:W2:Y:S02]  /*4e760*/  @!P0 LDG.E.U8 R64, desc[UR20][R12.64] ;  /* 0x000000140c408981 */ /* 0x0000a4000c1e1100 */
[----:B0-----:R-:W-:Y:S02]  /*4e770*/  @!P0 IMAD.MOV.U32 R12, RZ, RZ, R65 ;  /* 0x000000ffff0c8224 */ /* 0x001fe400078e0041 */
[----:B------:R-:W-:-:S05]  /*4e780*/  @!P0 IMAD.MOV.U32 R13, RZ, RZ, R5 ;  /* 0x000000ffff0d8224 */ /* 0x000fca00078e0005 */
[----:B------:R0:W3:Y:S01]  /*4e790*/  @!P0 LDG.E.U8 R60, desc[UR20][R12.64] ;  /* 0x000000140c3c8981 */ /* 0x0000e2000c1e1100 */
[----:B------:R-:W-:-:S03]  /*4e7a0*/  IADD3.X R70, PT, PT, R70, UR58, RZ, P1, !PT ;  /* 0x0000003a46467c10 */ /* 0x000fc60008ffe4ff */
[----:B------:R-:W-:Y:S01]  /*4e7b0*/  STL [R1+0xfb0], R5 ;  /* 0x000fb00501007387 */ /* 0x000fe20000100800 */
[----:B------:R-:W-:Y:S01]  /*4e7c0*/  PRMT R59, RZ, 0x7610, R59 ;  /* 0x00007610ff3b7816 */ /* 0x000fe2000000003b */
[----:B0-----:R-:W-:Y:S02]  /*4e7d0*/  @!P0 IMAD.MOV.U32 R12, RZ, RZ, R66 ;  /* 0x000000ffff0c8224 */ /* 0x001fe400078e0042 */
[----:B------:R-:W-:-:S05]  /*4e7e0*/  @!P0 IMAD.MOV.U32 R13, RZ, RZ, R70 ;  /* 0x000000ffff0d8224 */ /* 0x000fca00078e0046 */
[----:B------:R-:W4:Y:S04]  /*4e7f0*/  @!P0 LDG.E.U8 R59, desc[UR20][R12.64] ;  /* 0x000000140c3b8981 */ /* 0x000f28000c1e1100 */
[----:B--2---:R-:W-:Y:S04]  /*4e800*/  STL [R1+0x2bbc], R64 ;  /* 0x002bbc4001007387 */ /* 0x004fe80000100800 */
[----:B------:R-:W-:Y:S04]  /*4e810*/  STL [R1+0xff0], R70 ;  /* 0x000ff04601007387 */ /* 0x000fe80000100800 */
[----:B---3--:R0:W-:Y:S04]  /*4e820*/  STL [R1+0x2bc0], R60 ;  /* 0x002bc03c01007387 */ /* 0x0081e80000100800 */
[----:B0-----:R-:W2:Y:S04]  /*4e830*/  LDL.LU R60, [R1+0x1818] ;  /* 0x00181800013c7983 */ /* 0x001ea80000300800 */
[----:B------:R-:W3:Y:S04]  /*4e840*/  LDL.LU R70, [R1+0x1798] ;  /* 0x0017980001467983 */ /* 0x000ee80000300800 */
[----:B------:R-:W3:Y:S04]  /*4e850*/  LDL.LU R65, [R1+0x17d8] ;  /* 0x0017d80001417983 */ /* 0x000ee80000300800 */
[----:B------:R-:W3:Y:S04]  /*4e860*/  LDL.LU R66, [R1+0x17d4] ;  /* 0x0017d40001427983 */ /* 0x000ee80000300800 */
[----:B------:R-:W3:Y:S04]  /*4e870*/  LDL.LU R64, [R1+0x1814] ;  /* 0x0018140001407983 */ /* 0x000ee80000300800 */
[----:B------:R-:W3:Y:S01]  /*4e880*/  LDL.LU R13, [R1+0x1794] ;  /* 0x00179400010d7983 */ /* 0x000ee20000300800 */
[----:B------:R-:W-:-:S03]  /*4e890*/  PRMT R58, RZ, 0x7610, R58 ;  /* 0x00007610ff3a7816 */ /* 0x000fc6000000003a */
[----:B----4-:R-:W-:Y:S01]  /*4e8a0*/  STL [R1+0x2bc4], R59 ;  /* 0x002bc43b01007387 */ /* 0x010fe20000100800 */
[----:B------:R-:W-:Y:S02]  /*4e8b0*/  PRMT R54, RZ, 0x7610, R54 ;  /* 0x00007610ff367816 */ /* 0x000fe40000000036 */
[----:B--2---:R-:W-:Y:S02]  /*4e8c0*/  IADD3 R60, P1, PT, R60, UR15, RZ ;  /* 0x0000000f3c3c7c10 */ /* 0x004fe4000ff3e0ff */
[----:B---3--:R-:W-:Y:S02]  /*4e8d0*/  IADD3 R70, P4, PT, R70, UR15, RZ ;  /* 0x0000000f46467c10 */ /* 0x008fe4000ff9e0ff */
[----:B------:R-:W-:-:S03]  /*4e8e0*/  IADD3 R65, P3, PT, R65, UR15, RZ ;  /* 0x0000000f41417c10 */ /* 0x000fc6000ff7e0ff */
[----:B------:R-:W-:Y:S01]  /*4e8f0*/  @!P0 IMAD.MOV.U32 R12, RZ, RZ, R70 ;  /* 0x000000ffff0c8224 */ /* 0x000fe200078e0046 */
[----:B------:R-:W-:Y:S01]  /*4e900*/  STL [R1+0x1798], R70 ;  /* 0x0017984601007387 */ /* 0x000fe20000100800 */
[----:B------:R-:W-:-:S03]  /*4e910*/  IADD3.X R66, PT, PT, R66, UR58, RZ, P3, !PT ;  /* 0x0000003a42427c10 */ /* 0x000fc60009ffe4ff */
[----:B------:R-:W-:Y:S01]  /*4e920*/  STL [R1+0x1818], R60 ;  /* 0x0018183c01007387 */ /* 0x000fe20000100800 */
[----:B------:R-:W-:-:S03]  /*4e930*/  IADD3.X R13, PT, PT, R13, UR58, RZ, P4, !PT ;  /* 0x0000003a0d0d7c10 */ /* 0x000fc6000a7fe4ff */
[----:B------:R-:W-:Y:S04]  /*4e940*/  STL [R1+0x17d8], R65 ;  /* 0x0017d84101007387 */ /* 0x000fe80000100800 */
[----:B------:R0:W-:Y:S04]  /*4e950*/  STL [R1+0x1794], R13 ;  /* 0x0017940d01007387 */ /* 0x0001e80000100800 */
[----:B------:R1:W2:Y:S02]  /*4e960*/  @!P0 LDG.E.U8 R58, desc[UR20][R12.64] ;  /* 0x000000140c3a8981 */ /* 0x0002a4000c1e1100 */
[----:B-1----:R-:W-:-:S02]  /*4e970*/  @!P0 IMAD.MOV.U32 R12, RZ, RZ, R65 ;  /* 0x000000ffff0c8224 */ /* 0x002fc400078e0041 */
[----:B0-----:R-:W-:-:S05]  /*4e980*/  @!P0 IMAD.MOV.U32 R13, RZ, RZ, R66 ;  /* 0x000000ffff0d8224 */ /* 0x001fca00078e0042 */
[----:B------:R0:W3:Y:S01]  /*4e990*/  @!P0 LDG.E.U8 R54, desc[UR20][R12.64] ;  /* 0x000000140c368981 */ /* 0x0000e2000c1e1100 */
[----:B------:R-:W-:-:S03]  /*4e9a0*/  IADD3.X R64, PT, PT, R64, UR58, RZ, P1, !PT ;  /* 0x0000003a40407c10 */ /* 0x000fc60008ffe4ff */
[----:B------:R-:W-:Y:S01]  /*4e9b0*/  STL [R1+0x17d4], R66 ;  /* 0x0017d44201007387 */ /* 0x000fe20000100800 */
[----:B------:R-:W-:Y:S01]  /*4e9c0*/  PRMT R53, RZ, 0x7610, R53 ;  /* 0x00007610ff357816 */ /* 0x000fe20000000035 */
[----:B0-----:R-:W-:Y:S02]  /*4e9d0*/  @!P0 IMAD.MOV.U32 R13, RZ, RZ, R64 ;  /* 0x000000ffff0d8224 */ /* 0x001fe400078e0040 */
[----:B------:R-:W-:-:S05]  /*4e9e0*/  @!P0 IMAD.MOV.U32 R12, RZ, RZ, R60 ;  /* 0x000000ffff0c8224 */ /* 0x000fca00078e003c */
[----:B------:R-:W4:Y:S04]  /*4e9f0*/  @!P0 LDG.E.U8 R53, desc[UR20][R12.64] ;  /* 0x000000140c358981 */ /* 0x000f28000c1e1100 */
[----:B--2---:R0:W-:Y:S04]  /*4ea00*/  STL [R1+0x2bc8], R58 ;  /* 0x002bc83a01007387 */ /* 0x0041e80000100800 */
[----:B------:R1:W-:Y:S04]  /*4ea10*/  STL [R1+0x1814], R64 ;  /* 0x0018144001007387 */ /* 0x0003e80000100800 */
[----:B0-----:R-:W2:Y:S04]  /*4ea20*/  LDL.LU R58, [R1+0x16ec] ;  /* 0x0016ec00013a7983 */ /* 0x001ea80000300800 */
[----:B---3--:R0:W-:Y:S04]  /*4ea30*/  STL [R1+0x2bcc], R54 ;  /* 0x002bcc3601007387 */ /* 0x0081e80000100800 */
[----:B-1----:R-:W3:Y:S04]  /*4ea40*/  LDL.LU R64, [R1+0x1770] ;  /* 0x0017700001407983 */ /* 0x002ee80000300800 */
[----:B0-----:R-:W3:Y:S04]  /*4ea50*/  LDL.LU R54, [R1+0x1720] ;  /* 0x0017200001367983 */ /* 0x001ee80000300800 */
        /* <DEDUP_REMOVED lines=8> */
[----:B------:R-:W-:Y:S02]  /*4eae0*/  IADD3 R54, P3, PT, R54, UR15, RZ ;  /* 0x0000000f36367c10 */ /* 0x000fe4000ff7e0ff */
[----:B------:R-:W-:Y:S01]  /*4eaf0*/  IADD3.X R65, PT, PT, R65, UR58, RZ, P4, !PT ;  /* 0x0000003a41417c10 */ /* 0x000fe2000a7fe4ff */
[----:B------:R-:W-:Y:S01]  /*4eb00*/  @!P0 IMAD.MOV.U32 R12, RZ, RZ, R64 ;  /* 0x000000ffff0c8224 */ /* 0x000fe200078e0040 */
[----:B------:R-:W-:Y:S01]  /*4eb10*/  STL [R1+0x1770], R64 ;  /* 0x0017704001007387 */ /* 0x000fe20000100800 */
[----:B------:R-:W-:-:S02]  /*4eb20*/  IADD3.X R60, PT, PT, R60, UR58, RZ, P3, !PT ;  /* 0x0000003a3c3c7c10 */ /* 0x000fc40009ffe4ff */
[----:B------:R-:W-:Y:S01]  /*4eb30*/  @!P0 IMAD.MOV.U32 R13, RZ, RZ, R65 ;  /* 0x000000ffff0d8224 */ /* 0x000fe200078e0041 */
[----:B------:R-:W-:Y:S01]  /*4eb40*/  STL [R1+0x16ec], R58 ;  /* 0x0016ec3a01007387 */ /* 0x000fe20000100800 */
[----:B------:R-:W-:-:S03]  /*4eb50*/  IADD3.X R59, PT, PT, R59, UR58, RZ, P1, !PT ;  /* 0x0000003a3b3b7c10 */ /* 0x000fc60008ffe4ff */
[----:B------:R0:W-:Y:S04]  /*4eb60*/  STL [R1+0x1720], R54 ;  /* 0x0017203601007387 */ /* 0x0001e80000100800 */
[----:B------:R-:W-:Y:S04]  /*4eb70*/  STL [R1+0x176c], R65 ;  /* 0x00176c4101007387 */ /* 0x000fe80000100800 */
[----:B------:R1:W-:Y:S04]  /*4eb80*/  STL [R1+0x1714], R60 ;  /* 0x0017143c01007387 */ /* 0x0003e80000100800 */
[----:B------:R2:W3:Y:S04]  /*4eb90*/  @!P0 LDG.E.U8 R52, desc[UR20][R12.64] ;  /* 0x000000140c348981 */ /* 0x0004e8000c1e1100 */
[----:B------:R4:W-:Y:S01]  /*4eba0*/  STL [R1+0x16e8], R59 ;  /* 0x0016e83b01007387 */ /* 0x0009e20000100800 */
[----:B--2---:R-:W-:-:S02]  /*4ebb0*/  @!P0 IMAD.MOV.U32 R12, RZ, RZ, R54 ;  /* 0x000000ffff0c8224 */ /* 0x004fc400078e0036 */
[----:B------:R-:W-:Y:S01]  /*4ebc0*/  @!P0 IMAD.MOV.U32 R13, RZ, RZ, R60 ;  /* 0x000000ffff0d8224 */ /* 0x000fe200078e003c */
[----:B0-----:R-:W2:Y:S04]  /*4ebd0*/  LDL.LU R54, [R1+0x10cc] ;  /* 0x0010cc0001367983 */ /* 0x001ea80000300800 */
[----:B-1----:R-:W2:Y:S04]  /*4ebe0*/  LDL.LU R60, [R1+0x104c] ;  /* 0x00104c00013c7983 */ /* 0x002ea80000300800 */
[----:B------:R-:W3:Y:S04]  /*4ebf0*/  LDL.LU R53, [R1+0x108c] ;  /* 0x00108c0001357983 */ /* 0x000ee80000300800 */
[----:B------:R-:W3:Y:S04]  /*4ec00*/  LDL.LU R64, [R1+0x1048] ;  /* 0x0010480001407983 */ /* 0x000ee80000300800 */
[----:B------:R0:W3:Y:S02]  /*4ec10*/  @!P0 LDG.E.U8 R48, desc[UR20][R12.64] ;  /* 0x000000140c308981 */ /* 0x0000e4000c1e1100 */
[----:B0-----:R-:W-:-:S02]  /*4ec20*/  @!P0 IMAD.MOV.U32 R13, RZ, RZ, R59 ;  /* 0x000000ffff0d8224 */ /* 0x001fc400078e003b */
[----:B----4-:R-:W4:Y:S01]  /*4ec30*/  LDL.LU R59, [R1+0x1088] ;  /* 0x00108800013b7983 */ /* 0x010f220000300800 */
[----:B------:R-:W-:-:S03]  /*4ec40*/  @!P0 IMAD.MOV.U32 R12, RZ, RZ, R58 ;  /* 0x000000ffff0c8224 */ /* 0x000fc600078e003a */
[----:B------:R-:W4:Y:S01]  /*4ec50*/  LDL.LU R58, [R1+0x10c8] ;  /* 0x0010c800013a7983 */ /* 0x000f220000300800 */
[----:B------:R-:W-:Y:S02]  /*4ec60*/  PRMT R45, RZ, 0x7610, R45 ;  /* 0x00007610ff2d7816 */ /* 0x000fe4000000002d */
[----:B------:R-:W-:-:S04]  /*4ec70*/  PRMT R44, RZ, 0x7610, R44 ;  /* 0x00007610ff2c7816 */ /* 0x000fc8000000002c */
[----:B------:R0:W4:Y:S01]  /*4ec80*/  @!P0 LDG.E.U8 R45, desc[UR20][R12.64] ;  /* 0x000000140c2d8981 */ /* 0x000122000c1e1100 */
[----:B------:R-:W-:Y:S02]  /*4ec90*/  PRMT R43, RZ, 0x7610, R43 ;  /* 0x00007610ff2b7816 */ /* 0x000fe4000000002b */
[----:B--2---:R-:W-:Y:S02]  /*4eca0*/  IADD3 R60, P4, PT, R60, UR15, RZ ;  /* 0x0000000f3c3c7c10 */ /* 0x004fe4000ff9e0ff */
[----:B------:R-:W-:Y:S02]  /*4ecb0*/  IADD3 R54, P1, PT, R54, UR15, RZ ;  /* 0x0000000f36367c10 */ /* 0x000fe4000ff3e0ff */
[----:B---3--:R-:W-:Y:S02]  /*4ecc0*/  IADD3 R53, P3, PT, R53, UR15, RZ ;  /* 0x0000000f35357c10 */ /* 0x008fe4000ff7e0ff */
[----:B------:R-:W-:Y:S01]  /*4ecd0*/  IADD3.X R64, PT, PT, R64, UR58, RZ, P4, !PT ;  /* 0x0000003a40407c10 */ /* 0x000fe2000a7fe4ff */
[----:B0-----:R-:W-:Y:S01]  /*4ece0*/  @!P0 IMAD.MOV.U32 R12, RZ, RZ, R60 ;  /* 0x000000ffff0c8224 */ /* 0x001fe200078e003c */
[----:B------:R-:W-:Y:S03]  /*4ecf0*/  STL [R1+0x104c], R60 ;  /* 0x00104c3c01007387 */ /* 0x000fe60000100800 */
[----:B------:R-:W-:Y:S01]  /*4ed00*/  @!P0 IMAD.MOV.U32 R13, RZ, RZ, R64 ;  /* 0x000000ffff0d8224 */ /* 0x000fe200078e0040 */
[----:B------:R-:W-:Y:S04]  /*4ed10*/  STL [R1+0x10cc], R54 ;  /* 0x0010cc3601007387 */ /* 0x000fe80000100800 */
[----:B------:R0:W-:Y:S04]  /*4ed20*/  STL [R1+0x108c], R53 ;  /* 0x00108c3501007387 */ /* 0x0001e80000100800 */
[----:B------:R1:W2:Y:S01]  /*4ed30*/  @!P0 LDG.E.U8 R44, desc[UR20][R12.64] ;  /* 0x000000140c2c8981 */ /* 0x0002a2000c1e1100 */
[----:B----4-:R-:W-:-:S02]  /*4ed40*/  IADD3.X R59, PT, PT, R59, UR58, RZ, P3, !PT ;  /* 0x0000003a3b3b7c10 */ /* 0x010fc40009ffe4ff */
[----:B------:R-:W-:Y:S01]  /*4ed50*/  IADD3.X R58, PT, PT, R58, UR58, RZ, P1, !PT ;  /* 0x0000003a3a3a7c10 */ /* 0x000fe20008ffe4ff */
[----:B------:R3:W-:Y:S01]  /*4ed60*/  STL [R1+0x1048], R64 ;  /* 0x0010484001007387 */ /* 0x0007e20000100800 */
[----:B-1----:R-:W-:-:S03]  /*4ed70*/  @!P0 IMAD.MOV.U32 R12, RZ, RZ, R53 ;  /* 0x000000ffff0c8224 */ /* 0x002fc600078e0035 */
[----:B------:R1:W-:Y:S01]  /*4ed80*/  STL [R1+0x1088], R59 ;  /* 0x0010883b01007387 */ /* 0x0003e20000100800 */
[----:B------:R-:W-:-:S03]  /*4ed90*/  @!P0 IMAD.MOV.U32 R13, RZ, RZ, R59 ;  /* 0x000000ffff0d8224 */ /* 0x000fc600078e003b */
[----:B------:R4:W-:Y:S04]  /*4eda0*/  STL [R1+0x10c8], R58 ;  /* 0x0010c83a01007387 */ /* 0x0009e80000100800 */
[----:B0-----:R-:W2:Y:S04]  /*4edb0*/  LDL.LU R53, [R1+0x118c] ;  /* 0x00118c0001357983 */ /* 0x001ea80000300800 */
[----:B------:R-:W2:Y:S04]  /*4edc0*/  LDL.LU R60, [R1+0x110c] ;  /* 0x00110c00013c7983 */ /* 0x000ea80000300800 */
[----:B------:R0:W2:Y:S02]  /*4edd0*/  @!P0 LDG.E.U8 R43, desc[UR20][R12.64] ;  /* 0x000000140c2b8981 */ /* 0x0000a4000c1e1100 */
[----:B0-----:R-:W-:-:S02]  /*4ede0*/  @!P0 IMAD.MOV.U32 R12, RZ, RZ, R54 ;  /* 0x000000ffff0c8224 */ /* 0x001fc400078e0036 */
[----:B------:R-:W2:Y:S04]  /*4edf0*/  LDL.LU R54, [R1+0x114c] ;  /* 0x00114c0001367983 */ /* 0x000ea80000300800 */
[----:B---3--:R-:W3:Y:S01]  /*4ee00*/  LDL.LU R64, [R1+0x1108] ;  /* 0x0011080001407983 */ /* 0x008ee20000300800 */
[----:B------:R-:W-:-:S03]  /*4ee10*/  @!P0 IMAD.MOV.U32 R13, RZ, RZ, R58 ;  /* 0x000000ffff0d8224 */ /* 0x000fc600078e003a */
[----:B-1----:R-:W3:Y:S04]  /*4ee20*/  LDL.LU R59, [R1+0x1148] ;  /* 0x00114800013b7983 */ /* 0x002ee80000300800 */
[----:B----4-:R-:W4:Y:S01]  /*4ee30*/  LDL.LU R58, [R1+0x1188] ;  /* 0x00118800013a7983 */ /* 0x010f220000300800 */
[----:B------:R-:W-:Y:S02]  /*4ee40*/  PRMT R42, RZ, 0x7610, R42 ;  /* 0x00007610ff2a7816 */ /* 0x000fe4000000002a */
[----:B------:R-:W-:-:S04]  /*4ee50*/  PRMT R41, RZ, 0x7610, R41 ;  /* 0x00007610ff297816 */ /* 0x000fc80000000029 */
[----:B------:R0:W4:Y:S01]  /*4ee60*/  @!P0 LDG.E.U8 R42, desc[UR20][R12.64] ;  /* 0x000000140c2a8981 */ /* 0x000122000c1e1100 */
[----:B------:R-:W-:Y:S02]  /*4ee70*/  PRMT R40, RZ, 0x7610, R40 ;  /* 0x00007610ff287816 */ /* 0x000fe40000000028 */
[----:B--2---:R-:W-:Y:S02]  /*4ee80*/  IADD3 R60, P4, PT, R60, UR15, RZ ;  /* 0x0000000f3c3c7c10 */ /* 0x004fe4000ff9e0ff */
[----:B------:R-:W-:-:S03]  /*4ee90*/  IADD3 R53, P1, PT, R53, UR15, RZ ;  /* 0x0000000f35357c10 */ /* 0x000fc6000ff3e0ff */
[----:B0-----:R-:W-:Y:S01]  /*4eea0*/  @!P0 IMAD.MOV.U32 R12, RZ, RZ, R60 ;  /* 0x000000ffff0c8224 */ /* 0x001fe200078e003c */
[----:B------:R-:W-:Y:S01]  /*4eeb0*/  STL [R1+0x110c], R60 ;  /* 0x00110c3c01007387 */ /* 0x000fe20000100800 */
[----:B------:R-:W-:Y:S02]  /*4eec0*/  IADD3 R54, P3, PT, R54, UR15, RZ ;  /* 0x0000000f36367c10 */ /* 0x000fe4000ff7e0ff */
[----:B---3--:R-:W-:Y:S01]  /*4eed0*/  IADD3.X R64, PT, PT, R64, UR58, RZ, P4, !PT ;  /* 0x0000003a40407c10 */ /* 0x008fe2000a7fe4ff */
[----:B------:R-:W-:Y:S01]  /*4eee0*/  STL [R1+0x118c], R53 ;  /* 0x00118c3501007387 */ /* 0x000fe20000100800 */
[----:B------:R-:W-:-:S03]  /*4eef0*/  IADD3.X R59, PT, PT, R59, UR58, RZ, P3, !PT ;  /* 0x0000003a3b3b7c10 */ /* 0x000fc60009ffe4ff */
[----:B------:R-:W-:Y:S01]  /*4ef00*/  @!P0 IMAD.MOV.U32 R13, RZ, RZ, R64 ;  /* 0x000000ffff0d8224 */ /* 0x000fe200078e0040 */
[----:B------:R0:W-:Y:S01]  /*4ef10*/  STL [R1+0x114c], R54 ;  /* 0x00114c3601007387 */ /* 0x0001e20000100800 */
[----:B----4-:R-:W-:-:S03]  /*4ef20*/  IADD3.X R58, PT, PT, R58, UR58, RZ, P1, !PT ;  /* 0x0000003a3a3a7c10 */ /* 0x010fc60008ffe4ff */
[----:B------:R1:W2:Y:S04]  /*4ef30*/  @!P0 LDG.E.U8 R41, desc[UR20][R12.64] ;  /* 0x000000140c298981 */ /* 0x0002a8000c1e1100 */
[----:B------:R3:W-:Y:S04]  /*4ef40*/  STL [R1+0x1108], R64 ;  /* 0x0011084001007387 */ /* 0x0007e80000100800 */
[----:B------:R4:W-:Y:S01]  /*4ef50*/  STL [R1+0x1148], R59 ;  /* 0x0011483b01007387 */ /* 0x0009e20000100800 */
[----:B-1----:R-:W-:Y:S02]  /*4ef60*/  @!P0 IMAD.MOV.U32 R12, RZ, RZ, R54 ;  /* 0x000000ffff0c8224 */ /* 0x002fe400078e0036 */
[----:B------:R-:W-:Y:S01]  /*4ef70*/  @!P0 IMAD.MOV.U32 R13, RZ, RZ, R59 ;  /* 0x000000ffff0d8224 */ /* 0x000fe200078e003b */
        /* <DEDUP_REMOVED lines=8> */
[----:B----4-:R-:W4:Y:S04]  /*4f000*/  LDL.LU R59, [R1+0x1208] ;  /* 0x00120800013b7983 */ /* 0x010f280000300800 */
[----:B-1----:R-:W4:Y:S01]  /*4f010*/  LDL.LU R58, [R1+0x1248] ;  /* 0x00124800013a7983 */ /* 0x002f220000300800 */
        /* <DEDUP_REMOVED lines=11> */
[----:B----4-:R-:W-:-:S03]  /*4f0d0*/  IADD3.X R59, PT, PT, R59, UR58, RZ, P3, !PT ;  /* 0x0000003a3b3b7c10 */ /* 0x010fc60009ffe4ff */
[----:B------:R-:W-:Y:S01]  /*4f0e0*/  @!P0 IMAD.MOV.U32 R13, RZ, RZ, R64 ;  /* 0x000000ffff0d8224 */ /* 0x000fe200078e0040 */
[----:B------:R0:W-:Y:S01]  /*4f0f0*/  STL [R1+0x120c], R53 ;  /* 0x00120c3501007387 */ /* 0x0001e20000100800 */
[----:B------:R-:W-:-:S03]  /*4f100*/  IADD3.X R58, PT, PT, R58, UR58, RZ, P1, !PT ;  /* 0x0000003a3a3a7c10 */ /* 0x000fc60008ffe4ff */
        /* <DEDUP_REMOVED lines=101> */
[----:B---3--:R-:W3:Y:S04]  /*4f760*/  LDL.LU R64, [R1+0x14c8] ;  /* 0x0014c80001407983 */ /* 0x008ee80000300800 */
[----:B----4-:R-:W4:Y:S01]  /*4f770*/  LDL.LU R59, [R1+0x1508] ;  /* 0x00150800013b7983 */ /* 0x010f220000300800 */
[----:B------:R-:W-:-:S03]  /*4f780*/  @!P0 IMAD.MOV.U32 R13, RZ, RZ, R58 ;  /* 0x000000ffff0d8224 */ /* 0x000fc600078e003a */
        /* <DEDUP_REMOVED lines=10> */
[----:B---3--:R-:W-:Y:S02]  /*4f830*/  IADD3.X R64, PT, PT, R64, UR58, RZ, P4, !PT ;  /* 0x0000003a40407c10 */ /* 0x008fe4000a7fe4ff */
[----:B----4-:R-:W-:-:S03]  /*4f840*/  IADD3.X R59, PT, PT, R59, UR58, RZ, P3, !PT ;  /* 0x0000003a3b3b7c10 */ /* 0x010fc60009ffe4ff */
[----:B------:R-:W-:Y:S01]  /*4f850*/  @!P0 IMAD.MOV.U32 R13, RZ, RZ, R64 ;  /* 0x000000ffff0d8224 */ /* 0x000fe200078e0040 */
[----:B------:R-:W-:Y:S01]  /*4f860*/  STL [R1+0xaa8], R54 ;  /* 0x000aa83601007387 */ /* 0x000fe20000100800 */
[----:B------:R-:W-:-:S03]  /*4f870*/  IADD3.X R58, PT, PT, R58, UR58, RZ, P1, !PT ;  /* 0x0000003a3a3a7c10 */ /* 0x000fc60008ffe4ff */
[----:B------:R0:W2:Y:S04]  /*4f880*/  @!P0 LDG.E.U8 R26, desc[UR20][R12.64] ;  /* 0x000000140c1a8981 */ /* 0x0000a8000c1e1100 */
[----:B------:R1:W-:Y:S01]  /*4f890*/  STL [R1+0x150c], R53 ;  /* 0x00150c3501007387 */ /* 0x0003e20000100800 */
[----:B0-----:R-:W-:Y:S02]  /*4f8a0*/  @!P0 IMAD.MOV.U32 R12, RZ, RZ, R53 ;  /* 0x000000ffff0c8224 */ /* 0x001fe400078e0035 */
[----:B------:R-:W-:Y:S01]  /*4f8b0*/  @!P0 IMAD.MOV.U32 R13, RZ, RZ, R59 ;  /* 0x000000ffff0d8224 */ /* 0x000fe200078e003b */
[----:B------:R-:W-:Y:S04]  /*4f8c0*/  STL [R1+0x14c8], R64 ;  /* 0x0014c84001007387 */ /* 0x000fe80000100800 */
[----:B------:R0:W-:Y:S04]  /*4f8d0*/  STL [R1+0x1508], R59 ;  /* 0x0015083b01007387 */ /* 0x0001e80000100800 */
[----:B------:R3:W-:Y:S04]  /*4f8e0*/  STL [R1+0xaa4], R58 ;  /* 0x000aa43a01007387 */ /* 0x0007e80000100800 */
[----:B------:R4:W2:Y:S04]  /*4f8f0*/  @!P0 LDG.E.U8 R25, desc[UR20][R12.64] ;  /* 0x000000140c198981 */ /* 0x0008a8000c1e1100 */
[----:B-1----:R-:W2:Y:S01]  /*4f900*/  LDL.LU R53, [R1+0xa28] ;  /* 0x000a280001357983 */ /* 0x002ea20000300800 */
[----:B----4-:R-:W-:-:S03]  /*4f910*/  @!P0 IMAD.MOV.U32 R12, RZ, RZ, R54 ;  /* 0x000000ffff0c8224 */ /* 0x010fc600078e0036 */
[----:B------:R-:W4:Y:S04]  /*4f920*/  LDL.LU R54, [R1+0xa80] ;  /* 0x000a800001367983 */ /* 0x000f280000300800 */
[----:B0-----:R-:W4:Y:S04]  /*4f930*/  LDL.LU R59, [R1+0x154c] ;  /* 0x00154c00013b7983 */ /* 0x001f280000300800 */
[----:B------:R-:W4:Y:S01]  /*4f940*/  LDL.LU R64, [R1+0xa7c] ;  /* 0x000a7c0001407983 */ /* 0x000f220000300800 */
[----:B------:R-:W-:-:S03]  /*4f950*/  @!P0 IMAD.MOV.U32 R13, RZ, RZ, R58 ;  /* 0x000000ffff0d8224 */ /* 0x000fc600078e003a */
[----:B------:R-:W4:Y:S04]  /*4f960*/  LDL.LU R60, [R1+0x1548] ;  /* 0x00154800013c7983 */ /* 0x000f280000300800 */
[----:B---3--:R-:W3:Y:S01]  /*4f970*/  LDL.LU R58, [R1+0xa24] ;  /* 0x000a2400013a7983 */ /* 0x008ee20000300800 */
[----:B------:R-:W-:Y:S02]  /*4f980*/  PRMT R24, RZ, 0x7610, R24 ;  /* 0x00007610ff187816 */ /* 0x000fe40000000018 */
[----:B------:R-:W-:-:S04]  /*4f990*/  PRMT R23, RZ, 0x7610, R23 ;  /* 0x00007610ff177816 */ /* 0x000fc80000000017 */
[----:B------:R0:W3:Y:S01]  /*4f9a0*/  @!P0 LDG.E.U8 R24, desc[UR20][R12.64] ;  /* 0x000000140c188981 */ /* 0x0000e2000c1e1100 */
[----:B------:R-:W-:Y:S02]  /*4f9b0*/  PRMT R22, RZ, 0x7610, R22 ;  /* 0x00007610ff167816 */ /* 0x000fe40000000016 */
[----:B--2---:R-:W-:Y:S02]  /*4f9c0*/  IADD3 R53, P1, PT, R53, UR15, RZ ;  /* 0x0000000f35357c10 */ /* 0x004fe4000ff3e0ff */
[----:B----4-:R-:W-:Y:S02]  /*4f9d0*/  IADD3 R54, P4, PT, R54, UR15, RZ ;  /* 0x0000000f36367c10 */ /* 0x010fe4000ff9e0ff */
[----:B------:R-:W-:Y:S02]  /*4f9e0*/  IADD3 R59, P3, PT, R59, UR15, RZ ;  /* 0x0000000f3b3b7c10 */ /* 0x000fe4000ff7e0ff */
[----:B------:R-:W-:Y:S01]  /*4f9f0*/  IADD3.X R64, PT, PT, R64, UR58, RZ, P4, !PT ;  /* 0x0000003a40407c10 */ /* 0x000fe2000a7fe4ff */
[----:B0-----:R-:W-:Y:S01]  /*4fa00*/  @!P0 IMAD.MOV.U32 R12, RZ, RZ, R54 ;  /* 0x000000ffff0c8224 */ /* 0x001fe200078e0036 */
[----:B------:R0:W-:Y:S01]  /*4fa10*/  STL [R1+0xa80], R54 ;  /* 0x000a803601007387 */ /* 0x0001e20000100800 */
[----:B------:R-:W-:-:S02]  /*4fa20*/  IADD3.X R60, PT, PT, R60, UR58, RZ, P3, !PT ;  /* 0x0000003a3c3c7c10 */ /* 0x000fc40009ffe4ff */
[----:B------:R-:W-:Y:S01]  /*4fa30*/  @!P0 IMAD.MOV.U32 R13, RZ, RZ, R64 ;  /* 0x000000ffff0d8224 */ /* 0x000fe200078e0040 */
[----:B------:R-:W-:Y:S01]  /*4fa40*/  STL [R1+0xa28], R53 ;  /* 0x000a283501007387 */ /* 0x000fe20000100800 */
[----:B---3--:R-:W-:-:S03]  /*4fa50*/  IADD3.X R58, PT, PT, R58, UR58, RZ, P1, !PT ;  /* 0x0000003a3a3a7c10 */ /* 0x008fc60008ffe4ff */
[----:B------:R-:W-:Y:S04]  /*4fa60*/  STL [R1+0x154c], R59 ;  /* 0x00154c3b01007387 */ /* 0x000fe80000100800 */
[----:B------:R1:W2:Y:S04]  /*4fa70*/  @!P0 LDG.E.U8 R23, desc[UR20][R12.64] ;  /* 0x000000140c178981 */ /* 0x0002a8000c1e1100 */
[----:B------:R-:W-:Y:S04]  /*4fa80*/  STL [R1+0xa7c], R64 ;  /* 0x000a7c4001007387 */ /* 0x000fe80000100800 */
[----:B------:R3:W-:Y:S01]  /*4fa90*/  STL [R1+0x1548], R60 ;  /* 0x0015483c01007387 */ /* 0x0007e20000100800 */
[----:B-1----:R-:W-:-:S02]  /*4faa0*/  @!P0 IMAD.MOV.U32 R12, RZ, RZ, R59 ;  /* 0x000000ffff0c8224 */ /* 0x002fc400078e003b */
[----:B------:R-:W-:Y:S01]  /*4fab0*/  @!P0 IMAD.MOV.U32 R13, RZ, RZ, R60 ;  /* 0x000000ffff0d8224 */ /* 0x000fe200078e003c */
[----:B0-----:R-:W4:Y:S04]  /*4fac0*/  LDL.LU R54, [R1+0x9a8] ;  /* 0x0009a80001367983 */ /* 0x001f280000300800 */
[----:B------:R0:W-:Y:S04]  /*4fad0*/  STL [R1+0xa24], R58 ;  /* 0x000a243a01007387 */ /* 0x0001e80000100800 */
[----:B---3--:R-:W3:Y:S04]  /*4fae0*/  LDL.LU R60, [R1+0xa00] ;  /* 0x000a0000013c7983 */ /* 0x008ee80000300800 */
[----:B------:R1:W2:Y:S02]  /*4faf0*/  @!P0 LDG.E.U8 R22, desc[UR20][R12.64] ;  /* 0x000000140c168981 */ /* 0x0002a4000c1e1100 */
[----:B-1----:R-:W-:-:S02]  /*4fb00*/  @!P0 IMAD.MOV.U32 R12, RZ, RZ, R53 ;  /* 0x000000ffff0c8224 */ /* 0x002fc400078e0035 */
[----:B------:R-:W2:Y:S04]  /*4fb10*/  LDL.LU R53, [R1+0x158c] ;  /* 0x00158c0001357983 */ /* 0x000ea80000300800 */
[----:B------:R-:W2:Y:S01]  /*4fb20*/  LDL.LU R64, [R1+0x9fc] ;  /* 0x0009fc0001407983 */ /* 0x000ea20000300800 */
[----:B------:R-:W-:-:S03]  /*4fb30*/  @!P0 IMAD.MOV.U32 R13, RZ, RZ, R58 ;  /* 0x000000ffff0d8224 */ /* 0x000fc600078e003a */
[----:B0-----:R-:W2:Y:S04]  /*4fb40*/  LDL.LU R58, [R1+0x1588] ;  /* 0x00158800013a7983 */ /* 0x001ea80000300800 */
[----:B------:R-:W2:Y:S01]  /*4fb50*/  LDL.LU R59, [R1+0x9a4] ;  /* 0x0009a400013b7983 */ /* 0x000ea20000300800 */
[----:B------:R-:W-:Y:S02]  /*4fb60*/  PRMT R21, RZ, 0x7610, R21 ;  /* 0x00007610ff157816 */ /* 0x000fe40000000015 */
[----:B------:R-:W-:-:S04]  /*4fb70*/  PRMT R20, RZ, 0x7610, R20 ;  /* 0x00007610ff147816 */ /* 0x000fc80000000014 */
[----:B------:R0:W2:Y:S01]  /*4fb80*/  @!P0 LDG.E.U8 R21, desc[UR20][R12.64] ;  /* 0x000000140c158981 */ /* 0x0000a2000c1e1100 */
[----:B------:R-:W-:Y:S02]  /*4fb90*/  PRMT R19, RZ, 0x7610, R19 ;  /* 0x00007610ff137816 */ /* 0x000fe40000000013 */
[----:B----4-:R-:W-:Y:S02]  /*4fba0*/  IADD3 R54, P1, PT, R54, UR15, RZ ;  /* 0x0000000f36367c10 */ /* 0x010fe4000ff3e0ff */
[----:B---3--:R-:W-:-:S05]  /*4fbb0*/  IADD3 R60, P4, PT, R60, UR15, RZ ;  /* 0x0000000f3c3c7c10 */ /* 0x008fca000ff9e0ff */
[----:B0-----:R-:W-:Y:S01]  /*4fbc0*/  @!P0 IMAD.MOV.U32 R12, RZ, RZ, R60 ;  /* 0x000000ffff0c8224 */ /* 0x001fe200078e003c */
[----:B------:R-:W-:Y:S04]  /*4fbd0*/  STL [R1+0xa00], R60 ;  /* 0x000a003c01007387 */ /* 0x000fe80000100800 */
[----:B------:R-:W-:Y:S01]  /*4fbe0*/  STL [R1+0x9a8], R54 ;  /* 0x0009a83601007387 */ /* 0x000fe20000100800 */
[----:B--2---:R-:W-:Y:S02]  /*4fbf0*/  IADD3 R53, P3, PT, R53, UR15, RZ ;  /* 0x0000000f35357c10 */ /* 0x004fe4000ff7e0ff */
[----:B------:R-:W-:-:S03]  /*4fc00*/  IADD3.X R64, PT, PT, R64, UR58, RZ, P4, !PT ;  /* 0x0000003a40407c10 */ /* 0x000fc6000a7fe4ff */
[----:B------:R0:W-:Y:S01]  /*4fc10*/  STL [R1+0x158c], R53 ;  /* 0x00158c3501007387 */ /* 0x0001e20000100800 */
[----:B------:R-:W-:Y:S01]  /*4fc20*/  IADD3.X R58, PT, PT, R58, UR58, RZ, P3, !PT ;  /* 0x0000003a3a3a7c10 */ /* 0x000fe20009ffe4ff */
[----:B------:R-:W-:Y:S01]  /*4fc30*/  @!P0 IMAD.MOV.U32 R13, RZ, RZ, R64 ;  /* 0x000000ffff0d8224 */ /* 0x000fe200078e0040 */
[----:B------:R-:W-:Y:S01]  /*4fc40*/  IADD3.X R59, PT, PT, R59, UR58, RZ, P1, !PT ;  /* 0x0000003a3b3b7c10 */ /* 0x000fe20008ffe4ff */
[----:B------:R-:W-:Y:S04]  /*4fc50*/  STL [R1+0x9fc], R64 ;  /* 0x0009fc4001007387 */ /* 0x000fe80000100800 */
[----:B------:R1:W-:Y:S04]  /*4fc60*/  STL [R1+0x1588], R58 ;  /* 0x0015883a01007387 */ /* 0x0003e80000100800 */
[----:B------:R2:W3:Y:S04]  /*4fc70*/  @!P0 LDG.E.U8 R20, desc[UR20][R12.64] ;  /* 0x000000140c148981 */ /* 0x0004e8000c1e1100 */
[----:B------:R4:W-:Y:S01]  /*4fc80*/  STL [R1+0x9a4], R59 ;  /* 0x0009a43b01007387 */ /* 0x0009e20000100800 */
[----:B--2---:R-:W-:-:S03]  /*4fc90*/  @!P0 IMAD.MOV.U32 R12, RZ, RZ, R53 ;  /* 0x000000ffff0c8224 */ /* 0x004fc600078e0035 */
[----:B0-----:R-:W2:Y:S01]  /*4fca0*/  LDL.LU R53, [R1+0x640] ;  /* 0x0006400001357983 */ /* 0x001ea20000300800 */
[----:B------:R-:W-:-:S03]  /*4fcb0*/  @!P0 IMAD.MOV.U32 R13, RZ, RZ, R58 ;  /* 0x000000ffff0d8224 */ /* 0x000fc600078e003a */
[----:B------:R-:W2:Y:S04]  /*4fcc0*/  LDL.LU R60, [R1+0x5c0] ;  /* 0x0005c000013c7983 */ /* 0x000ea80000300800 */
[----:B-1----:R-:W3:Y:S04]  /*4fcd0*/  LDL.LU R58, [R1+0x600] ;  /* 0x00060000013a7983 */ /* 0x002ee80000300800 */
        /* <DEDUP_REMOVED lines=9> */
[----:B------:R-:W-:Y:S01]  /*4fd70*/  PRMT R16, RZ, 0x7610, R16 ;  /* 0x00007610ff107816 */ /* 0x000fe20000000010 */
[----:B------:R-:W-:Y:S02]  /*4fd80*/  IMAD.MOV.U32 R70, RZ, RZ, R76 ;  /* 0x000000ffff467224 */ /* 0x000fe400078e004c */
[----:B------:R-:W-:Y:S02]  /*4fd90*/  IMAD.MOV.U32 R76, RZ, RZ, R46 ;  /* 0x000000ffff4c7224 */ /* 0x000fe400078e002e */
[----:B------:R-:W-:Y:S02]  /*4fda0*/  IMAD.MOV.U32 R66, RZ, RZ, R71 ;  /* 0x000000ffff427224 */ /* 0x000fe400078e0047 */
[----:B------:R-:W-:Y:S02]  /*4fdb0*/  IMAD.MOV.U32 R71, RZ, RZ, R77 ;  /* 0x000000ffff477224 */ /* 0x000fe400078e004d */
[----:B------:R-:W-:-:S02]  /*4fdc0*/  IMAD.MOV.U32 R77, RZ, RZ, R78 ;  /* 0x000000ffff4d7224 */ /* 0x000fc400078e004e */
[----:B------:R-:W-:Y:S01]  /*4fdd0*/  IMAD.MOV.U32 R78, RZ, RZ, R47 ;  /* 0x000000ffff4e7224 */ /* 0x000fe200078e002f */
[----:B--2---:R-:W-:Y:S02]  /*4fde0*/  IADD3 R60, P4, PT, R60, UR15, RZ ;  /* 0x0000000f3c3c7c10 */ /* 0x004fe4000ff9e0ff */
[----:B---3--:R-:W-:Y:S02]  /*4fdf0*/  IADD3 R58, P3, PT, R58, UR15, RZ ;  /* 0x0000000f3a3a7c10 */ /* 0x008fe4000ff7e0ff */
[----:B------:R-:W-:Y:S01]  /*4fe00*/  IADD3.X R64, PT, PT, R64, UR58, RZ, P4, !PT ;  /* 0x0000003a40407c10 */ /* 0x000fe2000a7fe4ff */
[----:B0-----:R-:W-:Y:S01]  /*4fe10*/  @!P0 IMAD.MOV.U32 R12, RZ, RZ, R60 ;  /* 0x000000ffff0c8224 */ /* 0x001fe200078e003c */
[----:B------:R-:W-:-:S03]  /*4fe20*/  IADD3 R53, P1, PT, R53, UR15, RZ ;  /* 0x0000000f35357c10 */ /* 0x000fc6000ff3e0ff */
[----:B------:R-:W-:Y:S01]  /*4fe30*/  @!P0 IMAD.MOV.U32 R13, RZ, RZ, R64 ;  /* 0x000000ffff0d8224 */ /* 0x000fe200078e0040 */
[----:B------:R-:W-:Y:S04]  /*4fe40*/  STL [R1+0x5c0], R60 ;  /* 0x0005c03c01007387 */ /* 0x000fe80000100800 */
[----:B------:R0:W2:Y:S01]  /*4fe50*/  @!P0 LDG.E.U8 R17, desc[UR20][R12.64] ;  /* 0x000000140c118981 */ /* 0x0000a2000c1e1100 */
[----:B----4-:R-:W-:-:S03]  /*4fe60*/  IADD3.X R59, PT, PT, R59, UR58, RZ, P3, !PT ;  /* 0x0000003a3b3b7c10 */ /* 0x010fc60009ffe4ff */
[----:B------:R1:W-:Y:S01]  /*4fe70*/  STL [R1+0x640], R53 ;  /* 0x0006403501007387 */ /* 0x0003e20000100800 */
[----:B0-----:R-:W-:Y:S01]  /*4fe80*/  @!P0 IMAD.MOV.U32 R12, RZ, RZ, R58 ;  /* 0x000000ffff0c8224 */ /* 0x001fe200078e003a */
[----:B------:R-:W-:Y:S01]  /*4fe90*/  IADD3.X R54, PT, PT, R54, UR58, RZ, P1, !PT ;  /* 0x0000003a36367c10 */ /* 0x000fe20008ffe4ff */
[----:B------:R-:W-:Y:S01]  /*4fea0*/  @!P0 IMAD.MOV.U32 R13, RZ, RZ, R59 ;  /* 0x000000ffff0d8224 */ /* 0x000fe200078e003b */
[----:B------:R0:W-:Y:S04]  /*4feb0*/  STL [R1+0x600], R58 ;  /* 0x0006003a01007387 */ /* 0x0001e80000100800 */
[----:B------:R-:W-:Y:S04]  /*4fec0*/  STL [R1+0x5bc], R64 ;  /* 0x0005bc4001007387 */ /* 0x000fe80000100800 */
[----:B------:R3:W-:Y:S04]  /*4fed0*/  STL [R1+0x5fc], R59 ;  /* 0x0005fc3b01007387 */ /* 0x0007e80000100800 */
[----:B------:R4:W2:Y:S04]  /*4fee0*/  @!P0 LDG.E.U8 R16, desc[UR20][R12.64] ;  /* 0x000000140c108981 */ /* 0x0008a8000c1e1100 */
[----:B------:R0:W-:Y:S01]  /*4fef0*/  STL [R1+0x63c], R54 ;  /* 0x00063c3601007387 */ /* 0x0001e20000100800 */
[----:B----4-:R-:W-:-:S03]  /*4ff00*/  @!P0 IMAD.MOV.U32 R12, RZ, RZ, R53 ;  /* 0x000000ffff0c8224 */ /* 0x010fc600078e0035 */
[----:B-1----:R-:W4:Y:S04]  /*4ff10*/  LDL.LU R53, [R1+0x720] ;  /* 0x0007200001357983 */ /* 0x002f280000300800 */
[----:B------:R-:W2:Y:S04]  /*4ff20*/  LDL.LU R46, [R1+0x680] ;  /* 0x00068000012e7983 */ /* 0x000ea80000300800 */
[----:B0-----:R-:W2:Y:S04]  /*4ff30*/  LDL.LU R58, [R1+0x6c0] ;  /* 0x0006c000013a7983 */ /* 0x001ea80000300800 */
[----:B------:R-:W2:Y:S04]  /*4ff40*/  LDL.LU R47, [R1+0x67c] ;  /* 0x00067c00012f7983 */ /* 0x000ea80000300800 */
[----:B---3--:R-:W3:Y:S01]  /*4ff50*/  LDL.LU R59, [R1+0x6bc] ;  /* 0x0006bc00013b7983 */ /* 0x008ee20000300800 */
[----:B------:R-:W-:-:S03]  /*4ff60*/  @!P0 IMAD.MOV.U32 R13, RZ, RZ, R54 ;  /* 0x000000ffff0d8224 */ /* 0x000fc600078e0036 */
[----:B------:R-:W3:Y:S01]  /*4ff70*/  LDL.LU R54, [R1+0x71c] ;  /* 0x00071c0001367983 */ /* 0x000ee20000300800 */
[----:B------:R-:W-:Y:S02]  /*4ff80*/  PRMT R15, RZ, 0x7610, R15 ;  /* 0x00007610ff0f7816 */ /* 0x000fe4000000000f */
[----:B------:R-:W-:-:S04]  /*4ff90*/  PRMT R14, RZ, 0x7610, R14 ;  /* 0x00007610ff0e7816 */ /* 0x000fc8000000000e */
[----:B------:R0:W3:Y:S02]  /*4ffa0*/  @!P0 LDG.E.U8 R15, desc[UR20][R12.64] ;  /* 0x000000140c0f8981 */ /* 0x0000e4000c1e1100 */
[----:B0-----:R-:W-:Y:S02]  /*4ffb0*/  PRMT R13, RZ, 0x7610, R13 ;  /* 0x00007610ff0d7816 */ /* 0x001fe4000000000d */
[----:B----4-:R-:W-:Y:S02]  /*4ffc0*/  IADD3 R53, P1, PT, R53, UR15, RZ ;  /* 0x0000000f35357c10 */ /* 0x010fe4000ff3e0ff */
[----:B--2---:R-:W-:Y:S02]  /*4ffd0*/  IADD3 R46, P4, PT, R46, UR15, RZ ;  /* 0x0000000f2e2e7c10 */ /* 0x004fe4000ff9e0ff */
[----:B------:R-:W-:-:S03]  /*4ffe0*/  IADD3 R58, P3, PT, R58, UR15, RZ ;  /* 0x0000000f3a3a7c10 */ /* 0x000fc6000ff7e0ff */
[----:B------:R0:W-:Y:S01]  /*4fff0*/  STL [R1+0x680], R46 ;  /* 0x0006802e01007387 */ /* 0x0001e20000100800 */
[----:B------:R-:W-:-:S03]  /*50000*/  IADD3.X R47, PT, PT, R47, UR58, RZ, P4, !PT ;  /* 0x0000003a2f2f7c10 */ /* 0x000fc6000a7fe4ff */
[----:B------:R-:W-:Y:S01]  /*50010*/  STL [R1+0x720], R53 ;  /* 0x0007203501007387 */ /* 0x000fe20000100800 */
[----:B---3--:R-:W-:-:S03]  /*50020*/  IADD3.X R59, PT, PT, R59, UR58, RZ, P3, !PT ;  /* 0x0000003a3b3b7c10 */ /* 0x008fc60009ffe4ff */
[----:B------:R-:W-:Y:S04]  /*50030*/  STL [R1+0x6c0], R58 ;  /* 0x0006c03a01007387 */ /* 0x000fe80000100800 */
[----:B------:R1:W-:Y:S01]  /*50040*/  STL [R1+0x67c], R47 ;  /* 0x00067c2f01007387 */ /* 0x0003e20000100800 */
[----:B------:R-:W-:-:S03]  /*50050*/  IADD3.X R54, PT, PT, R54, UR58, RZ, P1, !PT ;  /* 0x0000003a36367c10 */ /* 0x000fc60008ffe4ff */
[----:B------:R0:W2:Y:S04]  /*50060*/  @!P0 LDG.E.U8 R14, desc[UR20][R46.64] ;  /* 0x000000142e0e8981 */ /* 0x0000a8000c1e1100 */
[----:B------:R3:W-:Y:S01]  /*50070*/  STL [R1+0x6bc], R59 ;  /* 0x0006bc3b01007387 */ /* 0x0007e20000100800 */
[----:B0-----:R-:W-:Y:S02]  /*50080*/  @!P0 IMAD.MOV.U32 R46, RZ, RZ, R58 ;  /* 0x000000ffff2e8224 */ /* 0x001fe400078e003a */
[----:B-1----:R-:W-:Y:S01]  /*50090*/  @!P0 IMAD.MOV.U32 R47, RZ, RZ, R59 ;  /* 0x000000ffff2f8224 */ /* 0x002fe200078e003b */
[----:B------:R0:W-:Y:S04]  /*500a0*/  STL [R1+0x71c], R54 ;  /* 0x00071c3601007387 */ /* 0x0001e80000100800 */
[----:B------:R1:W4:Y:S02]  /*500b0*/  @!P0 LDG.E.U8 R13, desc[UR20][R46.64] ;  /* 0x000000142e0d8981 */ /* 0x000324000c1e1100 */
[----:B-1----:R-:W-:-:S02]  /*500c0*/  @!P0 IMAD.MOV.U32 R46, RZ, RZ, R53 ;  /* 0x000000ffff2e8224 */ /* 0x002fc400078e0035 */
[----:B------:R-:W2:Y:S04]  /*500d0*/  LDL.LU R53, [R1+0x7e0] ;  /* 0x0007e00001357983 */ /* 0x000ea80000300800 */
[----:B------:R-:W2:Y:S04]  /*500e0*/  LDL.LU R60, [R1+0x760] ;  /* 0x00076000013c7983 */ /* 0x000ea80000300800 */
[----:B------:R-:W4:Y:S04]  /*500f0*/  LDL.LU R58, [R1+0x7a0] ;  /* 0x0007a000013a7983 */ /* 0x000f280000300800 */
[----:B------:R-:W4:Y:S04]  /*50100*/  LDL.LU R64, [R1+0x75c] ;  /* 0x00075c0001407983 */ /* 0x000f280000300800 */
[----:B---3--:R-:W3:Y:S01]  /*50110*/  LDL.LU R59, [R1+0x79c] ;  /* 0x00079c00013b7983 */ /* 0x008ee20000300800 */
[----:B------:R-:W-:-:S03]  /*50120*/  @!P0 IMAD.MOV.U32 R47, RZ, RZ, R54 ;  /* 0x000000ffff2f8224 */ /* 0x000fc600078e0036 */
[----:B0-----:R-:W3:Y:S01]  /*50130*/  LDL.LU R54, [R1+0x7dc] ;  /* 0x0007dc0001367983 */ /* 0x001ee20000300800 */
[----:B------:R-:W-:Y:S02]  /*50140*/  PRMT R12, RZ, 0x7610, R12 ;  /* 0x00007610ff0c7816 */ /* 0x000fe4000000000c */
[----:B------:R-:W-:-:S04]  /*50150*/  PRMT R49, RZ, 0x7610, R49 ;  /* 0x00007610ff317816 */ /* 0x000fc80000000031 */
[----:B------:R0:W3:Y:S01]  /*50160*/  @!P0 LDG.E.U8 R12, desc[UR20][R46.64] ;  /* 0x000000142e0c8981 */ /* 0x0000e2000c1e1100 */
[----:B------:R-:W-:Y:S02]  /*50170*/  PRMT R50, RZ, 0x7610, R50 ;  /* 0x00007610ff327816 */ /* 0x000fe40000000032 */
[----:B--2---:R-:W-:Y:S02]  /*50180*/  IADD3 R60, P4, PT, R60, UR15, RZ ;  /* 0x0000000f3c3c7c10 */ /* 0x004fe4000ff9e0ff */
[----:B----4-:R-:W-:Y:S02]  /*50190*/  IADD3 R58, P3, PT, R58, UR15, RZ ;  /* 0x0000000f3a3a7c10 */ /* 0x010fe4000ff7e0ff */
[----:B------:R-:W-:Y:S01]  /*501a0*/  IADD3.X R64, PT, PT, R64, UR58, RZ, P4, !PT ;  /* 0x0000003a40407c10 */ /* 0x000fe2000a7fe4ff */
[----:B0-----:R-:W-:Y:S01]  /*501b0*/  @!P0 IMAD.MOV.U32 R46, RZ, RZ, R60 ;  /* 0x000000ffff2e8224 */ /* 0x001fe200078e003c */
[----:B------:R-:W-:Y:S02]  /*501c0*/  IADD3 R53, P1, PT, R53, UR15, RZ ;  /* 0x0000000f35357c10 */ /* 0x000fe4000ff3e0ff */
[----:B---3--:R-:W-:Y:S01]  /*501d0*/  IADD3.X R59, PT, PT, R59, UR58, RZ, P3, !PT ;  /* 0x0000003a3b3b7c10 */ /* 0x008fe20009ffe4ff */
[----:B------:R-:W-:Y:S01]  /*501e0*/  @!P0 IMAD.MOV.U32 R47, RZ, RZ, R64 ;  /* 0x000000ffff2f8224 */ /* 0x000fe200078e0040 */
[----:B------:R-:W-:Y:S01]  /*501f0*/  STL [R1+0x760], R60 ;  /* 0x0007603c01007387 */ /* 0x000fe20000100800 */
[----:B------:R-:W-:-:S03]  /*50200*/  IADD3.X R54, PT, PT, R54, UR58, RZ, P1, !PT ;  /* 0x0000003a36367c10 */ /* 0x000fc60008ffe4ff */
[----:B------:R0:W2:Y:S04]  /*50210*/  @!P0 LDG.E.U8 R49, desc[UR20][R46.64] ;  /* 0x000000142e318981 */ /* 0x0000a8000c1e1100 */
[----:B------:R1:W-:Y:S01]  /*50220*/  STL [R1+0x7e0], R53 ;  /* 0x0007e03501007387 */ /* 0x0003e20000100800 */
[----:B0-----:R-:W-:Y:S02]  /*50230*/  @!P0 IMAD.MOV.U32 R46, RZ, RZ, R58 ;  /* 0x000000ffff2e8224 */ /* 0x001fe400078e003a */
[----:B------:R-:W-:Y:S01]  /*50240*/  @!P0 IMAD.MOV.U32 R47, RZ, RZ, R59 ;  /* 0x000000ffff2f8224 */ /* 0x000fe200078e003b */
[----:B------:R0:W-:Y:S04]  /*50250*/  STL [R1+0x7a0], R58 ;  /* 0x0007a03a01007387 */ /* 0x0001e80000100800 */
[----:B------:R3:W-:Y:S04]  /*50260*/  STL [R1+0x75c], R64 ;  /* 0x00075c4001007387 */ /* 0x0007e80000100800 */
[----:B------:R4:W-:Y:S04]  /*50270*/  STL [R1+0x79c], R59 ;  /* 0x00079c3b01007387 */ /* 0x0009e80000100800 */
[----:B------:R0:W2:Y:S04]  /*50280*/  @!P0 LDG.E.U8 R50, desc[UR20][R46.64] ;  /* 0x000000142e328981 */ /* 0x0000a8000c1e1100 */
[----:B------:R3:W-:Y:S01]  /*50290*/  STL [R1+0x7dc], R54 ;  /* 0x0007dc3601007387 */ /* 0x0007e20000100800 */
[----:B0-----:R-:W-:-:S03]  /*502a0*/  @!P0 IMAD.MOV.U32 R46, RZ, RZ, R53 ;  /* 0x000000ffff2e8224 */ /* 0x001fc600078e0035 */
[----:B-1----:R-:W2:Y:S04]  /*502b0*/  LDL.LU R53, [R1+0x8a0] ;  /* 0x0008a00001357983 */ /* 0x002ea80000300800 */
[----:B------:R-:W2:Y:S04]  /*502c0*/  LDL.LU R60, [R1+0x820] ;  /* 0x00082000013c7983 */ /* 0x000ea80000300800 */
[----:B------:R-:W2:Y:S04]  /*502d0*/  LDL.LU R58, [R1+0x860] ;  /* 0x00086000013a7983 */ /* 0x000ea80000300800 */
[----:B---3--:R-:W3:Y:S04]  /*502e0*/  LDL.LU R64, [R1+0x81c] ;  /* 0x00081c0001407983 */ /* 0x008ee80000300800 */
        /* <DEDUP_REMOVED lines=9> */
[----:B---3--:R-:W-:Y:S01]  /*50380*/  IADD3.X R64, PT, PT, R64, UR58, RZ, P4, !PT ;  /* 0x0000003a40407c10 */ /* 0x008fe2000a7fe4ff */
[----:B0-----:R-:W-:Y:S01]  /*50390*/  @!P0 IMAD.MOV.U32 R46, RZ, RZ, R60 ;  /* 0x000000ffff2e8224 */ /* 0x001fe200078e003c */
[----:B------:R-:W-:Y:S02]  /*503a0*/  IADD3 R53, P1, PT, R53, UR15, RZ ;  /* 0x0000000f35357c10 */ /* 0x000fe4000ff3e0ff */
[----:B----4-:R-:W-:Y:S01]  /*503b0*/  IADD3.X R59, PT, PT, R59, UR58, RZ, P3, !PT ;  /* 0x0000003a3b3b7c10 */ /* 0x010fe20009ffe4ff */
        /* <DEDUP_REMOVED lines=46> */
[----:B---3--:R-:W3:Y:S01]  /*506a0*/  LDL.LU R64, [R1+0x15b8] ;  /* 0x0015b80001407983 */ /* 0x008ee20000300800 */
[----:B------:R-:W-:-:S03]  /*506b0*/  @!P0 IMAD.MOV.U32 R47, RZ, RZ, R54 ;  /* 0x000000ffff2f8224 */ /* 0x000fc600078e0036 */
[----:B----4-:R-:W4:Y:S04]  /*506c0*/  LDL.LU R59, [R1+0x15f8] ;  /* 0x0015f800013b7983 */ /* 0x010f280000300800 */
        /* <DEDUP_REMOVED lines=12> */
[----:B------:R0:W-:Y:S01]  /*50790*/  STL [R1+0x15bc], R60 ;  /* 0x0015bc3c01007387 */ /* 0x0001e20000100800 */
[----:B------:R-:W-:-:S03]  /*507a0*/  IADD3.X R54, PT, PT, R54, UR58, RZ, P1, !PT ;  /* 0x0000003a36367c10 */ /* 0x000fc60008ffe4ff */
[----:B------:R-:W-:Y:S04]  /*507b0*/  STL [R1+0x163c], R53 ;  /* 0x00163c3501007387 */ /* 0x000fe80000100800 */
[----:B------:R1:W2:Y:S04]  /*507c0*/  @!P0 LDG.E.U8 R67, desc[UR20][R46.64] ;  /* 0x000000142e438981 */ /* 0x0002a8000c1e1100 */
[----:B------:R3:W-:Y:S04]  /*507d0*/  STL [R1+0x15fc], R58 ;  /* 0x0015fc3a01007387 */ /* 0x0007e80000100800 */
[----:B------:R4:W-:Y:S01]  /*507e0*/  STL [R1+0x15b8], R64 ;  /* 0x0015b84001007387 */ /* 0x0009e20000100800 */
[----:B-1----:R-:W-:-:S02]  /*507f0*/  @!P0 IMAD.MOV.U32 R46, RZ, RZ, R58 ;  /* 0x000000ffff2e8224 */ /* 0x002fc400078e003a */
[----:B------:R-:W-:Y:S01]  /*50800*/  @!P0 IMAD.MOV.U32 R47, RZ, RZ, R59 ;  /* 0x000000ffff2f8224 */ /* 0x000fe200078e003b */
[----:B------:R1:W-:Y:S04]  /*50810*/  STL [R1+0x15f8], R59 ;  /* 0x0015f83b01007387 */ /* 0x0003e80000100800 */
[----:B------:R1:W-:Y:S04]  /*50820*/  STL [R1+0x1638], R54 ;  /* 0x0016383601007387 */ /* 0x0003e80000100800 */
[----:B0-----:R-:W2:Y:S04]  /*50830*/  LDL.LU R60, [R1+0x167c] ;  /* 0x00167c00013c7983 */ /* 0x001ea80000300800 */
[----:B------:R0:W2:Y:S04]  /*50840*/  @!P0 LDG.E.U8 R68, desc[UR20][R46.64] ;  /* 0x000000142e448981 */ /* 0x0000a8000c1e1100 */
[----:B---3--:R-:W3:Y:S01]  /*50850*/  LDL.LU R58, [R1+0x16bc] ;  /* 0x0016bc00013a7983 */ /* 0x008ee20000300800 */
[----:B0-----:R-:W-:-:S03]  /*50860*/  @!P0 IMAD.MOV.U32 R46, RZ, RZ, R53 ;  /* 0x000000ffff2e8224 */ /* 0x001fc600078e0035 */
[----:B------:R-:W3:Y:S04]  /*50870*/  LDL.LU R53, [R1+0x199c] ;  /* 0x00199c0001357983 */ /* 0x000ee80000300800 */
[----:B----4-:R-:W4:Y:S04]  /*50880*/  LDL.LU R64, [R1+0x1678] ;  /* 0x0016780001407983 */ /* 0x010f280000300800 */
[----:B-1----:R-:W4:Y:S01]  /*50890*/  LDL.LU R59, [R1+0x16b8] ;  /* 0x0016b800013b7983 */ /* 0x002f220000300800 */
[----:B------:R-:W-:-:S03]  /*508a0*/  @!P0 IMAD.MOV.U32 R47, RZ, RZ, R54 ;  /* 0x000000ffff2f8224 */ /* 0x000fc600078e0036 */
[----:B------:R-:W4:Y:S01]  /*508b0*/  LDL.LU R54, [R1+0xed4] ;  /* 0x000ed40001367983 */ /* 0x000f220000300800 */
[----:B------:R-:W-:Y:S02]  /*508c0*/  PRMT R69, RZ, 0x7610, R69 ;  /* 0x00007610ff457816 */ /* 0x000fe40000000045 */
[----:B------:R-:W-:-:S04]  /*508d0*/  PRMT R73, RZ, 0x7610, R73 ;  /* 0x00007610ff497816 */ /* 0x000fc80000000049 */
[----:B------:R0:W4:Y:S01]  /*508e0*/  @!P0 LDG.E.U8 R69, desc[UR20][R46.64] ;  /* 0x000000142e458981 */ /* 0x000122000c1e1100 */
[----:B------:R-:W-:Y:S02]  /*508f0*/  PRMT R74, RZ, 0x7610, R74 ;  /* 0x00007610ff4a7816 */ /* 0x000fe4000000004a */
[----:B--2---:R-:W-:-:S05]  /*50900*/  IADD3 R60, P3, PT, R60, UR15, RZ ;  /* 0x0000000f3c3c7c10 */ /* 0x004fca000ff7e0ff */
[----:B0-----:R-:W-:Y:S01]  /*50910*/  @!P0 IMAD.MOV.U32 R46, RZ, RZ, R60 ;  /* 0x000000ffff2e8224 */ /* 0x001fe200078e003c */
[----:B---3--:R-:W-:Y:S02]  /*50920*/  IADD3 R58, P1, PT, R58, UR15, RZ ;  /* 0x0000000f3a3a7c10 */ /* 0x008fe4000ff3e0ff */
[----:B----4-:R-:W-:Y:S02]  /*50930*/  IADD3.X R64, PT, PT, R64, UR58, RZ, P3, !PT ;  /* 0x0000003a40407c10 */ /* 0x010fe40009ffe4ff */
[----:B------:R-:W-:Y:S02]  /*50940*/  IADD3 R53, P4, PT, R53, UR15, RZ ;  /* 0x0000000f35357c10 */ /* 0x000fe4000ff9e0ff */
[----:B------:R-:W-:Y:S01]  /*50950*/  IADD3.X R59, PT, PT, R59, UR58, RZ, P1, !PT ;  /* 0x0000003a3b3b7c10 */ /* 0x000fe20008ffe4ff */
[----:B------:R-:W-:Y:S01]  /*50960*/  @!P0 IMAD.MOV.U32 R47, RZ, RZ, R64 ;  /* 0x000000ffff2f8224 */ /* 0x000fe200078e0040 */
[----:B------:R-:W-:Y:S01]  /*50970*/  STL [R1+0x167c], R60 ;  /* 0x00167c3c01007387 */ /* 0x000fe20000100800 */
[----:B------:R-:W-:-:S03]  /*50980*/  IADD3.X R54, PT, PT, R54, UR58, RZ, P4, !PT ;  /* 0x0000003a36367c10 */ /* 0x000fc6000a7fe4ff */
[----:B------:R0:W2:Y:S04]  /*50990*/  @!P0 LDG.E.U8 R73, desc[UR20][R46.64] ;  /* 0x000000142e498981 */ /* 0x0000a8000c1e1100 */
[----:B------:R-:W-:Y:S01]  /*509a0*/  STL [R1+0x16bc], R58 ;  /* 0x0016bc3a01007387 */ /* 0x000fe20000100800 */
[----:B0-----:R-:W-:Y:S02]  /*509b0*/  @!P0 IMAD.MOV.U32 R46, RZ, RZ, R58 ;  /* 0x000000ffff2e8224 */ /* 0x001fe400078e003a */
[----:B------:R-:W-:Y:S01]  /*509c0*/  @!P0 IMAD.MOV.U32 R47, RZ, RZ, R59 ;  /* 0x000000ffff2f8224 */ /* 0x000fe200078e003b */
[----:B------:R0:W-:Y:S04]  /*509d0*/  STL [R1+0x199c], R53 ;  /* 0x00199c3501007387 */ /* 0x0001e80000100800 */
[----:B------:R1:W-:Y:S04]  /*509e0*/  STL [R1+0x1678], R64 ;  /* 0x0016784001007387 */ /* 0x0003e80000100800 */
[----:B------:R3:W-:Y:S04]  /*509f0*/  STL [R1+0x16b8], R59 ;  /* 0x0016b83b01007387 */ /* 0x0007e80000100800 */
[----:B------:R4:W2:Y:S04]  /*50a00*/  @!P0 LDG.E.U8 R74, desc[UR20][R46.64] ;  /* 0x000000142e4a8981 */ /* 0x0008a8000c1e1100 */
[----:B------:R1:W-:Y:S01]  /*50a10*/  STL [R1+0xed4], R54 ;  /* 0x000ed43601007387 */ /* 0x0003e20000100800 */
[----:B----4-:R-:W-:-:S03]  /*50a20*/  @!P0 IMAD.MOV.U32 R46, RZ, RZ, R53 ;  /* 0x000000ffff2e8224 */ /* 0x010fc600078e0035 */
[----:B0-----:R-:W4:Y:S04]  /*50a30*/  LDL.LU R53, [R1+0x193c] ;  /* 0x00193c0001357983 */ /* 0x001f280000300800 */
[----:B------:R-:W2:Y:S04]  /*50a40*/  LDL.LU R60, [R1+0xef8] ;  /* 0x000ef800013c7983 */ /* 0x000ea80000300800 */
[----:B------:R-:W4:Y:S04]  /*50a50*/  LDL.LU R58, [R1+0x195c] ;  /* 0x00195c00013a7983 */ /* 0x000f280000300800 */
[----:B-1----:R-:W4:Y:S01]  /*50a60*/  LDL.LU R64, [R1+0xef4] ;  /* 0x000ef40001407983 */ /* 0x002f220000300800 */
[----:B------:R-:W-:-:S03]  /*50a70*/  @!P0 IMAD.MOV.U32 R47, RZ, RZ, R54 ;  /* 0x000000ffff2f8224 */ /* 0x000fc600078e0036 */
[----:B---3--:R-:W3:Y:S04]  /*50a80*/  LDL.LU R59, [R1+0xf14] ;  /* 0x000f1400013b7983 */ /* 0x008ee80000300800 */
[----:B------:R-:W3:Y:S01]  /*50a90*/  LDL.LU R54, [R1+0xf38] ;  /* 0x000f380001367983 */ /* 0x000ee20000300800 */
[----:B------:R-:W-:Y:S02]  /*50aa0*/  PRMT R75, RZ, 0x7610, R75 ;  /* 0x00007610ff4b7816 */ /* 0x000fe4000000004b */
[----:B------:R-:W-:-:S04]  /*50ab0*/  PRMT R79, RZ, 0x7610, R79 ;  /* 0x00007610ff4f7816 */ /* 0x000fc8000000004f */
[----:B------:R0:W3:Y:S01]  /*50ac0*/  @!P0 LDG.E.U8 R75, desc[UR20][R46.64] ;  /* 0x000000142e4b8981 */ /* 0x0000e2000c1e1100 */
[----:B------:R-:W-:Y:S02]  /*50ad0*/  PRMT R80, RZ, 0x7610, R80 ;  /* 0x00007610ff507816 */ /* 0x000fe40000000050 */
[----:B------:R-:W-:Y:S02]  /*50ae0*/  PRMT R81, RZ, 0x7610, R81 ;  /* 0x00007610ff517816 */ /* 0x000fe40000000051 */
[----:B--2---:R-:W-:Y:S02]  /*50af0*/  IADD3 R60, P4, PT, R60, UR15, RZ ;  /* 0x0000000f3c3c7c10 */ /* 0x004fe4000ff9e0ff */
[----:B----4-:R-:W-:Y:S02]  /*50b00*/  IADD3 R58, P3, PT, R58, UR15, RZ ;  /* 0x0000000f3a3a7c10 */ /* 0x010fe4000ff7e0ff */
[----:B------:R-:W-:Y:S01]  /*50b10*/  IADD3.X R64, PT, PT, R64, UR58, RZ, P4, !PT ;  /* 0x0000003a40407c10 */ /* 0x000fe2000a7fe4ff */
[----:B0-----:R-:W-:Y:S01]  /*50b20*/  @!P0 IMAD.MOV.U32 R46, RZ, RZ, R60 ;  /* 0x000000ffff2e8224 */ /* 0x001fe200078e003c */
[----:B------:R-:W-:-:S02]  /*50b30*/  IADD3 R53, P1, PT, R53, UR15, RZ ;  /* 0x0000000f35357c10 */ /* 0x000fc4000ff3e0ff */
[----:B---3--:R-:W-:Y:S01]  /*50b40*/  IADD3.X R59, PT, PT, R59, UR58, RZ, P3, !PT ;  /* 0x0000003a3b3b7c10 */ /* 0x008fe20009ffe4ff */
[----:B------:R-:W-:Y:S01]  /*50b50*/  @!P0 IMAD.MOV.U32 R47, RZ, RZ, R64 ;  /* 0x000000ffff2f8224 */ /* 0x000fe200078e0040 */
[----:B------:R-:W-:Y:S01]  /*50b60*/  STL [R1+0xef8], R60 ;  /* 0x000ef83c01007387 */ /* 0x000fe20000100800 */
[----:B------:R-:W-:-:S03]  /*50b70*/  IADD3.X R54, PT, PT, R54, UR58, RZ, P1, !PT ;  /* 0x0000003a36367c10 */ /* 0x000fc60008ffe4ff */
[----:B------:R0:W2:Y:S04]  /*50b80*/  @!P0 LDG.E.U8 R79, desc[UR20][R46.64] ;  /* 0x000000142e4f8981 */ /* 0x0000a8000c1e1100 */
[----:B------:R-:W-:Y:S04]  /*50b90*/  STL [R1+0x193c], R53 ;  /* 0x00193c3501007387 */ /* 0x000fe80000100800 */
[----:B------:R1:W-:Y:S01]  /*50ba0*/  STL [R1+0x195c], R58 ;  /* 0x00195c3a01007387 */ /* 0x0003e20000100800 */
[----:B0-----:R-:W-:Y:S02]  /*50bb0*/  @!P0 IMAD.MOV.U32 R46, RZ, RZ, R58 ;  /* 0x000000ffff2e8224 */ /* 0x001fe400078e003a */
[----:B------:R-:W-:Y:S01]  /*50bc0*/  @!P0 IMAD.MOV.U32 R47, RZ, RZ, R59 ;  /* 0x000000ffff2f8224 */ /* 0x000fe200078e003b */
[----:B------:R0:W-:Y:S04]  /*50bd0*/  STL [R1+0xef4], R64 ;  /* 0x000ef44001007387 */ /* 0x0001e80000100800 */
[----:B------:R3:W-:Y:S04]  /*50be0*/  STL [R1+0xf14], R59 ;  /* 0x000f143b01007387 */ /* 0x0007e80000100800 */
[----:B------:R4:W-:Y:S04]  /*50bf0*/  STL [R1+0xf38], R54 ;  /* 0x000f383601007387 */ /* 0x0009e80000100800 */
[----:B------:R0:W2:Y:S04]  /*50c00*/  @!P0 LDG.E.U8 R80, desc[UR20][R46.64] ;  /* 0x000000142e508981 */ /* 0x0000a8000c1e1100 */
[----:B-1----:R-:W2:Y:S04]  /*50c10*/  LDL.LU R58, [R1+0x18ac] ;  /* 0x0018ac00013a7983 */ /* 0x002ea80000300800 */
[----:B------:R-:W2:Y:S01]  /*50c20*/  LDL.LU R65, [R1+0x1914] ;  /* 0x0019140001417983 */ /* 0x000ea20000300800 */
[----:B0-----:R-:W-:-:S02]  /*50c30*/  @!P0 IMAD.MOV.U32 R46, RZ, RZ, R53 ;  /* 0x000000ffff2e8224 */ /* 0x001fc400078e0035 */
[----:B------:R-:W-:Y:S01]  /*50c40*/  @!P0 IMAD.MOV.U32 R47, RZ, RZ, R54 ;  /* 0x000000ffff2f8224 */ /* 0x000fe200078e0036 */
[----:B------:R-:W2:Y:S04]  /*50c50*/  LDL.LU R60, [R1+0x18ec] ;  /* 0x0018ec00013c7983 */ /* 0x000ea80000300800 */
[----:B------:R-:W2:Y:S04]  /*50c60*/  LDL.LU R64, [R1+0x18dc] ;  /* 0x0018dc0001407983 */ /* 0x000ea80000300800 */
[----:B---3--:R-:W3:Y:S04]  /*50c70*/  LDL.LU R59, [R1+0x18a4] ;  /* 0x0018a400013b7983 */ /* 0x008ee80000300800 */
[----:B----4-:R-:W4:Y:S04]  /*50c80*/  LDL.LU R54, [R1+0x6e4] ;  /* 0x0006e40001367983 */ /* 0x010f280000300800 */
[----:B------:R-:W4:Y:S04]  /*50c90*/  LDL.LU R53, [R1+0x6e8] ;  /* 0x0006e80001357983 */ /* 0x000f280000300800 */
[----:B------:R0:W4:Y:S04]  /*50ca0*/  @!P0 LDG.E.U8 R81, desc[UR20][R46.64] ;  /* 0x000000142e518981 */ /* 0x000128000c1e1100 */
[----:B------:R-:W4:Y:S01]  /*50cb0*/  LDL.LU R47, [R1+0xf54] ;  /* 0x000f5400012f7983 */ /* 0x000f220000300800 */
[----:B------:R-:W-:-:S02]  /*50cc0*/  PRMT R85, RZ, 0x7610, R85 ;  /* 0x00007610ff557816 */ /* 0x000fc40000000055 */
[----:B------:R-:W-:Y:S02]  /*50cd0*/  PRMT R86, RZ, 0x7610, R86 ;  /* 0x00007610ff567816 */ /* 0x000fe40000000056 */
[----:B------:R-:W-:Y:S02]  /*50ce0*/  PRMT R87, RZ, 0x7610, R87 ;  /* 0x00007610ff577816 */ /* 0x000fe40000000057 */
[----:B------:R-:W-:Y:S02]  /*50cf0*/  PRMT R0, RZ, 0x7610, R0 ;  /* 0x00007610ff007816 */ /* 0x000fe40000000000 */
[----:B--2---:R-:W-:Y:S02]  /*50d00*/  IADD3 R58, P1, PT, R58, UR15, RZ ;  /* 0x0000000f3a3a7c10 */ /* 0x004fe4000ff3e0ff */
[----:B------:R-:W-:Y:S02]  /*50d10*/  IADD3 R65, P4, PT, R65, UR15, RZ ;  /* 0x0000000f41417c10 */ /* 0x000fe4000ff9e0ff */
[----:B------:R-:W-:-:S03]  /*50d20*/  IADD3 R60, P3, PT, R60, UR15, RZ ;  /* 0x0000000f3c3c7c10 */ /* 0x000fc6000ff7e0ff */
[----:B0-----:R-:W-:Y:S01]  /*50d30*/  @!P0 IMAD.MOV.U32 R46, RZ, RZ, R65 ;  /* 0x000000ffff2e8224 */ /* 0x001fe200078e0041 */
[----:B------:R-:W-:Y:S01]  /*50d40*/  STL [R1+0x1914], R65 ;  /* 0x0019144101007387 */ /* 0x000fe20000100800 */
[----:B------:R-:W-:-:S03]  /*50d50*/  IADD3.X R64, PT, PT, R64, UR58, RZ, P3, !PT ;  /* 0x0000003a40407c10 */ /* 0x000fc60009ffe4ff */
[----:B------:R-:W-:Y:S04]  /*50d60*/  STL [R1+0x18ac], R58 ;  /* 0x0018ac3a01007387 */ /* 0x000fe80000100800 */
[----:B------:R-:W-:Y:S01]  /*50d70*/  STL [R1+0x18ec], R60 ;  /* 0x0018ec3c01007387 */ /* 0x000fe20000100800 */
[----:B---3--:R-:W-:Y:S02]  /*50d80*/  IADD3.X R59, PT, PT, R59, UR58, RZ, P1, !PT ;  /* 0x0000003a3b3b7c10 */ /* 0x008fe40008ffe4ff */
[----:B----4-:R-:W-:Y:S02]  /*50d90*/  IADD3 R53, P1, PT, R53, UR15, RZ ;  /* 0x0000000f35357c10 */ /* 0x010fe4000ff3e0ff */
[----:B------:R-:W-:-:S05]  /*50da0*/  IADD3.X R47, PT, PT, R47, UR58, RZ, P4, !PT ;  /* 0x0000003a2f2f7c10 */ /* 0x000fca000a7fe4ff */
[----:B------:R0:W-:Y:S04]  /*50db0*/  STL [R1+0xf54], R47 ;  /* 0x000f542f01007387 */ /* 0x0001e80000100800 */
[----:B------:R1:W2:Y:S01]  /*50dc0*/  @!P0 LDG.E.U8 R85, desc[UR20][R46.64] ;  /* 0x000000142e558981 */ /* 0x0002a2000c1e1100 */
[----:B------:R-:W-:Y:S01]  /*50dd0*/  IADD3.X R54, PT, PT, R54, UR58, RZ, P1, !PT ;  /* 0x0000003a36367c10 */ /* 0x000fe20008ffe4ff */
[----:B-1----:R-:W-:Y:S02]  /*50de0*/  @!P0 IMAD.MOV.U32 R46, RZ, RZ, R60 ;  /* 0x000000ffff2e8224 */ /* 0x002fe400078e003c */
[----:B0-----:R-:W-:-:S05]  /*50df0*/  @!P0 IMAD.MOV.U32 R47, RZ, RZ, R64 ;  /* 0x000000ffff2f8224 */ /* 0x001fca00078e0040 */
[----:B------:R0:W3:Y:S02]  /*50e00*/  @!P0 LDG.E.U8 R86, desc[UR20][R46.64] ;  /* 0x000000142e568981 */ /* 0x0000e4000c1e1100 */
[----:B0-----:R-:W-:Y:S02]  /*50e10*/  @!P0 IMAD.MOV.U32 R46, RZ, RZ, R58 ;  /* 0x000000ffff2e8224 */ /* 0x001fe400078e003a */
[----:B------:R-:W-:-:S05]  /*50e20*/  @!P0 IMAD.MOV.U32 R47, RZ, RZ, R59 ;  /* 0x000000ffff2f8224 */ /* 0x000fca00078e003b */
[----:B------:R0:W4:Y:S02]  /*50e30*/  @!P0 LDG.E.U8 R87, desc[UR20][R46.64] ;  /* 0x000000142e578981 */ /* 0x000124000c1e1100 */
[----:B0-----:R-:W-:Y:S02]  /*50e40*/  @!P0 IMAD.MOV.U32 R46, RZ, RZ, R53 ;  /* 0x000000ffff2e8224 */ /* 0x001fe400078e0035 */
[----:B------:R-:W-:-:S05]  /*50e50*/  @!P0 IMAD.MOV.U32 R47, RZ, RZ, R54 ;  /* 0x000000ffff2f8224 */ /* 0x000fca00078e0036 */
[----:B------:R-:W2:Y:S04]  /*50e60*/  @!P0 LDG.E.U8 R0, desc[UR20][R46.64] ;  /* 0x000000142e008981 */ /* 0x000ea8000c1e1100 */
[----:B------:R-:W-:Y:S04]  /*50e70*/  STL [R1+0x18dc], R64 ;  /* 0x0018dc4001007387 */ /* 0x000fe80000100800 */
[----:B------:R-:W-:Y:S04]  /*50e80*/  STL [R1+0x18a4], R59 ;  /* 0x0018a43b01007387 */ /* 0x000fe80000100800 */
[----:B------:R-:W-:Y:S04]  /*50e90*/  STL [R1+0x6e8], R53 ;  /* 0x0006e83501007387 */ /* 0x000fe80000100800 */
[----:B------:R-:W-:Y:S04]  /*50ea0*/  STL [R1+0x6e4], R54 ;  /* 0x0006e43601007387 */ /* 0x000fe80000100800 */
[----:B------:R-:W-:Y:S01]  /*50eb0*/  STL [R1+0x2a74], R47 ;  /* 0x002a742f01007387 */ /* 0x000fe20000100800 */
[----:B------:R-:W0:Y:S03]  /*50ec0*/  S2R R2, SR_TID.X ;  /* 0x0000000000027919 */ /* 0x000e260000002100 */
        /* <DEDUP_REMOVED lines=21> */
[----:B0-----:R-:W-:-:S05]  /*51020*/  LOP3.LUT R2, R2, 0x7f, RZ, 0xc0, !PT ;  /* 0x0000007f02027812 */ /* 0x001fca00078ec0ff */
[----:B------:R0:W-:Y:S04]  /*51030*/  STS.U8 [R2+UR8+0x27400], R8 ;  /* 0x0274000802007988 */ /* 0x0001e80008000008 */
[----:B------:R1:W-:Y:S01]  /*51040*/  STS.U8 [R2+UR8+0x27800], R7 ;  /* 0x0278000702007988 */ /* 0x0003e20008000008 */
[----:B0-----:R-:W-:-:S03]  /*51050*/  IMAD.MOV.U32 R8, RZ, RZ, R6 ;  /* 0x000000ffff087224 */ /* 0x001fc600078e0006 */
[----:B--2---:R-:W-:Y:S04]  /*51060*/  STL [R1+0x2608], R0 ;  /* 0x0026080001007387 */ /* 0x004fe80000100800 */
        /* <DEDUP_REMOVED lines=16> */
[----:B-1----:R-:W2:Y:S04]  /*51170*/  LDL.LU R7, [R1+0x1b8] ;  /* 0x0001b80001077983 */ /* 0x002ea80000300800 */
[----:B------:R-:W3:Y:S04]  /*51180*/  LDL.LU R6, [R1+0x198] ;  /* 0x0001980001067983 */ /* 0x000ee80000300800 */
[----:B0-----:R-:W4:Y:S04]  /*51190*/  LDL.LU R0, [R1+0x138] ;  /* 0x0001380001007983 */ /* 0x001f280000300800 */
        /* <DEDUP_REMOVED lines=8> */
[----:B------:R0:W-:Y:S04]  /*51220*/  STS.U8 [R2+UR8+0x24000], R66 ;  /* 0x0240004202007988 */ /* 0x0001e80008000008 */
[----:B------:R-:W4:Y:S04]  /*51230*/  LDL.LU R65, [R1+0x1d4] ;  /* 0x0001d40001417983 */ /* 0x000f280000300800 */
[----:B------:R1:W-:Y:S04]  /*51240*/  STS.U8 [R2+UR8+0x24400], R70 ;  /* 0x0244004602007988 */ /* 0x0003e80008000008 */
[----:B0-----:R-:W4:Y:S04]  /*51250*/  LDL.LU R66, [R1+0x1b4] ;  /* 0x0001b40001427983 */ /* 0x001f280000300800 */
[----:B------:R0:W-:Y:S04]  /*51260*/  STS.U8 [R2+UR8+0x24800], R71 ;  /* 0x0248004702007988 */ /* 0x0001e80008000008 */
[----:B-1----:R-:W4:Y:S04]  /*51270*/  LDL.LU R70, [R1+0x194] ;  /* 0x0001940001467983 */ /* 0x002f280000300800 */
        /* <DEDUP_REMOVED lines=13> */
[----:B0-----:R-:W4:Y:S01]  /*51350*/  LDL.LU R3, [R1+0xb4] ;  /* 0x0000b40001037983 */ /* 0x001f220000300800 */
[----:B------:R-:W-:-:S03]  /*51360*/  LOP3.LUT R5, R2, 0x10, RZ, 0x3c, !PT ;  /* 0x0000001002057812 */ /* 0x000fc600078e3cff */
        /* <DEDUP_REMOVED lines=8> */
[----:B-1----:R-:W4:Y:S04]  /*513f0*/  LDL.LU R2, [R1+0x158] ;  /* 0x0001580001027983 */ /* 0x002f280000300800 */
[----:B------:R-:W-:Y:S04]  /*51400*/  STL [R1+0x26e0], R92 ;  /* 0x0026e05c01007387 */ /* 0x000fe80000100800 */
[----:B------:R-:W-:Y:S04]  /*51410*/  STL [R1+0x2710], R92 ;  /* 0x0027105c01007387 */ /* 0x000fe80000100800 */
[----:B------:R0:W-:Y:S04]  /*51420*/  STL [R1+0x2720], R92 ;  /* 0x0027205c01007387 */ /* 0x0001e80000100800 */
[----:B------:R1:W-:Y:S04]  /*51430*/  STS.U8 [R5+UR8+0x24080], R8 ;  /* 0x0240800805007988 */ /* 0x0003e80008000008 */
[----:B0-----:R-:W4:Y:S04]  /*51440*/  LDL.LU R92, [R1+0x178] ;  /* 0x00017800015c7983 */ /* 0x001f280000300800 */
[----:B-1----:R-:W4:Y:S04]  /*51450*/  LDL.LU R8, [R1+0x2bdc] ;  /* 0x002bdc0001087983 */ /* 0x002f280000300800 */
[----:B--2---:R0:W-:Y:S04]  /*51460*/  STS.U8 [R5+UR8+0x24480], R7 ;  /* 0x0244800705007988 */ /* 0x0041e80008000008 */
[----:B---3--:R1:W-:Y:S04]  /*51470*/  STS.U8 [R5+UR8+0x24880], R6 ;  /* 0x0248800605007988 */ /* 0x0083e80008000008 */
[----:B0-----:R-:W2:Y:S04]  /*51480*/  LDL.LU R7, [R1+0x2bd8] ;  /* 0x002bd80001077983 */ /* 0x001ea80000300800 */
[----:B-1----:R-:W3:Y:S04]  /*51490*/  LDL.LU R6, [R1+0x2bd4] ;  /* 0x002bd40001067983 */ /* 0x002ee80000300800 */
[----:B----4-:R-:W-:Y:S04]  /*514a0*/  STS.U8 [R5+UR8+0x25480], R0 ;  /* 0x0254800005007988 */ /* 0x010fe80008000008 */
[----:B------:R-:W-:Y:S04]  /*514b0*/  STS.U8 [R5+UR8+0x25880], R46 ;  /* 0x0258802e05007988 */ /* 0x000fe80008000008 */
        /* <DEDUP_REMOVED lines=8> */
[----:B------:R-:W-:Y:S04]  /*51540*/  STL [R1+0x26e4], R91 ;  /* 0x0026e45b01007387 */ /* 0x000fe80000100800 */
[----:B------:R-:W-:Y:S04]  /*51550*/  STS.U8 [R5+UR8+0x25080], R2 ;  /* 0x0250800205007988 */ /* 0x000fe80008000008 */
[----:B------:R-:W-:Y:S04]  /*51560*/  STS.U8 [R5+UR8+0x24c80], R92 ;  /* 0x024c805c05007988 */ /* 0x000fe80008000008 */
[----:B---3--:R0:W-:Y:S02]  /*51570*/  STS.U8 [R5+UR8+0x27880], R6 ;  /* 0x0278800605007988 */ /* 0x0081e40008000008 */
[----:B0-----:R-:W0:Y:S02]  /*51580*/  S2R R6, SR_TID.X ;  /* 0x0000000000067919 */ /* 0x001e240000002100 */
[----:B0-----:R-:W-:-:S04]  /*51590*/  LOP3.LUT R6, R6, 0x7f, RZ, 0xc0, !PT ;  /* 0x0000007f06067812 */ /* 0x001fc800078ec0ff */
[----:B------:R-:W-:-:S05]  /*515a0*/  LOP3.LUT R6, R6, 0x20, RZ, 0x3c, !PT ;  /* 0x0000002006067812 */ /* 0x000fca00078e3cff */
[----:B------:R0:W-:Y:S04]  /*515b0*/  STS.U8 [R6+UR8+0x24100], R65 ;  /* 0x0241004106007988 */ /* 0x0001e80008000008 */
[----:B------:R1:W-:Y:S04]  /*515c0*/  STS.U8 [R6+UR8+0x24500], R66 ;  /* 0x0245004206007988 */ /* 0x0003e80008000008 */
[----:B------:R3:W-:Y:S04]  /*515d0*/  STS.U8 [R6+UR8+0x24900], R70 ;  /* 0x0249004606007988 */ /* 0x0007e80008000008 */
[----:B0-----:R-:W4:Y:S04]  /*515e0*/  LDL.LU R65, [R1+0x1d0] ;  /* 0x0001d00001417983 */ /* 0x001f280000300800 */
[----:B-1----:R-:W4:Y:S04]  /*515f0*/  LDL.LU R66, [R1+0x1b0] ;  /* 0x0001b00001427983 */ /* 0x002f280000300800 */
[----:B------:R0:W-:Y:S04]  /*51600*/  STS.U8 [R6+UR8+0x24d00], R71 ;  /* 0x024d004706007988 */ /* 0x0001e80008000008 */
[----:B---3--:R-:W3:Y:S04]  /*51610*/  LDL.LU R70, [R1+0x190] ;  /* 0x0001900001467983 */ /* 0x008ee80000300800 */
[----:B------:R1:W-:Y:S04]  /*51620*/  STS.U8 [R6+UR8+0x25100], R72 ;  /* 0x0251004806007988 */ /* 0x0003e80008000008 */
[----:B0-----:R-:W3:Y:S04]  /*51630*/  LDL.LU R71, [R1+0x170] ;  /* 0x0001700001477983 */ /* 0x001ee80000300800 */
[----:B------:R0:W-:Y:S04]  /*51640*/  STS.U8 [R6+UR8+0x25500], R76 ;  /* 0x0255004c06007988 */ /* 0x0001e80008000008 */
[----:B-1----:R-:W3:Y:S04]  /*51650*/  LDL.LU R72, [R1+0x150] ;  /* 0x0001500001487983 */ /* 0x002ee80000300800 */
        /* <DEDUP_REMOVED lines=15> */
[----:B-1----:R-:W4:Y:S04]  /*51750*/  LDL.LU R93, [R1+0x4c] ;  /* 0x00004c00015d7983 */ /* 0x002f280000300800 */
        /* <DEDUP_REMOVED lines=12> */
[----:B--2---:R0:W-:Y:S04]  /*51820*/  STS.U8 [R6+UR8+0x27900], R7 ;  /* 0x0279000706007988 */ /* 0x0041e80008000008 */
[----:B------:R-:W-:Y:S04]  /*51830*/  STL [R1+0x2afc], R90 ;  /* 0x002afc5a01007387 */ /* 0x000fe80000100800 */
[----:B------:R-:W-:Y:S01]  /*51840*/  STL [R1+0x2b24], R90 ;  /* 0x002b245a01007387 */ /* 0x000fe20000100800 */
[----:B0-----:R-:W0:Y:S03]  /*51850*/  S2R R7, SR_TID.X ;  /* 0x0000000000077919 */ /* 0x001e260000002100 */
        /* <DEDUP_REMOVED lines=28> */
[----:B0-----:R-:W-:-:S03]  /*51a20*/  LOP3.LUT R7, R7, 0x7f, RZ, 0xc0, !PT ;  /* 0x0000007f07077812 */ /* 0x001fc600078ec0ff */
[----:B------:R-:W-:Y:S04]  /*51a30*/  STL [R1+0x2934], R6 ;  /* 0x0029340601007387 */ /* 0x000fe80000100800 */
[----:B------:R-:W-:Y:S04]  /*51a40*/  STL [R1+0x293c], R6 ;  /* 0x00293c0601007387 */ /* 0x000fe80000100800 */
[----:B------:R-:W-:Y:S04]  /*51a50*/  STL [R1+0x2964], R6 ;  /* 0x0029640601007387 */ /* 0x000fe80000100800 */
[----:B------:R-:W-:Y:S01]  /*51a60*/  STL [R1+0x296c], R6 ;  /* 0x00296c0601007387 */ /* 0x000fe20000100800 */
[----:B------:R-:W-:-:S03]  /*51a70*/  LOP3.LUT R7, R7, 0x30, RZ, 0x3c, !PT ;  /* 0x0000003007077812 */ /* 0x000fc600078e3cff */
[----:B------:R-:W-:Y:S04]  /*51a80*/  STL [R1+0x2994], R6 ;  /* 0x0029940601007387 */ /* 0x000fe80000100800 */
[----:B------:R-:W-:Y:S04]  /*51a90*/  STL [R1+0x299c], R6 ;  /* 0x00299c0601007387 */ /* 0x000fe80000100800 */
[----:B------:R-:W-:Y:S04]  /*51aa0*/  STL [R1+0x29f0], R6 ;  /* 0x0029f00601007387 */ /* 0x000fe80000100800 */
[----:B------:R-:W-:Y:S04]  /*51ab0*/  STL [R1+0x29f4], R6 ;  /* 0x0029f40601007387 */ /* 0x000fe80000100800 */
[----:B------:R-:W-:Y:S04]  /*51ac0*/  STL [R1+0x2a04], R6 ;  /* 0x002a040601007387 */ /* 0x000fe80000100800 */
[----:B------:R-:W-:Y:S04]  /*51ad0*/  STL [R1+0x2a38], R6 ;  /* 0x002a380601007387 */ /* 0x000fe80000100800 */
[----:B------:R-:W-:Y:S04]  /*51ae0*/  STL [R1+0x2a3c], R6 ;  /* 0x002a3c0601007387 */ /* 0x000fe80000100800 */
[----:B------:R-:W-:Y:S04]  /*51af0*/  STS.U8 [R6+UR8+0x27d00], R90 ;  /* 0x027d005a06007988 */ /* 0x000fe80008000008 */
[----:B------:R-:W-:Y:S04]  /*51b00*/  STL [R1+0x2a4c], R6 ;  /* 0x002a4c0601007387 */ /* 0x000fe80000100800 */
[----:B------:R-:W-:Y:S04]  /*51b10*/  STL [R1+0x2a98], R6 ;  /* 0x002a980601007387 */ /* 0x000fe80000100800 */
[----:B---3--:R0:W-:Y:S04]  /*51b20*/  STS.U8 [R7+UR8+0x26d80], R83 ;  /* 0x026d805307007988 */ /* 0x0081e80008000008 */
[----:B0-----:R-:W2:Y:S04]  /*51b30*/  LDL.LU R83, [R1+0x1cc] ;  /* 0x0001cc0001537983 */ /* 0x001ea80000300800 */
[----:B----4-:R0:W-:Y:S04]  /*51b40*/  STS.U8 [R7+UR8+0x27580], R11 ;  /* 0x0275800b07007988 */ /* 0x0101e80008000008 */
[----:B0-----:R-:W3:Y:S04]  /*51b50*/  LDL.LU R11, [R1+0x1ac] ;  /* 0x0001ac00010b7983 */ /* 0x001ee80000300800 */
[----:B------:R-:W4:Y:S04]  /*51b60*/  LDL.LU R92, [R1+0x18c] ;  /* 0x00018c00015c7983 */ /* 0x000f280000300800 */
[----:B------:R-:W2:Y:S04]  /*51b70*/  LDL.LU R2, [R1+0x16c] ;  /* 0x00016c0001027983 */ /* 0x000ea80000300800 */
        /* <DEDUP_REMOVED lines=8> */
[----:B------:R0:W-:Y:S04]  /*51c00*/  STS.U8 [R7+UR8+0x27180], R93 ;  /* 0x0271805d07007988 */ /* 0x0001e80008000008 */
[----:B------:R-:W2:Y:S04]  /*51c10*/  LDL.LU R64, [R1+0x48] ;  /* 0x0000480001407983 */ /* 0x000ea80000300800 */
        /* <DEDUP_REMOVED lines=37> */
[----:B------:R0:W-:Y:S04]  /*51e70*/  STS.U8 [R7+UR8+0x27980], R8 ;  /* 0x0279800807007988 */ /* 0x0001e80008000008 */
        /* <DEDUP_REMOVED lines=33> */
[----:B------:R0:W-:Y:S04]  /*52090*/  STS.U8 [R7+UR8+0x24180], R65 ;  /* 0x0241804107007988 */ /* 0x0001e80008000008 */
[----:B------:R-:W-:Y:S04]  /*520a0*/  STL [R1+0x2a50], R7 ;  /* 0x002a500701007387 */ /* 0x000fe80000100800 */
[----:B------:R1:W-:Y:S04]  /*520b0*/  STS.U8 [R7+UR8+0x24580], R66 ;  /* 0x0245804207007988 */ /* 0x0003e80008000008 */
[----:B0-----:R-:W4:Y:S04]  /*520c0*/  LDL.LU R65, [R1+0x1c8] ;  /* 0x0001c80001417983 */ /* 0x001f280000300800 */
[----:B------:R0:W-:Y:S04]  /*520d0*/  STS.U8 [R7+UR8+0x24980], R70 ;  /* 0x0249804607007988 */ /* 0x0001e80008000008 */
[----:B-1----:R-:W4:Y:S01]  /*520e0*/  LDL.LU R66, [R1+0x1a8] ;  /* 0x0001a80001427983 */ /* 0x002f220000300800 */
[----:B------:R-:W-:-:S03]  /*520f0*/  LOP3.LUT R8, R8, 0x40, RZ, 0x3c, !PT ;  /* 0x0000004008087812 */ /* 0x000fc600078e3cff */
        /* <DEDUP_REMOVED lines=15> */
[----:B------:R-:W-:Y:S04]  /*521f0*/  STS.U8 [R7+UR8+0x27d80], R89 ;  /* 0x027d805907007988 */ /* 0x000fe80008000008 */
[----:B-1----:R-:W4:Y:S04]  /*52200*/  LDL.LU R3, [R1+0xa8] ;  /* 0x0000a80001037983 */ /* 0x002f280000300800 */
[----:B--2---:R1:W-:Y:S04]  /*52210*/  STS.U8 [R8+UR8+0x24200], R83 ;  /* 0x0242005308007988 */ /* 0x0043e80008000008 */
[----:B0-----:R-:W2:Y:S04]  /*52220*/  LDL.LU R82, [R1+0x88] ;  /* 0x0000880001527983 */ /* 0x001ea80000300800 */
[----:B---3--:R0:W-:Y:S04]  /*52230*/  STS.U8 [R8+UR8+0x24600], R11 ;  /* 0x0246000b08007988 */ /* 0x0081e80008000008 */
[----:B-1----:R-:W3:Y:S04]  /*52240*/  LDL.LU R83, [R1+0x64] ;  /* 0x0000640001537983 */ /* 0x002ee80000300800 */
[----:B0-----:R-:W2:Y:S04]  /*52250*/  LDL.LU R11, [R1+0x44] ;  /* 0x00004400010b7983 */ /* 0x001ea80000300800 */
[----:B------:R0:W-:Y:S02]  /*52260*/  STS.U8 [R8+UR8+0x27a00], R9 ;  /* 0x027a000908007988 */ /* 0x0001e40008000008 */
[----:B0-----:R-:W0:Y:S02]  /*52270*/  S2R R9, SR_TID.X ;  /* 0x0000000000097919 */ /* 0x001e240000002100 */
[----:B------:R1:W-:Y:S04]  /*52280*/  STS.U8 [R8+UR8+0x27600], R93 ;  /* 0x0276005d08007988 */ /* 0x0003e80008000008 */
[----:B-1----:R-:W2:Y:S04]  /*52290*/  LDL.LU R93, [R1+0x24] ;  /* 0x00002400015d7983 */ /* 0x002ea80000300800 */
[----:B------:R-:W-:Y:S04]  /*522a0*/  STL [R1+0x29c0], R88 ;  /* 0x0029c05801007387 */ /* 0x000fe80000100800 */
[----:B------:R-:W-:Y:S04]  /*522b0*/  STL [R1+0x2a08], R88 ;  /* 0x002a085801007387 */ /* 0x000fe80000100800 */
[----:B------:R1:W-:Y:S01]  /*522c0*/  STS.U8 [R8+UR8+0x25e00], R53 ;  /* 0x025e003508007988 */ /* 0x0003e20008000008 */
[----:B0-----:R-:W-:-:S03]  /*522d0*/  LOP3.LUT R9, R9, 0x7f, RZ, 0xc0, !PT ;  /* 0x0000007f09097812 */ /* 0x001fc600078ec0ff */
[----:B------:R-:W-:Y:S01]  /*522e0*/  STL [R1+0x2700], R8 ;  /* 0x0027000801007387 */ /* 0x000fe20000100800 */
[----:B------:R-:W-:-:S03]  /*522f0*/  LOP3.LUT R9, R9, 0x50, RZ, 0x3c, !PT ;  /* 0x0000005009097812 */ /* 0x000fc600078e3cff */
[----:B------:R0:W-:Y:S04]  /*52300*/  STS.U8 [R8+UR8+0x26200], R54 ;  /* 0x0262003608007988 */ /* 0x0001e80008000008 */
[----:B-1----:R-:W2:Y:S04]  /*52310*/  LDL.LU R53, [R1+0x1c4] ;  /* 0x0001c40001357983 */ /* 0x002ea80000300800 */
[----:B------:R1:W-:Y:S04]  /*52320*/  STS.U8 [R8+UR8+0x26600], R58 ;  /* 0x0266003a08007988 */ /* 0x0003e80008000008 */
[----:B0-----:R-:W2:Y:S04]  /*52330*/  LDL.LU R54, [R1+0x1a4] ;  /* 0x0001a40001367983 */ /* 0x001ea80000300800 */
[----:B------:R0:W-:Y:S04]  /*52340*/  STS.U8 [R8+UR8+0x26a00], R59 ;  /* 0x026a003b08007988 */ /* 0x0001e80008000008 */
[----:B-1----:R-:W2:Y:S04]  /*52350*/  LDL.LU R58, [R1+0x184] ;  /* 0x00018400013a7983 */ /* 0x002ea80000300800 */
[----:B------:R1:W-:Y:S04]  /*52360*/  STS.U8 [R8+UR8+0x26e00], R60 ;  /* 0x026e003c08007988 */ /* 0x0003e80008000008 */
[----:B0-----:R-:W2:Y:S04]  /*52370*/  LDL.LU R59, [R1+0x164] ;  /* 0x00016400013b7983 */ /* 0x001ea80000300800 */
[----:B----4-:R-:W-:Y:S04]  /*52380*/  STS.U8 [R8+UR8+0x24a00], R92 ;  /* 0x024a005c08007988 */ /* 0x010fe80008000008 */
[----:B------:R-:W-:Y:S04]  /*52390*/  STS.U8 [R8+UR8+0x24e00], R2 ;  /* 0x024e000208007988 */ /* 0x000fe80008000008 */
[----:B------:R-:W-:Y:S04]  /*523a0*/  STS.U8 [R8+UR8+0x25200], R0 ;  /* 0x0252000008007988 */ /* 0x000fe80008000008 */
[----:B------:R-:W-:Y:S04]  /*523b0*/  STS.U8 [R8+UR8+0x25600], R46 ;  /* 0x0256002e08007988 */ /* 0x000fe80008000008 */
[----:B------:R-:W-:Y:S04]  /*523c0*/  STS.U8 [R8+UR8+0x25a00], R47 ;  /* 0x025a002f08007988 */ /* 0x000fe80008000008 */
[----:B------:R0:W-:Y:S04]  /*523d0*/  STS.U8 [R8+UR8+0x27200], R64 ;  /* 0x0272004008007988 */ /* 0x0001e80008000008 */
[----:B------:R-:W-:Y:S04]  /*523e0*/  STS.U8 [R8+UR8+0x27e00], R88 ;  /* 0x027e005808007988 */ /* 0x000fe80008000008 */
[----:B-1----:R-:W4:Y:S04]  /*523f0*/  LDL.LU R60, [R1+0x144] ;  /* 0x00014400013c7983 */ /* 0x002f280000300800 */
[----:B0-----:R-:W4:Y:S04]  /*52400*/  LDL.LU R64, [R1+0x124] ;  /* 0x0001240001407983 */ /* 0x001f280000300800 */
[----:B------:R0:W-:Y:S04]  /*52410*/  STS.U8 [R9+UR8+0x24280], R65 ;  /* 0x0242804109007988 */ /* 0x0001e80008000008 */
        /* <DEDUP_REMOVED lines=11> */
[----:B---3--:R0:W-:Y:S04]  /*524d0*/  STS.U8 [R9+UR8+0x26e80], R83 ;  /* 0x026e805309007988 */ /* 0x0081e80008000008 */
[----:B--2---:R1:W-:Y:S04]  /*524e0*/  STS.U8 [R9+UR8+0x27280], R11 ;  /* 0x0272800b09007988 */ /* 0x0043e80008000008 */
[----:B0-----:R-:W2:Y:S04]  /*524f0*/  LDL.LU R83, [R1+0x40] ;  /* 0x0000400001537983 */ /* 0x001ea80000300800 */
[----:B-1----:R-:W3:Y:S04]  /*52500*/  LDL.LU R11, [R1+0x20] ;  /* 0x00002000010b7983 */ /* 0x002ee80000300800 */
[----:B------:R0:W-:Y:S02]  /*52510*/  STS.U8 [R9+UR8+0x27a80], R10 ;  /* 0x027a800a09007988 */ /* 0x0001e40008000008 */
[----:B0-----:R-:W0:Y:S02]  /*52520*/  S2R R10, SR_TID.X ;  /* 0x00000000000a7919 */ /* 0x001e240000002100 */
[----:B------:R1:W-:Y:S04]  /*52530*/  STS.U8 [R9+UR8+0x25a80], R77 ;  /* 0x025a804d09007988 */ /* 0x0003e80008000008 */
[----:B------:R1:W-:Y:S04]  /*52540*/  STS.U8 [R9+UR8+0x25e80], R78 ;  /* 0x025e804e09007988 */ /* 0x0003e80008000008 */
[----:B------:R1:W-:Y:S04]  /*52550*/  STS.U8 [R9+UR8+0x26680], R3 ;  /* 0x0266800309007988 */ /* 0x0003e80008000008 */
[----:B-1----:R-:W3:Y:S04]  /*52560*/  LDL.LU R77, [R1+0x1c0] ;  /* 0x0001c000014d7983 */ /* 0x002ee80000300800 */
[----:B------:R-:W3:Y:S04]  /*52570*/  LDL.LU R78, [R1+0x1a0] ;  /* 0x0001a000014e7983 */ /* 0x000ee80000300800 */
[----:B------:R1:W-:Y:S04]  /*52580*/  STS.U8 [R9+UR8+0x26a80], R82 ;  /* 0x026a805209007988 */ /* 0x0003e80008000008 */
[----:B------:R-:W3:Y:S04]  /*52590*/  LDL.LU R3, [R1+0x180] ;  /* 0x0001800001037983 */ /* 0x000ee80000300800 */
[----:B------:R1:W-:Y:S01]  /*525a0*/  STS.U8 [R9+UR8+0x27680], R93 ;  /* 0x0276805d09007988 */ /* 0x0003e20008000008 */
[----:B0-----:R-:W-:-:S03]  /*525b0*/  LOP3.LUT R10, R10, 0x7f, RZ, 0xc0, !PT ;  /* 0x0000007f0a0a7812 */ /* 0x001fc600078ec0ff */
[----:B-1----:R-:W3:Y:S01]  /*525c0*/  LDL.LU R82, [R1+0x160] ;  /* 0x0001600001527983 */ /* 0x002ee20000300800 */
[----:B------:R-:W-:-:S03]  /*525d0*/  LOP3.LUT R10, R10, 0x60, RZ, 0x3c, !PT ;  /* 0x000000600a0a7812 */ /* 0x000fc600078e3cff */
[----:B------:R-:W3:Y:S04]  /*525e0*/  LDL.LU R93, [R1+0x140] ;  /* 0x00014000015d7983 */ /* 0x000ee80000300800 */
[----:B------:R-:W3:Y:S04]  /*525f0*/  LDL.LU R5, [R1+0x120] ;  /* 0x0001200001057983 */ /* 0x000ee80000300800 */
[----:B------:R-:W3:Y:S04]  /*52600*/  LDL.LU R2, [R1+0x100] ;  /* 0x0001000001027983 */ /* 0x000ee80000300800 */
[----:B------:R-:W3:Y:S04]  /*52610*/  LDL.LU R89, [R1+0xe0] ;  /* 0x0000e00001597983 */ /* 0x000ee80000300800 */
[----:B------:R-:W3:Y:S04]  /*52620*/  LDL.LU R91, [R1+0xc0] ;  /* 0x0000c000015b7983 */ /* 0x000ee80000300800 */
[----:B------:R-:W3:Y:S04]  /*52630*/  LDL.LU R92, [R1+0xa0] ;  /* 0x0000a000015c7983 */ /* 0x000ee80000300800 */
[----:B------:R-:W3:Y:S04]  /*52640*/  LDL.LU R0, [R1+0x80] ;  /* 0x0000800001007983 */ /* 0x000ee80000300800 */
[----:B------:R-:W3:Y:S04]  /*52650*/  LDL.LU R46, [R1+0x5c] ;  /* 0x00005c00012e7983 */ /* 0x000ee80000300800 */
[----:B------:R0:W-:Y:S04]  /*52660*/  STS.U8 [R9+UR8+0x26280], R4 ;  /* 0x0262800409007988 */ /* 0x0001e80008000008 */
[----:B------:R-:W3:Y:S04]  /*52670*/  LDL.LU R47, [R1+0x3c] ;  /* 0x00003c00012f7983 */ /* 0x000ee80000300800 */
[----:B------:R-:W-:Y:S04]  /*52680*/  STS.U8 [R9+UR8+0x27e80], R84 ;  /* 0x027e805409007988 */ /* 0x000fe80008000008 */
[----:B0-----:R-:W3:Y:S04]  /*52690*/  LDL.LU R4, [R1+0x1c] ;  /* 0x00001c0001047983 */ /* 0x001ee80000300800 */
[----:B------:R0:W-:Y:S04]  /*526a0*/  STS.U8 [R10+UR8+0x24300], R53 ;  /* 0x024300350a007988 */ /* 0x0001e80008000008 */
[----:B------:R1:W-:Y:S04]  /*526b0*/  STS.U8 [R10+UR8+0x24700], R54 ;  /* 0x024700360a007988 */ /* 0x0003e80008000008 */
[----:B------:R1:W-:Y:S04]  /*526c0*/  STS.U8 [R10+UR8+0x24b00], R58 ;  /* 0x024b003a0a007988 */ /* 0x0003e80008000008 */
[----:B0-----:R-:W3:Y:S04]  /*526d0*/  LDL.LU R53, [R1+0x2bd0] ;  /* 0x002bd00001357983 */ /* 0x001ee80000300800 */
[----:B-1----:R-:W3:Y:S04]  /*526e0*/  LDL.LU R54, [R1+0x2bcc] ;  /* 0x002bcc0001367983 */ /* 0x002ee80000300800 */
[----:B------:R-:W3:Y:S04]  /*526f0*/  LDL.LU R58, [R1+0x2bc8] ;  /* 0x002bc800013a7983 */ /* 0x000ee80000300800 */
[----:B------:R0:W-:Y:S04]  /*52700*/  STS.U8 [R10+UR8+0x24f00], R59 ;  /* 0x024f003b0a007988 */ /* 0x0001e80008000008 */
[----:B----4-:R1:W-:Y:S04]  /*52710*/  STS.U8 [R10+UR8+0x25300], R60 ;  /* 0x0253003c0a007988 */ /* 0x0103e80008000008 */
[----:B------:R4:W-:Y:S04]  /*52720*/  STS.U8 [R10+UR8+0x25700], R64 ;  /* 0x025700400a007988 */ /* 0x0009e80008000008 */
[----:B0-----:R-:W3:Y:S04]  /*52730*/  LDL.LU R59, [R1+0x2bc4] ;  /* 0x002bc400013b7983 */ /* 0x001ee80000300800 */
[----:B-1----:R-:W3:Y:S04]  /*52740*/  LDL.LU R60, [R1+0x2bc0] ;  /* 0x002bc000013c7983 */ /* 0x002ee80000300800 */
[----:B----4-:R-:W4:Y:S04]  /*52750*/  LDL.LU R64, [R1+0x2bbc] ;  /* 0x002bbc0001407983 */ /* 0x010f280000300800 */
        /* <DEDUP_REMOVED lines=12> */
[----:B--2---:R0:W-:Y:S04]  /*52820*/  STS.U8 [R10+UR8+0x27300], R83 ;  /* 0x027300530a007988 */ /* 0x0041e80008000008 */
[----:B---3--:R1:W-:Y:S04]  /*52830*/  STS.U8 [R10+UR8+0x27700], R11 ;  /* 0x0277000b0a007988 */ /* 0x0083e80008000008 */
[----:B0-----:R-:W2:Y:S04]  /*52840*/  LDL.LU R83, [R1+0x2ba0] ;  /* 0x002ba00001537983 */ /* 0x001ea80000300800 */
[----:B-1----:R-:W3:Y:S04]  /*52850*/  LDL.LU R11, [R1+0x2b9c] ;  /* 0x002b9c00010b7983 */ /* 0x002ee80000300800 */
[----:B---3--:R0:W-:Y:S02]  /*52860*/  STS.U8 [R10+UR8+0x27b00], R11 ;  /* 0x027b000b0a007988 */ /* 0x0081e40008000008 */
[----:B0-----:R-:W0:Y:S02]  /*52870*/  S2R R11, SR_TID.X ;  /* 0x00000000000b7919 */ /* 0x001e240000002100 */
[----:B--2---:R-:W-:Y:S01]  /*52880*/  STS.U8 [R10+UR8+0x27f00], R83 ;  /* 0x027f00530a007988 */ /* 0x004fe20008000008 */
[----:B0-----:R-:W-:-:S04]  /*52890*/  LOP3.LUT R11, R11, 0x7f, RZ, 0xc0, !PT ;  /* 0x0000007f0b0b7812 */ /* 0x001fc800078ec0ff */
[----:B------:R-:W-:-:S05]  /*528a0*/  LOP3.LUT R11, R11, 0x70, RZ, 0x3c, !PT ;  /* 0x000000700b0b7812 */ /* 0x000fca00078e3cff */
[----:B------:R0:W-:Y:S04]  /*528b0*/  STS.U8 [R11+UR8+0x24380], R77 ;  /* 0x0243804d0b007988 */ /* 0x0001e80008000008 */
[----:B------:R1:W-:Y:S04]  /*528c0*/  STS.U8 [R11+UR8+0x24780], R78 ;  /* 0x0247804e0b007988 */ /* 0x0003e80008000008 */
[----:B------:R2:W-:Y:S04]  /*528d0*/  STS.U8 [R11+UR8+0x24b80], R3 ;  /* 0x024b80030b007988 */ /* 0x0005e80008000008 */
[----:B0-----:R-:W3:Y:S04]  /*528e0*/  LDL.LU R77, [R1+0x2b98] ;  /* 0x002b9800014d7983 */ /* 0x001ee80000300800 */
[----:B-1----:R-:W3:Y:S04]  /*528f0*/  LDL.LU R78, [R1+0x2b94] ;  /* 0x002b9400014e7983 */ /* 0x002ee80000300800 */
[----:B--2---:R-:W2:Y:S04]  /*52900*/  LDL.LU R3, [R1+0x2b90] ;  /* 0x002b900001037983 */ /* 0x004ea80000300800 */
[----:B------:R0:W-:Y:S04]  /*52910*/  STS.U8 [R11+UR8+0x24f80], R82 ;  /* 0x024f80520b007988 */ /* 0x0001e80008000008 */
[----:B------:R1:W-:Y:S04]  /*52920*/  STS.U8 [R11+UR8+0x25380], R93 ;  /* 0x0253805d0b007988 */ /* 0x0003e80008000008 */
        /* <DEDUP_REMOVED lines=8> */
[----:B----4-:R-:W4:Y:S04]  /*529b0*/  LDL.LU R46, [R1+0x1998] ;  /* 0x00199800012e7983 */ /* 0x010f280000300800 */
[----:B------:R1:W-:Y:S04]  /*529c0*/  STS.U8 [R11+UR8+0x26380], R91 ;  /* 0x0263805b0b007988 */ /* 0x0003e80008000008 */
[----:B------:R-:W4:Y:S01]  /*529d0*/  LDL.LU R92, [R1+0xee0] ;  /* 0x000ee000015c7983 */ /* 0x000f220000300800 */
[----:B0-----:R-:W-:-:S03]  /*529e0*/  LOP3.LUT R2, R2, 0x7f, RZ, 0xc0, !PT ;  /* 0x0000007f02027812 */ /* 0x001fc600078ec0ff */
[----:B------:R0:W-:Y:S04]  /*529f0*/  STS.U8 [R11+UR8+0x26b80], R0 ;  /* 0x026b80000b007988 */ /* 0x0001e80008000008 */
[----:B-1----:R-:W4:Y:S04]  /*52a00*/  LDL.LU R91, [R1+0xee4] ;  /* 0x000ee400015b7983 */ /* 0x002f280000300800 */
[----:B------:R1:W-:Y:S04]  /*52a10*/  STS.U8 [R11+UR8+0x27380], R47 ;  /* 0x0273802f0b007988 */ /* 0x0003e80008000008 */
[----:B0-----:R-:W4:Y:S04]  /*52a20*/  LDL.LU R0, [R1+0x1990] ;  /* 0x0019900001007983 */ /* 0x001f280000300800 */
[----:B------:R-:W-:Y:S04]  /*52a30*/  STS.U8 [R11+UR8+0x25780], R5 ;  /* 0x025780050b007988 */ /* 0x000fe80008000008 */
[----:B------:R0:W-:Y:S04]  /*52a40*/  STS.U8 [R11+UR8+0x25f80], R89 ;  /* 0x025f80590b007988 */ /* 0x0001e80008000008 */
[----:B-1----:R-:W4:Y:S04]  /*52a50*/  LDL.LU R47, [R1+0x1994] ;  /* 0x00199400012f7983 */ /* 0x002f280000300800 */
[----:B0-----:R-:W4:Y:S04]  /*52a60*/  LDL.LU R89, [R1+0x1984] ;  /* 0x0019840001597983 */ /* 0x001f280000300800 */
[----:B--2---:R-:W-:Y:S04]  /*52a70*/  STS.U8 [R11+UR8+0x27f80], R82 ;  /* 0x027f80520b007988 */ /* 0x004fe80008000008 */
[----:B---3--:R-:W-:Y:S04]  /*52a80*/  STS.U8 [R11+UR8+0x27b80], R93 ;  /* 0x027b805d0b007988 */ /* 0x008fe80008000008 */
[----:B------:R0:W-:Y:S04]  /*52a90*/  STS.U8 [R2+UR8+0x1c000], R13 ;  /* 0x01c0000d02007988 */ /* 0x0001e80008000008 */
[----:B------:R1:W-:Y:S04]  /*52aa0*/  STS.U8 [R2+UR8+0x1c400], R12 ;  /* 0x01c4000c02007988 */ /* 0x0003e80008000008 */
[----:B0-----:R-:W2:Y:S04]  /*52ab0*/  LDL.LU R13, [R1+0x19a0] ;  /* 0x0019a000010d7983 */ /* 0x001ea80000300800 */
[----:B-1----:R-:W3:Y:S01]  /*52ac0*/  LDL.LU R12, [R1+0xed8] ;  /* 0x000ed800010c7983 */ /* 0x002ee20000300800 */
[----:B------:R-:W0:Y:S01]  /*52ad0*/  S2R R5, SR_TID.X ;  /* 0x0000000000057919 */ /* 0x000e220000002100 */
[----:B------:R-:W-:-:S02]  /*52ae0*/  PRMT R90, RZ, 0x7610, R90 ;  /* 0x00007610ff5a7816 */ /* 0x000fc4000000005a */
[----:B----4-:R-:W-:Y:S01]  /*52af0*/  IADD3 R46, P3, PT, R46, UR15, RZ ;  /* 0x0000000f2e2e7c10 */ /* 0x010fe2000ff7e0ff */
[----:B------:R-:W-:Y:S04]  /*52b00*/  STS.U8 [R2+UR8+0x10000], R78 ;  /* 0x0100004e02007988 */ /* 0x000fe80008000008 */
[----:B------:R-:W-:Y:S04]  /*52b10*/  STS.U8 [R2+UR8+0x10400], R77 ;  /* 0x0104004d02007988 */ /* 0x000fe80008000008 */
[----:B------:R-:W-:Y:S01]  /*52b20*/  STS.U8 [R2+UR8+0x10800], R76 ;  /* 0x0108004c02007988 */ /* 0x000fe20008000008 */
[----:B0-----:R-:W-:-:S04]  /*52b30*/  LOP3.LUT R5, R5, 0x7f, RZ, 0xc0, !PT ;  /* 0x0000007f05057812 */ /* 0x001fc800078ec0ff */
[----:B------:R-:W-:Y:S01]  /*52b40*/  LOP3.LUT R5, R5, 0x10, RZ, 0x3c, !PT ;  /* 0x0000001005057812 */ /* 0x000fe200078e3cff */
        /* <DEDUP_REMOVED lines=58> */
[----:B------:R-:W-:Y:S01]  /*52ef0*/  STS.U8 [R2+UR8+0x1fc00], R74 ;  /* 0x01fc004a02007988 */ /* 0x000fe20008000008 */
[----:B--2---:R-:W-:-:S04]  /*52f00*/  IADD3 R13, P1, PT, R13, UR15, RZ ;  /* 0x0000000f0d0d7c10 */ /* 0x004fc8000ff3e0ff */
[----:B---3--:R-:W-:Y:S01]  /*52f10*/  IADD3.X R12, PT, PT, R12, UR58, RZ, P1, !PT ;  /* 0x0000003a0c0c7c10 */ /* 0x008fe20008ffe4ff */
[----:B------:R0:W-:Y:S04]  /*52f20*/  STL [R1+0x19a0], R13 ;  /* 0x0019a00d01007387 */ /* 0x0001e80000100800 */
[----:B------:R-:W-:Y:S01]  /*52f30*/  STL [R1+0x1998], R46 ;  /* 0x0019982e01007387 */ /* 0x000fe20000100800 */
[----:B0-----:R-:W-:-:S03]  /*52f40*/  @!P0 LOP3.LUT R13, R13, R12, RZ, 0x3c, !PT ;  /* 0x0000000c0d0d8212 */ /* 0x001fc600078e3cff */
[----:B------:R0:W-:Y:S02]  /*52f50*/  STL [R1+0xed8], R12 ;  /* 0x000ed80c01007387 */ /* 0x0001e40000100800 */
[----:B0-----:R-:W-:-:S04]  /*52f60*/  @!P0 LOP3.LUT R12, R13, R12, RZ, 0x3c, !PT ;  /* 0x0000000c0d0c8212 */ /* 0x001fc800078e3cff */
[----:B------:R-:W-:Y:S01]  /*52f70*/  @!P0 LOP3.LUT R13, R13, R12, RZ, 0x3c, !PT ;  /* 0x0000000c0d0d8212 */ /* 0x000fe200078e3cff */
[----:B------:R-:W-:Y:S04]  /*52f80*/  STS.U8 [R5+UR8+0x10080], R75 ;  /* 0x0100804b05007988 */ /* 0x000fe80008000008 */
[----:B------:R-:W-:Y:S04]  /*52f90*/  STS.U8 [R5+UR8+0x10480], R79 ;  /* 0x0104804f05007988 */ /* 0x000fe80008000008 */
[----:B------:R-:W-:Y:S04]  /*52fa0*/  STS.U8 [R5+UR8+0x10880], R80 ;  /* 0x0108805005007988 */ /* 0x000fe80008000008 */
[----:B------:R-:W-:Y:S04]  /*52fb0*/  STS.U8 [R5+UR8+0x10c80], R81 ;  /* 0x010c805105007988 */ /* 0x000fe80008000008 */
[----:B------:R-:W-:Y:S04]  /*52fc0*/  STS.U8 [R5+UR8+0x11080], R85 ;  /* 0x0110805505007988 */ /* 0x000fe80008000008 */
[----:B------:R-:W-:Y:S04]  /*52fd0*/  STS.U8 [R5+UR8+0x11480], R86 ;  /* 0x0114805605007988 */ /* 0x000fe80008000008 */
[----:B------:R-:W-:Y:S04]  /*52fe0*/  STS.U8 [R5+UR8+0x11880], R87 ;  /* 0x0118805705007988 */ /* 0x000fe80008000008 */
[----:B------:R0:W2:Y:S01]  /*52ff0*/  @!P0 LDG.E.U8 R90, desc[UR20][R12.64] ;  /* 0x000000140c5a8981 */ /* 0x0000a2000c1e1100 */
[----:B------:R-:W-:-:S05]  /*53000*/  IADD3.X R4, PT, PT, R4, UR58, RZ, P3, !PT ;  /* 0x0000003a04047c10 */ /* 0x000fca0009ffe4ff */
[----:B0-----:R-:W-:Y:S02]  /*53010*/  IMAD.MOV.U32 R12, RZ, RZ, R4 ;  /* 0x000000ffff0c7224 */ /* 0x001fe400078e0004 */
[----:B------:R-:W-:Y:S01]  /*53020*/  IMAD.MOV.U32 R13, RZ, RZ, R46 ;  /* 0x000000ffff0d7224 */ /* 0x000fe200078e002e */
[----:B------:R-:W-:-:S04]  /*53030*/  IADD3 R91, P1, PT, R91, UR15, RZ ;  /* 0x0000000f5b5b7c10 */ /* 0x000fc8000ff3e0ff */
[----:B------:R-:W-:-:S04]  /*53040*/  @!P0 LOP3.LUT R13, R13, R12, RZ, 0x3c, !PT ;  /* 0x0000000c0d0d8212 */ /* 0x000fc800078e3cff */
[C---:B------:R-:W-:Y:S01]  /*53050*/  @!P0 LOP3.LUT R12, R13.reuse, R12, RZ, 0x3c, !PT ;  /* 0x0000000c0d0c8212 */ /* 0x040fe200078e3cff */
[----:B------:R-:W-:Y:S01]  /*53060*/  STL [R1+0xee4], R91 ;  /* 0x000ee45b01007387 */ /* 0x000fe20000100800 */
[----:B------:R-:W-:Y:S02]  /*53070*/  PRMT R3, RZ, 0x7610, R3 ;  /* 0x00007610ff037816 */ /* 0x000fe40000000003 */
[----:B------:R-:W-:-:S05]  /*53080*/  @!P0 LOP3.LUT R13, R13, R12, RZ, 0x3c, !PT ;  /* 0x0000000c0d0d8212 */ /* 0x000fca00078e3cff */
[----:B------:R0:W3:Y:S04]  /*53090*/  @!P0 LDG.E.U8 R3, desc[UR20][R12.64] ;  /* 0x000000140c038981 */ /* 0x0000e8000c1e1100 */
[----:B--2---:R1:W-:Y:S04]  /*530a0*/  STL [R1+0x59c], R90 ;  /* 0x00059c5a01007387 */ /* 0x0043e80000100800 */
[----:B-1----:R-:W2:Y:S01]  /*530b0*/  LDL.LU R90, [R1+0x2b84] ;  /* 0x002b8400015a7983 */ /* 0x002ea20000300800 */
[----:B------:R-:W-:Y:S01]  /*530c0*/  IADD3.X R92, PT, PT, R92, UR58, RZ, P1, !PT ;  /* 0x0000003a5c5c7c10 */ /* 0x000fe20008ffe4ff */
[----:B0-----:R-:W-:-:S02]  /*530d0*/  @!P0 IMAD.MOV.U32 R12, RZ, RZ, R91 ;  /* 0x000000ffff0c8224 */ /* 0x001fc400078e005b */
[----:B------:R0:W-:Y:S02]  /*530e0*/  STL [R1+0xedc], R4 ;  /* 0x000edc0401007387 */ /* 0x0001e40000100800 */
[----:B------:R-:W-:Y:S02]  /*530f0*/  IMAD.MOV.U32 R13, RZ, RZ, R92 ;  /* 0x000000ffff0d7224 */ /* 0x000fe400078e005c */
[----:B0-----:R-:W4:Y:S04]  /*53100*/  LDL.LU R4, [R1+0x2b80] ;  /* 0x002b800001047983 */ /* 0x001f280000300800 */
[----:B------:R-:W4:Y:S04]  /*53110*/  LDL.LU R46, [R1+0xee8] ;  /* 0x000ee800012e7983 */ /* 0x000f280000300800 */
[----:B---3--:R0:W-:Y:S04]  /*53120*/  STL [R1+0x598], R3 ;  /* 0x0005980301007387 */ /* 0x0081e80000100800 */
[----:B0-----:R-:W3:Y:S04]  /*53130*/  LDL.LU R3, [R1+0x2b7c] ;  /* 0x002b7c0001037983 */ /* 0x001ee80000300800 */
[----:B------:R0:W-:Y:S04]  /*53140*/  STL [R1+0xee0], R92 ;  /* 0x000ee05c01007387 */ /* 0x0001e80000100800 */
[----:B0-----:R-:W3:Y:S01]  /*53150*/  LDL.LU R92, [R1+0xeec] ;  /* 0x000eec00015c7983 */ /* 0x001ee20000300800 */
[----:B--2---:R-:W-:-:S06]  /*53160*/  PRMT R90, RZ, 0x7610, R90 ;  /* 0x00007610ff5a7816 */ /* 0x004fcc000000005a */
[----:B------:R0:W2:Y:S04]  /*53170*/  @!P0 LDG.E.U8 R90, desc[UR20][R12.64] ;  /* 0x000000140c5a8981 */ /* 0x0000a8000c1e1100 */
[----:B------:R-:W3:Y:S01]  /*53180*/  LDL.LU R12, [R1+0x198c] ;  /* 0x00198c00010c7983 */ /* 0x000ee20000300800 */
[----:B------:R-:W-:Y:S02]  /*53190*/  IADD3 R0, P1, PT, R0, UR15, RZ ;  /* 0x0000000f00007c10 */ /* 0x000fe4000ff3e0ff */
[----:B------:R-:W-:-:S03]  /*531a0*/  IADD3 R47, P3, PT, R47, UR15, RZ ;  /* 0x0000000f2f2f7c10 */ /* 0x000fc6000ff7e0ff */
[----:B0-----:R-:W-:Y:S01]  /*531b0*/  IMAD.MOV.U32 R13, RZ, RZ, R0 ;  /* 0x000000ffff0d7224 */ /* 0x001fe200078e0000 */
[----:B------:R0:W-:Y:S01]  /*531c0*/  STL [R1+0x1990], R0 ;  /* 0x0019900001007387 */ /* 0x0001e20000100800 */
[----:B----4-:R-:W-:-:S03]  /*531d0*/  PRMT R4, RZ, 0x7610, R4 ;  /* 0x00007610ff047816 */ /* 0x010fc60000000004 */
[----:B0-----:R-:W4:Y:S04]  /*531e0*/  LDL.LU R0, [R1+0x1978] ;  /* 0x0019780001007983 */ /* 0x001f280000300800 */
[----:B--2---:R0:W-:Y:S01]  /*531f0*/  STL [R1+0x594], R90 ;  /* 0x0005945a01007387 */ /* 0x0041e20000100800 */
[----:B---3--:R-:W-:-:S03]  /*53200*/  IADD3.X R12, PT, PT, R12, UR58, RZ, P1, !PT ;  /* 0x0000003a0c0c7c10 */ /* 0x008fc60008ffe4ff */
[----:B0-----:R-:W2:Y:S01]  /*53210*/  LDL.LU R90, [R1+0x197c] ;  /* 0x00197c00015a7983 */ /* 0x001ea20000300800 */
[----:B------:R-:W-:-:S03]  /*53220*/  @!P0 LOP3.LUT R13, R13, R12, RZ, 0x3c, !PT ;  /* 0x0000000c0d0d8212 */ /* 0x000fc600078e3cff */
[----:B------:R-:W3:Y:S04]  /*53230*/  LDL.LU R91, [R1+0x1970] ;  /* 0x00197000015b7983 */ /* 0x000ee80000300800 */
[----:B------:R-:W-:Y:S04]  /*53240*/  STL [R1+0x1994], R47 ;  /* 0x0019942f01007387 */ /* 0x000fe80000100800 */
[----:B------:R0:W-:Y:S02]  /*53250*/  STL [R1+0x198c], R12 ;  /* 0x00198c0c01007387 */ /* 0x0001e40000100800 */
[----:B0-----:R-:W-:-:S04]  /*53260*/  @!P0 LOP3.LUT R12, R13, R12, RZ, 0x3c, !PT ;  /* 0x0000000c0d0c8212 */ /* 0x001fc800078e3cff */
[----:B------:R-:W-:-:S05]  /*53270*/  @!P0 LOP3.LUT R13, R13, R12, RZ, 0x3c, !PT ;  /* 0x0000000c0d0d8212 */ /* 0x000fca00078e3cff */
        /* <DEDUP_REMOVED lines=26> */
[----:B----4-:R-:W-:Y:S02]  /*53420*/  IADD3 R0, P1, PT, R0, UR15, RZ ;  /* 0x0000000f00007c10 */ /* 0x010fe4000ff3e0ff */
[----:B------:R-:W-:-:S03]  /*53430*/  IADD3 R90, P3, PT, R90, UR15, RZ ;  /* 0x0000000f5a5a7c10 */ /* 0x000fc6000ff7e0ff */
[----:B0-----:R-:W-:Y:S01]  /*53440*/  IMAD.MOV.U32 R13, RZ, RZ, R0 ;  /* 0x000000ffff0d7224 */ /* 0x001fe200078e0000 */
[----:B------:R0:W-:Y:S01]  /*53450*/  STL [R1+0x1978], R0 ;  /* 0x0019780001007387 */ /* 0x0001e20000100800 */
[----:B------:R-:W-:-:S03]  /*53460*/  PRMT R46, RZ, 0x7610, R46 ;  /* 0x00007610ff2e7816 */ /* 0x000fc6000000002e */
        /* <DEDUP_REMOVED lines=326> */
[----:B------:R-:W-:Y:S01]  /*548d0*/  STL [R1+0x18e4], R0 ;  /* 0x0018e40001007387 */ /* 0x000fe20000100800 */
[----:B------:R-:W-:-:S03]  /*548e0*/  PRMT R46, RZ, 0x7610, R46 ;  /* 0x00007610ff2e7816 */ /* 0x000fc6000000002e */
[----:B--2---:R0:W-:Y:S01]  /*548f0*/  STL [R1+0x528], R4 ;  /* 0x0005280401007387 */ /* 0x0041e20000100800 */
[----:B---3--:R-:W-:-:S03]  /*54900*/  IADD3.X R12, PT, PT, R12, UR58, RZ, P1, !PT ;  /* 0x0000003a0c0c7c10 */ /* 0x008fc60008ffe4ff */
[----:B0-----:R-:W2:Y:S01]  /*54910*/  LDL.LU R4, [R1+0x18cc] ;  /* 0x0018cc0001047983 */ /* 0x001ea20000300800 */
[----:B------:R-:W-:-:S03]  /*54920*/  @!P0 LOP3.LUT R13, R13, R12, RZ, 0x3c, !PT ;  /* 0x0000000c0d0d8212 */ /* 0x000fc600078e3cff */
[----:B------:R-:W3:Y:S04]  /*54930*/  LDL.LU R0, [R1+0x18c4] ;  /* 0x0018c40001007983 */ /* 0x000ee80000300800 */
[----:B------:R-:W4:Y:S04]  /*54940*/  LDL.LU R89, [R1+0x18b8] ;  /* 0x0018b80001597983 */ /* 0x000f280000300800 */
        /* <DEDUP_REMOVED lines=33> */
[----:B------:R-:W-:Y:S01]  /*54b60*/  STL [R1+0x18cc], R4 ;  /* 0x0018cc0401007387 */ /* 0x000fe20000100800 */
[----:B----4-:R-:W-:-:S03]  /*54b70*/  PRMT R47, RZ, 0x7610, R47 ;  /* 0x00007610ff2f7816 */ /* 0x010fc6000000002f */
        /* <DEDUP_REMOVED lines=42> */
[----:B------:R-:W4:Y:S04]  /*54e20*/  LDL.LU R89, [R1+0x1884] ;  /* 0x0018840001597983 */ /* 0x000f280000300800 */
[----:B--2---:R0:W-:Y:S01]  /*54e30*/  STL [R1+0x510], R47 ;  /* 0x0005102f01007387 */ /* 0x0041e20000100800 */
[----:B---3--:R-:W-:-:S03]  /*54e40*/  IADD3.X R12, PT, PT, R12, UR58, RZ, P1, !PT ;  /* 0x0000003a0c0c7c10 */ /* 0x008fc60008ffe4ff */
[----:B0-----:R-:W2:Y:S01]  /*54e50*/  LDL.LU R47, [R1+0x187c] ;  /* 0x00187c00012f7983 */ /* 0x001ea20000300800 */
[----:B------:R-:W-:-:S03]  /*54e60*/  @!P0 LOP3.LUT R13, R13, R12, RZ, 0x3c, !PT ;  /* 0x0000000c0d0d8212 */ /* 0x000fc600078e3cff */
[----:B------:R-:W-:Y:S04]  /*54e70*/  STL [R1+0x18a0], R4 ;  /* 0x0018a00401007387 */ /* 0x000fe80000100800 */
[----:B------:R0:W-:Y:S02]  /*54e80*/  STL [R1+0x1898], R12 ;  /* 0x0018980c01007387 */ /* 0x0001e40000100800 */
[----:B0-----:R-:W-:-:S04]  /*54e90*/  @!P0 LOP3.LUT R12, R13, R12, RZ, 0x3c, !PT ;  /* 0x0000000c0d0c8212 */ /* 0x001fc800078e3cff */
[----:B------:R-:W-:-:S05]  /*54ea0*/  @!P0 LOP3.LUT R13, R13, R12, RZ, 0x3c, !PT ;  /* 0x0000000c0d0d8212 */ /* 0x000fca00078e3cff */
[----:B------:R0:W3:Y:S01]  /*54eb0*/  @!P0 LDG.E.U8 R90, desc[UR20][R12.64] ;  /* 0x000000140c5a8981 */ /* 0x0000e2000c1e1100 */
        /* <DEDUP_REMOVED lines=9> */
[----:B------:R0:W2:Y:S04]  /*54f50*/  @!P0 LDG.E.U8 R3, desc[UR20][R12.64] ;  /* 0x000000140c038981 */ /* 0x0000a8000c1e1100 */
[----:B---3--:R1:W-:Y:S04]  /*54f60*/  STL [R1+0x50c], R90 ;  /* 0x00050c5a01007387 */ /* 0x0083e80000100800 */
[----:B-1----:R-:W3:Y:S01]  /*54f70*/  LDL.LU R90, [R1+0x2af4] ;  /* 0x002af400015a7983 */ /* 0x002ee20000300800 */
[----:B------:R-:W-:Y:S01]  /*54f80*/  IADD3.X R92, PT, PT, R92, UR58, RZ, P1, !PT ;  /* 0x0000003a5c5c7c10 */ /* 0x000fe20008ffe4ff */
[----:B0-----:R-:W-:-:S02]  /*54f90*/  @!P0 IMAD.MOV.U32 R12, RZ, RZ, R91 ;  /* 0x000000ffff0c8224 */ /* 0x001fc400078e005b */
[----:B------:R0:W-:Y:S02]  /*54fa0*/  STL [R1+0x1888], R0 ;  /* 0x0018880001007387 */ /* 0x0001e40000100800 */
[----:B------:R-:W-:Y:S02]  /*54fb0*/  IMAD.MOV.U32 R13, RZ, RZ, R92 ;  /* 0x000000ffff0d7224 */ /* 0x000fe400078e005c */
[----:B0-----:R-:W4:Y:S04]  /*54fc0*/  LDL.LU R0, [R1+0x2af0] ;  /* 0x002af00001007983 */ /* 0x001f280000300800 */
[----:B------:R-:W4:Y:S04]  /*54fd0*/  LDL.LU R4, [R1+0x1878] ;  /* 0x0018780001047983 */ /* 0x000f280000300800 */
[----:B--2---:R0:W-:Y:S04]  /*54fe0*/  STL [R1+0x508], R3 ;  /* 0x0005080301007387 */ /* 0x0041e80000100800 */
[----:B0-----:R-:W2:Y:S04]  /*54ff0*/  LDL.LU R3, [R1+0x2aec] ;  /* 0x002aec0001037983 */ /* 0x001ea80000300800 */
[----:B------:R0:W-:Y:S04]  /*55000*/  STL [R1+0x188c], R92 ;  /* 0x00188c5c01007387 */ /* 0x0001e80000100800 */
[----:B0-----:R-:W2:Y:S01]  /*55010*/  LDL.LU R92, [R1+0x1874] ;  /* 0x00187400015c7983 */ /* 0x001ea20000300800 */
[----:B---3--:R-:W-:-:S06]  /*55020*/  PRMT R90, RZ, 0x7610, R90 ;  /* 0x00007610ff5a7816 */ /* 0x008fcc000000005a */
[----:B------:R0:W3:Y:S04]  /*55030*/  @!P0 LDG.E.U8 R90, desc[UR20][R12.64] ;  /* 0x000000140c5a8981 */ /* 0x0000e8000c1e1100 */
[----:B------:R-:W2:Y:S01]  /*55040*/  LDL.LU R12, [R1+0x1880] ;  /* 0x00188000010c7983 */ /* 0x000ea20000300800 */
[----:B----4-:R-:W-:Y:S02]  /*55050*/  IADD3 R46, P1, PT, R46, UR15, RZ ;  /* 0x0000000f2e2e7c10 */ /* 0x010fe4000ff3e0ff */
[----:B------:R-:W-:-:S03]  /*55060*/  IADD3 R89, P3, PT, R89, UR15, RZ ;  /* 0x0000000f59597c10 */ /* 0x000fc6000ff7e0ff */
[----:B0-----:R-:W-:Y:S01]  /*55070*/  IMAD.MOV.U32 R13, RZ, RZ, R46 ;  /* 0x000000ffff0d7224 */ /* 0x001fe200078e002e */
[----:B------:R-:W-:Y:S01]  /*55080*/  STL [R1+0x1894], R46 ;  /* 0x0018942e01007387 */ /* 0x000fe20000100800 */
[----:B------:R-:W-:-:S03]  /*55090*/  PRMT R0, RZ, 0x7610, R0 ;  /* 0x00007610ff007816 */ /* 0x000fc60000000000 */
[----:B---3--:R0:W-:Y:S01]  /*550a0*/  STL [R1+0x504], R90 ;  /* 0x0005045a01007387 */ /* 0x0081e20000100800 */
[----:B--2---:R-:W-:-:S03]  /*550b0*/  IADD3.X R12, PT, PT, R12, UR58, RZ, P1, !PT ;  /* 0x0000003a0c0c7c10 */ /* 0x004fc60008ffe4ff */
        /* <DEDUP_REMOVED lines=9> */
[----:B------:R-:W-:Y:S02]  /*55150*/  IADD3.X R4, PT, PT, R4, UR58, RZ, P3, !PT ;  /* 0x0000003a04047c10 */ /* 0x000fe40009ffe4ff */
[----:B------:R-:W-:-:S03]  /*55160*/  IADD3 R47, P1, PT, R47, UR15, RZ ;  /* 0x0000000f2f2f7c10 */ /* 0x000fc6000ff3e0ff */
[----:B0-----:R-:W-:Y:S02]  /*55170*/  IMAD.MOV.U32 R12, RZ, RZ, R4 ;  /* 0x000000ffff0c7224 */ /* 0x001fe400078e0004 */
[----:B------:R-:W-:-:S05]  /*55180*/  IMAD.MOV.U32 R13, RZ, RZ, R89 ;  /* 0x000000ffff0d7224 */ /* 0x000fca00078e0059 */
[-C--:B------:R-:W-:Y:S01]  /*55190*/  @!P0 LOP3.LUT R13, R13, R12.reuse, RZ, 0x3c, !PT ;  /* 0x0000000c0d0d8212 */ /* 0x080fe200078e3cff */
[----:B------:R-:W-:Y:S03]  /*551a0*/  STL [R1+0x187c], R47 ;  /* 0x00187c2f01007387 */ /* 0x000fe60000100800 */
[C---:B------:R-:W-:Y:S02]  /*551b0*/  @!P0 LOP3.LUT R12, R13.reuse, R12, RZ, 0x3c, !PT ;  /* 0x0000000c0d0c8212 */ /* 0x040fe400078e3cff */
        /* <DEDUP_REMOVED lines=8> */
[----:B------:R-:W-:Y:S02]  /*55240*/  @!P0 IMAD.MOV.U32 R13, RZ, RZ, R92 ;  /* 0x000000ffff0d8224 */ /* 0x000fe400078e005c */
[----:B0-----:R-:W4:Y:S04]  /*55250*/  LDL.LU R4, [R1+0x2ae4] ;  /* 0x002ae40001047983 */ /* 0x001f280000300800 */
[----:B------:R-:W4:Y:S04]  /*55260*/  LDL.LU R89, [R1+0x184c] ;  /* 0x00184c0001597983 */ /* 0x000f280000300800 */
[----:B------:R-:W-:Y:S04]  /*55270*/  STL [R1+0x1874], R92 ;  /* 0x0018745c01007387 */ /* 0x000fe80000100800 */
[----:B---3--:R0:W-:Y:S04]  /*55280*/  STL [R1+0x4fc], R3 ;  /* 0x0004fc0301007387 */ /* 0x0081e80000100800 */
[----:B0-----:R-:W3:Y:S01]  /*55290*/  LDL.LU R3, [R1+0x1850] ;  /* 0x0018500001037983 */ /* 0x001ee20000300800 */
[----:B--2---:R-:W-:-:S06]  /*552a0*/  PRMT R0, RZ, 0x7610, R0 ;  /* 0x00007610ff007816 */ /* 0x004fcc0000000000 */
[----:B------:R0:W2:Y:S04]  /*552b0*/  @!P0 LDG.E.U8 R0, desc[UR20][R12.64] ;  /* 0x000000140c008981 */ /* 0x0000a8000c1e1100 */
[----:B------:R-:W3:Y:S01]  /*552c0*/  LDL.LU R13, [R1+0x1868] ;  /* 0x00186800010d7983 */ /* 0x000ee20000300800 */
[----:B------:R-:W-:Y:S02]  /*552d0*/  IADD3 R90, P1, PT, R90, UR15, RZ ;  /* 0x0000000f5a5a7c10 */ /* 0x000fe4000ff3e0ff */
[----:B------:R-:W-:Y:S02]  /*552e0*/  IADD3 R46, P3, PT, R46, UR15, RZ ;  /* 0x0000000f2e2e7c10 */ /* 0x000fe4000ff7e0ff */
[----:B------:R-:W-:Y:S01]  /*552f0*/  PRMT R32, RZ, 0x7610, R32 ;  /* 0x00007610ff207816 */ /* 0x000fe20000000020 */
[----:B0-----:R-:W-:Y:S01]  /*55300*/  @!P0 IMAD.MOV.U32 R12, RZ, RZ, R90 ;  /* 0x000000ffff0c8224 */ /* 0x001fe200078e005a */
[----:B----4-:R-:W-:-:S02]  /*55310*/  IADD3.X R89, PT, PT, R89, UR58, RZ, P3, !PT ;  /* 0x0000003a59597c10 */ /* 0x010fc40009ffe4ff */
[----:B------:R-:W-:Y:S01]  /*55320*/  PRMT R4, RZ, 0x7610, R4 ;  /* 0x00007610ff047816 */ /* 0x000fe20000000004 */
[----:B--2---:R0:W-:Y:S04]  /*55330*/  STL [R1+0x4f8], R0 ;  /* 0x0004f80001007387 */ /* 0x0041e80000100800 */
[----:B0-----:R-:W2:Y:S01]  /*55340*/  LDL.LU R0, [R1+0x1858] ;  /* 0x0018580001007983 */ /* 0x001ea20000300800 */
[----:B---3--:R-:W-:-:S03]  /*55350*/  IADD3.X R13, PT, PT, R13, UR58, RZ, P1, !PT ;  /* 0x0000003a0d0d7c10 */ /* 0x008fc60008ffe4ff */
[----:B------:R-:W-:Y:S04]  /*55360*/  STL [R1+0x186c], R90 ;  /* 0x00186c5a01007387 */ /* 0x000fe80000100800 */
[----:B------:R-:W3:Y:S04]  /*55370*/  LDL.LU R47, [R1+0x1848] ;  /* 0x00184800012f7983 */ /* 0x000ee80000300800 */
[----:B------:R-:W4:Y:S04]  /*55380*/  LDL.LU R92, [R1+0xf64] ;  /* 0x000f6400015c7983 */ /* 0x000f280000300800 */
[----:B------:R-:W-:Y:S04]  /*55390*/  STL [R1+0x1870], R46 ;  /* 0x0018702e01007387 */ /* 0x000fe80000100800 */
[----:B------:R0:W-:Y:S04]  /*553a0*/  STL [R1+0x1868], R13 ;  /* 0x0018680d01007387 */ /* 0x0001e80000100800 */
[----:B------:R1:W2:Y:S02]  /*553b0*/  @!P0 LDG.E.U8 R32, desc[UR20][R12.64] ;  /* 0x000000140c208981 */ /* 0x0002a4000c1e1100 */
[----:B-1----:R-:W-:-:S02]  /*553c0*/  IMAD.MOV.U32 R12, RZ, RZ, R89 ;  /* 0x000000ffff0c7224 */ /* 0x002fc400078e0059 */
[----:B0-----:R-:W-:-:S05]  /*553d0*/  IMAD.MOV.U32 R13, RZ, RZ, R46 ;  /* 0x000000ffff0d7224 */ /* 0x001fca00078e002e */
[----:B------:R-:W-:-:S04]  /*553e0*/  @!P0 LOP3.LUT R13, R13, R12, RZ, 0x3c, !PT ;  /* 0x0000000c0d0d8212 */ /* 0x000fc800078e3cff */
[----:B------:R-:W-:-:S04]  /*553f0*/  @!P0 LOP3.LUT R12, R13, R12, RZ, 0x3c, !PT ;  /* 0x0000000c0d0c8212 */ /* 0x000fc800078e3cff */
[----:B------:R-:W-:-:S05]  /*55400*/  @!P0 LOP3.LUT R13, R13, R12, RZ, 0x3c, !PT ;  /* 0x0000000c0d0d8212 */ /* 0x000fca00078e3cff */
[----:B------:R0:W2:Y:S01]  /*55410*/  @!P0 LDG.E.U8 R4, desc[UR20][R12.64] ;  /* 0x000000140c048981 */ /* 0x0000a2000c1e1100 */
[----:B------:R-:W-:-:S04]  /*55420*/  IADD3 R91, P1, PT, R91, UR15, RZ ;  /* 0x0000000f5b5b7c10 */ /* 0x000fc8000ff3e0ff */
[----:B------:R-:W-:Y:S01]  /*55430*/  IADD3.X R3, PT, PT, R3, UR58, RZ, P1, !PT ;  /* 0x0000003a03037c10 */ /* 0x000fe20008ffe4ff */
[----:B------:R-:W-:Y:S01]  /*55440*/  STL [R1+0x1854], R91 ;  /* 0x0018545b01007387 */ /* 0x000fe20000100800 */
[----:B------:R-:W-:-:S03]  /*55450*/  PRMT R6, RZ, 0x7610, R6 ;  /* 0x00007610ff067816 */ /* 0x000fc60000000006 */
[----:B------:R-:W3:Y:S01]  /*55460*/  LDL.LU R90, [R1+0x1840] ;  /* 0x00184000015a7983 */ /* 0x000ee20000300800 */
[----:B0-----:R-:W-:Y:S02]  /*55470*/  IMAD.MOV.U32 R13, RZ, RZ, R3 ;  /* 0x000000ffff0d7224 */ /* 0x001fe400078e0003 */
[----:B------:R-:W-:Y:S01]  /*55480*/  @!P0 IMAD.MOV.U32 R12, RZ, RZ, R91 ;  /* 0x000000ffff0c8224 */ /* 0x000fe200078e005b */
[----:B------:R0:W-:Y:S04]  /*55490*/  STL [R1+0x184c], R89 ;  /* 0x00184c5901007387 */ /* 0x0001e80000100800 */
[----:B------:R1:W3:Y:S04]  /*554a0*/  @!P0 LDG.E.U8 R6, desc[UR20][R12.64] ;  /* 0x000000140c068981 */ /* 0x0002e8000c1e1100 */
[----:B0-----:R-:W3:Y:S04]  /*554b0*/  LDL.LU R89, [R1+0x2ae0] ;  /* 0x002ae00001597983 */ /* 0x001ee80000300800 */
[----:B------:R-:W3:Y:S04]  /*554c0*/  LDL.LU R46, [R1+0x2adc] ;  /* 0x002adc00012e7983 */ /* 0x000ee80000300800 */
[----:B--2---:R0:W-:Y:S04]  /*554d0*/  STL [R1+0x4f0], R4 ;  /* 0x0004f00401007387 */ /* 0x0041e80000100800 */
[----:B0-----:R-:W2:Y:S04]  /*554e0*/  LDL.LU R4, [R1+0x2ad8] ;  /* 0x002ad80001047983 */ /* 0x001ea80000300800 */
[----:B------:R0:W-:Y:S04]  /*554f0*/  STL [R1+0x1850], R3 ;  /* 0x0018500301007387 */ /* 0x0001e80000100800 */
[----:B0-----:R-:W4:Y:S04]  /*55500*/  LDL.LU R3, [R1+0xf60] ;  /* 0x000f600001037983 */ /* 0x001f280000300800 */
[----:B------:R-:W4:Y:S01]  /*55510*/  LDL.LU R12, [R1+0x1844] ;  /* 0x00184400010c7983 */ /* 0x000f220000300800 */
[----:B------:R-:W-:-:S02]  /*55520*/  IADD3 R0, P1, PT, R0, UR15, RZ ;  /* 0x0000000f00007c10 */ /* 0x000fc4000ff3e0ff */
[----:B---3--:R-:W-:-:S03]  /*55530*/  IADD3 R47, P3, PT, R47, UR15, RZ ;  /* 0x0000000f2f2f7c10 */ /* 0x008fc6000ff7e0ff */
[----:B-1----:R-:W-:Y:S01]  /*55540*/  IMAD.MOV.U32 R13, RZ, RZ, R0 ;  /* 0x000000ffff0d7224 */ /* 0x002fe200078e0000 */
[----:B------:R0:W-:Y:S04]  /*55550*/  STL [R1+0x1858], R0 ;  /* 0x0018580001007387 */ /* 0x0001e80000100800 */
[----:B0-----:R-:W3:Y:S04]  /*55560*/  LDL.LU R0, [R1+0xf6c] ;  /* 0x000f6c0001007983 */ /* 0x001ee80000300800 */
[----:B------:R0:W-:Y:S04]  /*55570*/  STL [R1+0x4ec], R6 ;  /* 0x0004ec0601007387 */ /* 0x0001e80000100800 */
[----:B0-----:R-:W3:Y:S04]  /*55580*/  LDL.LU R6, [R1+0xf7c] ;  /* 0x000f7c0001067983 */ /* 0x001ee80000300800 */
[----:B------:R-:W3:Y:S04]  /*55590*/  LDL.LU R91, [R1+0xf84] ;  /* 0x000f8400015b7983 */ /* 0x000ee80000300800 */
[----:B------:R-:W-:Y:S01]  /*555a0*/  STL [R1+0x1848], R47 ;  /* 0x0018482f01007387 */ /* 0x000fe20000100800 */
[----:B--2---:R-:W-:-:S02]  /*555b0*/  PRMT R4, RZ, 0x7610, R4 ;  /* 0x00007610ff047816 */ /* 0x004fc40000000004 */
[----:B----4-:R-:W-:-:S04]  /*555c0*/  IADD3.X R12, PT, PT, R12, UR58, RZ, P1, !PT ;  /* 0x0000003a0c0c7c10 */ /* 0x010fc80008ffe4ff */
[-C--:B------:R-:W-:Y:S01]  /*555d0*/  @!P0 LOP3.LUT R13, R13, R12.reuse, RZ, 0x3c, !PT ;  /* 0x0000000c0d0d8212 */ /* 0x080fe200078e3cff */
[----:B------:R0:W-:Y:S03]  /*555e0*/  STL [R1+0x1844], R12 ;  /* 0x0018440c01007387 */ /* 0x0001e60000100800 */
        /* <DEDUP_REMOVED lines=12> */
[----:B------:R0:W4:Y:S04]  /*556b0*/  @!P0 LDG.E.U8 R46, desc[UR20][R12.64] ;  /* 0x000000140c2e8981 */ /* 0x000128000c1e1100 */
[----:B--2---:R1:W-:Y:S04]  /*556c0*/  STL [R1+0x4e8], R4 ;  /* 0x0004e80401007387 */ /* 0x0043e80000100800 */
[----:B-1----:R-:W2:Y:S01]  /*556d0*/  LDL.LU R4, [R1+0x2ad4] ;  /* 0x002ad40001047983 */ /* 0x002ea20000300800 */
[----:B------:R-:W-:Y:S01]  /*556e0*/  IADD3.X R3, PT, PT, R3, UR58, RZ, P1, !PT ;  /* 0x0000003a03037c10 */ /* 0x000fe20008ffe4ff */
[----:B0-----:R-:W-:-:S02]  /*556f0*/  @!P0 IMAD.MOV.U32 R12, RZ, RZ, R92 ;  /* 0x000000ffff0c8224 */ /* 0x001fc400078e005c */
[----:B------:R0:W-:Y:S02]  /*55700*/  STL [R1+0x1840], R90 ;  /* 0x0018405a01007387 */ /* 0x0001e40000100800 */
[----:B------:R-:W-:Y:S02]  /*55710*/  IMAD.MOV.U32 R13, RZ, RZ, R3 ;  /* 0x000000ffff0d7224 */ /* 0x000fe400078e0003 */
[----:B0-----:R-:W3:Y:S04]  /*55720*/  LDL.LU R90, [R1+0x2ad0] ;  /* 0x002ad000015a7983 */ /* 0x001ee80000300800 */
[----:B------:R-:W3:Y:S04]  /*55730*/  LDL.LU R47, [R1+0xf78] ;  /* 0x000f7800012f7983 */ /* 0x000ee80000300800 */
[----:B----4-:R0:W-:Y:S04]  /*55740*/  STL [R1+0x4e4], R46 ;  /* 0x0004e42e01007387 */ /* 0x0101e80000100800 */
[----:B0-----:R-:W4:Y:S04]  /*55750*/  LDL.LU R46, [R1+0x2acc] ;  /* 0x002acc00012e7983 */ /* 0x001f280000300800 */
[----:B------:R0:W-:Y:S04]  /*55760*/  STL [R1+0xf60], R3 ;  /* 0x000f600301007387 */ /* 0x0001e80000100800 */
[----:B0-----:R-:W4:Y:S01]  /*55770*/  LDL.LU R3, [R1+0xf80] ;  /* 0x000f800001037983 */ /* 0x001f220000300800 */
[----:B--2---:R-:W-:-:S06]  /*55780*/  PRMT R4, RZ, 0x7610, R4 ;  /* 0x00007610ff047816 */ /* 0x004fcc0000000004 */
[----:B------:R0:W2:Y:S04]  /*55790*/  @!P0 LDG.E.U8 R4, desc[UR20][R12.64] ;  /* 0x000000140c048981 */ /* 0x0000a8000c1e1100 */
[----:B------:R-:W2:Y:S01]  /*557a0*/  LDL.LU R12, [R1+0xf68] ;  /* 0x000f6800010c7983 */ /* 0x000ea20000300800 */
[----:B---3--:R-:W-:Y:S02]  /*557b0*/  IADD3 R0, P1, PT, R0, UR15, RZ ;  /* 0x0000000f00007c10 */ /* 0x008fe4000ff3e0ff */
[----:B------:R-:W-:-:S03]  /*557c0*/  IADD3 R6, P3, PT, R6, UR15, RZ ;  /* 0x0000000f06067c10 */ /* 0x000fc6000ff7e0ff */
[----:B0-----:R-:W-:Y:S01]  /*557d0*/  IMAD.MOV.U32 R13, RZ, RZ, R0 ;  /* 0x000000ffff0d7224 */ /* 0x001fe200078e0000 */
[----:B------:R0:W-:Y:S04]  /*557e0*/  STL [R1+0xf6c], R0 ;  /* 0x000f6c0001007387 */ /* 0x0001e80000100800 */
[----:B0-----:R-:W3:Y:S01]  /*557f0*/  LDL.LU R0, [R1+0xf8c] ;  /* 0x000f8c0001007983 */ /* 0x001ee20000300800 */
[----:B----4-:R-:W-:-:S03]  /*55800*/  PRMT R46, RZ, 0x7610, R46 ;  /* 0x00007610ff2e7816 */ /* 0x010fc6000000002e */
[----:B--2---:R0:W-:Y:S01]  /*55810*/  STL [R1+0x4e0], R4 ;  /* 0x0004e00401007387 */ /* 0x0041e20000100800 */
[----:B------:R-:W-:-:S03]  /*55820*/  IADD3.X R12, PT, PT, R12, UR58, RZ, P1, !PT ;  /* 0x0000003a0c0c7c10 */ /* 0x000fc60008ffe4ff */
[----:B0-----:R-:W2:Y:S01]  /*55830*/  LDL.LU R4, [R1+0xf94] ;  /* 0x000f940001047983 */ /* 0x001ea20000300800 */
[----:B------:R-:W-:-:S03]  /*55840*/  @!P0 LOP3.LUT R13, R13, R12, RZ, 0x3c, !PT ;  /* 0x0000000c0d0d8212 */ /* 0x000fc600078e3cff */
[----:B------:R-:W4:Y:S04]  /*55850*/  LDL.LU R92, [R1+0xf9c] ;  /* 0x000f9c00015c7983 */ /* 0x000f280000300800 */
[----:B------:R-:W-:Y:S04]  /*55860*/  STL [R1+0xf7c], R6 ;  /* 0x000f7c0601007387 */ /* 0x000fe80000100800 */
[----:B------:R0:W-:Y:S02]  /*55870*/  STL [R1+0xf68], R12 ;  /* 0x000f680c01007387 */ /* 0x0001e40000100800 */
[----:B0-----:R-:W-:-:S04]  /*55880*/  @!P0 LOP3.LUT R12, R13, R12, RZ, 0x3c, !PT ;  /* 0x0000000c0d0c8212 */ /* 0x001fc800078e3cff */
[----:B------:R-:W-:-:S05]  /*55890*/  @!P0 LOP3.LUT R13, R13, R12, RZ, 0x3c, !PT ;  /* 0x0000000c0d0d8212 */ /* 0x000fca00078e3cff */
[----:B------:R-:W2:Y:S01]  /*558a0*/  @!P0 LDG.E.U8 R46, desc[UR20][R12.64] ;  /* 0x000000140c2e8981 */ /* 0x000ea2000c1e1100 */
[----:B------:R-:W-:-:S05]  /*558b0*/  IADD3 R91, P1, PT, R91, UR15, RZ ;  /* 0x0000000f5b5b7c10 */ /* 0x000fca000ff3e0ff */
[----:B------:R-:W-:Y:S01]  /*558c0*/  STL [R1+0xf84], R91 ;  /* 0x000f845b01007387 */ /* 0x000fe20000100800 */
[----:B------:R-:W-:-:S03]  /*558d0*/  IADD3.X R47, PT, PT, R47, UR58, RZ, P3, !PT ;  /* 0x0000003a2f2f7c10 */ /* 0x000fc60009ffe4ff */
[----:B--2---:R0:W-:Y:S04]  /*558e0*/  STL [R1+0x4dc], R46 ;  /* 0x0004dc2e01007387 */ /* 0x0041e80000100800 */
[----:B0-----:R-:W2:Y:S01]  /*558f0*/  LDL.LU R46, [R1+0x2ac8] ;  /* 0x002ac800012e7983 */ /* 0x001ea20000300800 */
[----:B------:R-:W-:Y:S01]  /*55900*/  PRMT R37, RZ, 0x7610, R37 ;  /* 0x00007610ff257816 */ /* 0x000fe20000000025 */
[----:B------:R-:W-:Y:S01]  /*55910*/  IMAD.MOV.U32 R13, RZ, RZ, R47 ;  /* 0x000000ffff0d7224 */ /* 0x000fe200078e002f */
[----:B------:R-:W-:Y:S01]  /*55920*/  IADD3.X R3, PT, PT, R3, UR58, RZ, P1, !PT ;  /* 0x0000003a03037c10 */ /* 0x000fe20008ffe4ff */
[----:B------:R-:W-:Y:S01]  /*55930*/  @!P0 IMAD.MOV.U32 R12, RZ, RZ, R6 ;  /* 0x000000ffff0c8224 */ /* 0x000fe200078e0006 */
[----:B------:R0:W-:Y:S04]  /*55940*/  STL [R1+0xf78], R47 ;  /* 0x000f782f01007387 */ /* 0x0001e80000100800 */
[----:B------:R1:W3:Y:S04]  /*55950*/  @!P0 LDG.E.U8 R37, desc[UR20][R12.64] ;  /* 0x000000140c258981 */ /* 0x0002e8000c1e1100 */
[----:B0-----:R-:W3:Y:S01]  /*55960*/  LDL.LU R47, [R1+0xf90] ;  /* 0x000f9000012f7983 */ /* 0x001ee20000300800 */
[----:B-1----:R-:W-:-:S03]  /*55970*/  IMAD.MOV.U32 R13, RZ, RZ, R3 ;  /* 0x000000ffff0d7224 */ /* 0x002fc600078e0003 */
[----:B------:R-:W4:Y:S01]  /*55980*/  LDL.LU R6, [R1+0xf98] ;  /* 0x000f980001067983 */ /* 0x000f220000300800 */
[----:B------:R-:W-:-:S03]  /*55990*/  @!P0 IMAD.MOV.U32 R12, RZ, RZ, R91 ;  /* 0x000000ffff0c8224 */ /* 0x000fc600078e005b */
        /* <DEDUP_REMOVED lines=8> */
[----:B------:R-:W-:Y:S01]  /*55a20*/  STL [R1+0xf8c], R0 ;  /* 0x000f8c0001007387 */ /* 0x000fe20000100800 */
[----:B------:R-:W-:Y:S02]  /*55a30*/  PRMT R90, RZ, 0x7610, R90 ;  /* 0x00007610ff5a7816 */ /* 0x000fe4000000005a */
[----:B------:R-:W-:Y:S02]  /*55a40*/  IADD3.X R47, PT, PT, R47, UR58, RZ, P3, !PT ;  /* 0x0000003a2f2f7c10 */ /* 0x000fe40009ffe4ff */
[----:B----4-:R-:W-:Y:S01]  /*55a50*/  PRMT R3, RZ, 0x7610, R3 ;  /* 0x00007610ff037816 */ /* 0x010fe20000000003 */
[----:B--2---:R0:W-:Y:S01]  /*55a60*/  STL [R1+0x4d4], R46 ;  /* 0x0004d42e01007387 */ /* 0x0041e20000100800 */
[----:B------:R-:W-:-:S03]  /*55a70*/  IADD3.X R12, PT, PT, R12, UR58, RZ, P1, !PT ;  /* 0x0000003a0c0c7c10 */ /* 0x000fc60008ffe4ff */
        /* <DEDUP_REMOVED lines=8> */
[----:B------:R0:W2:Y:S02]  /*55b00*/  @!P0 LDG.E.U8 R90, desc[UR20][R12.64] ;  /* 0x000000140c5a8981 */ /* 0x0000a4000c1e1100 */
[----:B0-----:R-:W-:Y:S02]  /*55b10*/  IMAD.MOV.U32 R12, RZ, RZ, R47 ;  /* 0x000000ffff0c7224 */ /* 0x001fe400078e002f */
[----:B------:R-:W-:-:S05]  /*55b20*/  IMAD.MOV.U32 R13, RZ, RZ, R4 ;  /* 0x000000ffff0d7224 */ /* 0x000fca00078e0004 */
[----:B------:R-:W-:-:S04]  /*55b30*/  @!P0 LOP3.LUT R13, R13, R12, RZ, 0x3c, !PT ;  /* 0x0000000c0d0d8212 */ /* 0x000fc800078e3cff */
[----:B------:R-:W-:-:S04]  /*55b40*/  @!P0 LOP3.LUT R12, R13, R12, RZ, 0x3c, !PT ;  /* 0x0000000c0d0c8212 */ /* 0x000fc800078e3cff */
[----:B------:R-:W-:-:S05]  /*55b50*/  @!P0 LOP3.LUT R13, R13, R12, RZ, 0x3c, !PT ;  /* 0x0000000c0d0d8212 */ /* 0x000fca00078e3cff */
[----:B------:R0:W3:Y:S01]  /*55b60*/  @!P0 LDG.E.U8 R3, desc[UR20][R12.64] ;  /* 0x000000140c038981 */ /* 0x0000e2000c1e1100 */
[----:B------:R-:W-:-:S04]  /*55b70*/  IADD3 R92, P1, PT, R92, UR15, RZ ;  /* 0x0000000f5c5c7c10 */ /* 0x000fc8000ff3e0ff */
[----:B------:R-:W-:Y:S01]  /*55b80*/  IADD3.X R6, PT, PT, R6, UR58, RZ, P1, !PT ;  /* 0x0000003a06067c10 */ /* 0x000fe20008ffe4ff */
[----:B------:R-:W-:Y:S01]  /*55b90*/  STL [R1+0xf9c], R92 ;  /* 0x000f9c5c01007387 */ /* 0x000fe20000100800 */
[----:B------:R-:W-:-:S03]  /*55ba0*/  PRMT R89, RZ, 0x7610, R89 ;  /* 0x00007610ff597816 */ /* 0x000fc60000000059 */
[----:B0-----:R-:W-:Y:S02]  /*55bb0*/  IMAD.MOV.U32 R13, RZ, RZ, R6 ;  /* 0x000000ffff0d7224 */ /* 0x001fe400078e0006 */
[----:B------:R-:W-:-:S05]  /*55bc0*/  @!P0 IMAD.MOV.U32 R12, RZ, RZ, R92 ;  /* 0x000000ffff0c8224 */ /* 0x000fca00078e005c */
[----:B------:R0:W4:Y:S04]  /*55bd0*/  @!P0 LDG.E.U8 R89, desc[UR20][R12.64] ;  /* 0x000000140c598981 */ /* 0x000128000c1e1100 */
[----:B--2---:R1:W-:Y:S04]  /*55be0*/  STL [R1+0x4d0], R90 ;  /* 0x0004d05a01007387 */ /* 0x0043e80000100800 */
[----:B-1----:R-:W2:Y:S04]  /*55bf0*/  LDL.LU R90, [R1+0x2ac0] ;  /* 0x002ac000015a7983 */ /* 0x002ea80000300800 */
[----:B------:R1:W-:Y:S04]  /*55c00*/  STL [R1+0xf90], R47 ;  /* 0x000f902f01007387 */ /* 0x0003e80000100800 */
[----:B-1----:R-:W2:Y:S04]  /*55c10*/  LDL.LU R47, [R1+0x2abc] ;  /* 0x002abc00012f7983 */ /* 0x002ea80000300800 */
[----:B------:R-:W2:Y:S04]  /*55c20*/  LDL.LU R4, [R1+0xfa8] ;  /* 0x000fa80001047983 */ /* 0x000ea80000300800 */
[----:B---3--:R1:W-:Y:S04]  /*55c30*/  STL [R1+0x4cc], R3 ;  /* 0x0004cc0301007387 */ /* 0x0083e80000100800 */
[----:B-1----:R-:W3:Y:S04]  /*55c40*/  LDL.LU R3, [R1+0x2ab8] ;  /* 0x002ab80001037983 */ /* 0x002ee80000300800 */
[----:B------:R1:W-:Y:S04]  /*55c50*/  STL [R1+0xf98], R6 ;  /* 0x000f980601007387 */ /* 0x0003e80000100800 */
[----:B-1----:R-:W3:Y:S04]  /*55c60*/  LDL.LU R6, [R1+0xfb8] ;  /* 0x000fb80001067983 */ /* 0x002ee80000300800 */
[----:B------:R-:W3:Y:S01]  /*55c70*/  LDL.LU R12, [R1+0xfa0] ;  /* 0x000fa000010c7983 */ /* 0x000ee20000300800 */
[----:B------:R-:W-:-:S02]  /*55c80*/  IADD3 R46, P1, PT, R46, UR15, RZ ;  /* 0x0000000f2e2e7c10 */ /* 0x000fc4000ff3e0ff */
[----:B------:R-:W-:-:S03]  /*55c90*/  IADD3 R91, P3, PT, R91, UR15, RZ ;  /* 0x0000000f5b5b7c10 */ /* 0x000fc6000ff7e0ff */
[----:B0-----:R-:W-:Y:S01]  /*55ca0*/  IMAD.MOV.U32 R13, RZ, RZ, R46 ;  /* 0x000000ffff0d7224 */ /* 0x001fe200078e002e */
[----:B------:R-:W-:Y:S04]  /*55cb0*/  STL [R1+0xfa4], R46 ;  /* 0x000fa42e01007387 */ /* 0x000fe80000100800 */
[----:B----4-:R0:W-:Y:S04]  /*55cc0*/  STL [R1+0x4c8], R89 ;  /* 0x0004c85901007387 */ /* 0x0101e80000100800 */
[----:B0-----:R-:W4:Y:S04]  /*55cd0*/  LDL.LU R89, [R1+0xfc4] ;  /* 0x000fc40001597983 */ /* 0x001f280000300800 */
[----:B------:R-:W4:Y:S04]  /*55ce0*/  LDL.LU R46, [R1+0xfcc] ;  /* 0x000fcc00012e7983 */ /* 0x000f280000300800 */
[----:B------:R-:W4:Y:S04]  /*55cf0*/  LDL.LU R92, [R1+0xfd4] ;  /* 0x000fd400015c7983 */ /* 0x000f280000300800 */
[----:B------:R-:W-:Y:S01]  /*55d00*/  STL [R1+0xfac], R91 ;  /* 0x000fac5b01007387 */ /* 0x000fe20000100800 */
[----:B--2---:R-:W-:-:S02]  /*55d10*/  PRMT R47, RZ, 0x7610, R47 ;  /* 0x00007610ff2f7816 */ /* 0x004fc4000000002f */
[----:B------:R-:W-:Y:S02]  /*55d20*/  IADD3.X R4, PT, PT, R4, UR58, RZ, P3, !PT ;  /* 0x0000003a04047c10 */ /* 0x000fe40009ffe4ff */
[----:B---3--:R-:W-:Y:S02]  /*55d30*/  PRMT R3, RZ, 0x7610, R3 ;  /* 0x00007610ff037816 */ /* 0x008fe40000000003 */
[----:B------:R-:W-:-:S04]  /*55d40*/  IADD3.X R12, PT, PT, R12, UR58, RZ, P1, !PT ;  /* 0x0000003a0c0c7c10 */ /* 0x000fc80008ffe4ff */
[-C--:B------:R-:W-:Y:S01]  /*55d50*/  @!P0 LOP3.LUT R13, R13, R12.reuse, RZ, 0x3c, !PT ;  /* 0x0000000c0d0d8212 */ /* 0x080fe200078e3cff */
[----:B------:R0:W-:Y:S03]  /*55d60*/  STL [R1+0xfa0], R12 ;  /* 0x000fa00c01007387 */ /* 0x0001e60000100800 */
[----:B0-----:R-:W-:-:S04]  /*55d70*/  @!P0 LOP3.LUT R12, R13, R12, RZ, 0x3c, !PT ;  /* 0x0000000c0d0c8212 */ /* 0x001fc800078e3cff */
[----:B------:R-:W-:-:S05]  /*55d80*/  @!P0 LOP3.LUT R13, R13, R12, RZ, 0x3c, !PT ;  /* 0x0000000c0d0d8212 */ /* 0x000fca00078e3cff */
[----:B------:R0:W2:Y:S02]  /*55d90*/  @!P0 LDG.E.U8 R3, desc[UR20][R12.64] ;  /* 0x000000140c038981 */ /* 0x0000a4000c1e1100 */
[----:B0-----:R-:W-:Y:S02]  /*55da0*/  IMAD.MOV.U32 R13, RZ, RZ, R4 ;  /* 0x000000ffff0d7224 */ /* 0x001fe400078e0004 */
[----:B------:R-:W-:-:S05]  /*55db0*/  @!P0 IMAD.MOV.U32 R12, RZ, RZ, R91 ;  /* 0x000000ffff0c8224 */ /* 0x000fca00078e005b */
[----:B------:R0:W3:Y:S01]  /*55dc0*/  @!P0 LDG.E.U8 R47, desc[UR20][R12.64] ;  /* 0x000000140c2f8981 */ /* 0x0000e2000c1e1100 */
[----:B------:R-:W-:-:S04]  /*55dd0*/  IADD3 R0, P1, PT, R0, UR15, RZ ;  /* 0x0000000f00007c10 */ /* 0x000fc8000ff3e0ff */
[----:B------:R-:W-:Y:S01]  /*55de0*/  IADD3.X R6, PT, PT, R6, UR58, RZ, P1, !PT ;  /* 0x0000003a06067c10 */ /* 0x000fe20008ffe4ff */
[----:B------:R-:W-:Y:S01]  /*55df0*/  STL [R1+0xfbc], R0 ;  /* 0x000fbc0001007387 */ /* 0x000fe20000100800 */
[----:B------:R-:W-:Y:S02]  /*55e00*/  PRMT R44, RZ, 0x7610, R44 ;  /* 0x00007610ff2c7816 */ /* 0x000fe4000000002c */
[----:B----4-:R-:W-:Y:S01]  /*55e10*/  IADD3 R89, P1, PT, R89, UR15, RZ ;  /* 0x0000000f59597c10 */ /* 0x010fe2000ff3e0ff */
[----:B0-----:R-:W-:Y:S02]  /*55e20*/  @!P0 IMAD.MOV.U32 R12, RZ, RZ, R0 ;  /* 0x000000ffff0c8224 */ /* 0x001fe400078e0000 */
[----:B------:R-:W-:-:S05]  /*55e30*/  @!P0 IMAD.MOV.U32 R13, RZ, RZ, R6 ;  /* 0x000000ffff0d8224 */ /* 0x000fca00078e0006 */
[----:B------:R0:W4:Y:S02]  /*55e40*/  @!P0 LDG.E.U8 R44, desc[UR20][R12.64] ;  /* 0x000000140c2c8981 */ /* 0x000124000c1e1100 */
[----:B0-----:R-:W-:Y:S02]  /*55e50*/  IMAD.MOV.U32 R13, RZ, RZ, R89 ;  /* 0x000000ffff0d7224 */ /* 0x001fe400078e0059 */
[----:B--2---:R0:W-:Y:S04]  /*55e60*/  STL [R1+0x4c4], R3 ;  /* 0x0004c40301007387 */ /* 0x0041e80000100800 */
[----:B0-----:R-:W2:Y:S04]  /*55e70*/  LDL.LU R3, [R1+0x2ab4] ;  /* 0x002ab40001037983 */ /* 0x001ea80000300800 */
[----:B------:R0:W-:Y:S04]  /*55e80*/  STL [R1+0xfa8], R4 ;  /* 0x000fa80401007387 */ /* 0x0001e80000100800 */
[----:B0-----:R-:W2:Y:S04]  /*55e90*/  LDL.LU R4, [R1+0xfc8] ;  /* 0x000fc80001047983 */ /* 0x001ea80000300800 */
[----:B------:R0:W-:Y:S04]  /*55ea0*/  STL [R1+0xfb8], R6 ;  /* 0x000fb80601007387 */ /* 0x0001e80000100800 */
[----:B------:R-:W2:Y:S04]  /*55eb0*/  LDL.LU R91, [R1+0xfd0] ;  /* 0x000fd000015b7983 */ /* 0x000ea80000300800 */
[----:B------:R-:W2:Y:S04]  /*55ec0*/  LDL.LU R0, [R1+0xfdc] ;  /* 0x000fdc0001007983 */ /* 0x000ea80000300800 */
[----:B0-----:R-:W2:Y:S04]  /*55ed0*/  LDL.LU R6, [R1+0xfe4] ;  /* 0x000fe40001067983 */ /* 0x001ea80000300800 */
[----:B------:R-:W-:Y:S04]  /*55ee0*/  STL [R1+0xfc4], R89 ;  /* 0x000fc45901007387 */ /* 0x000fe80000100800 */
[----:B---3--:R0:W-:Y:S04]  /*55ef0*/  STL [R1+0x4c0], R47 ;  /* 0x0004c02f01007387 */ /* 0x0081e80000100800 */
[----:B0-----:R-:W3:Y:S04]  /*55f00*/  LDL.LU R47, [R1+0xfec] ;  /* 0x000fec00012f7983 */ /* 0x001ee80000300800 */
[----:B------:R-:W2:Y:S04]  /*55f10*/  LDL.LU R89, [R1+0x2ab0] ;  /* 0x002ab00001597983 */ /* 0x000ea80000300800 */
[----:B------:R-:W2:Y:S01]  /*55f20*/  LDL.LU R12, [R1+0xfc0] ;  /* 0x000fc000010c7983 */ /* 0x000ea20000300800 */
[----:B------:R-:W-:-:S05]  /*55f30*/  IADD3 R46, P3, PT, R46, UR15, RZ ;  /* 0x0000000f2e2e7c10 */ /* 0x000fca000ff7e0ff */
[----:B------:R-:W-:Y:S01]  /*55f40*/  STL [R1+0xfcc], R46 ;  /* 0x000fcc2e01007387 */ /* 0x000fe20000100800 */
[----:B------:R-:W-:Y:S02]  /*55f50*/  PRMT R90, RZ, 0x7610, R90 ;  /* 0x00007610ff5a7816 */ /* 0x000fe4000000005a */
[----:B--2---:R-:W-:-:S04]  /*55f60*/  IADD3.X R12, PT, PT, R12, UR58, RZ, P1, !PT ;  /* 0x0000003a0c0c7c10 */ /* 0x004fc80008ffe4ff */
        /* <DEDUP_REMOVED lines=163> */
[----:B------:R0:W2:Y:S01]  /*569a0*/  @!P0 LDG.E.U8 R0, desc[UR20][R12.64] ;  /* 0x000000140c008981 */ /* 0x0000a2000c1e1100 */
[----:B------:R-:W-:Y:S02]  /*569b0*/  IADD3.X R47, PT, PT, R47, UR58, RZ, P3, !PT ;  /* 0x0000003a2f2f7c10 */ /* 0x000fe40009ffe4ff */
[----:B------:R-:W-:Y:S02]  /*569c0*/  IADD3 R92, P1, PT, R92, UR15, RZ ;  /* 0x0000000f5c5c7c10 */ /* 0x000fe4000ff3e0ff */
[----:B------:R-:W-:Y:S02]  /*569d0*/  PRMT R41, RZ, 0x7610, R41 ;  /* 0x00007610ff297816 */ /* 0x000fe40000000029 */
[----:B------:R-:W-:Y:S01]  /*569e0*/  IADD3.X R3, PT, PT, R3, UR58, RZ, P1, !PT ;  /* 0x0000003a03037c10 */ /* 0x000fe20008ffe4ff */
[----:B0-----:R-:W-:Y:S02]  /*569f0*/  IMAD.MOV.U32 R13, RZ, RZ, R47 ;  /* 0x000000ffff0d7224 */ /* 0x001fe400078e002f */
[----:B------:R-:W-:Y:S01]  /*56a00*/  @!P0 IMAD.MOV.U32 R12, RZ, RZ, R7 ;  /* 0x000000ffff0c8224 */ /* 0x000fe200078e0007 */
[----:B------:R-:W-:Y:S01]  /*56a10*/  STL [R1+0x17a8], R92 ;  /* 0x0017a85c01007387 */ /* 0x000fe20000100800 */
[----:B------:R-:W-:-:S03]  /*56a20*/  PRMT R6, RZ, 0x7610, R6 ;  /* 0x00007610ff067816 */ /* 0x000fc60000000006 */
[----:B------:R0:W3:Y:S02]  /*56a30*/  @!P0 LDG.E.U8 R41, desc[UR20][R12.64] ;  /* 0x000000140c298981 */ /* 0x0000e4000c1e1100 */
[----:B0-----:R-:W-:Y:S02]  /*56a40*/  IMAD.MOV.U32 R13, RZ, RZ, R3 ;  /* 0x000000ffff0d7224 */ /* 0x001fe400078e0003 */
[----:B------:R-:W-:-:S05]  /*56a50*/  @!P0 IMAD.MOV.U32 R12, RZ, RZ, R92 ;  /* 0x000000ffff0c8224 */ /* 0x000fca00078e005c */
[----:B------:R0:W3:Y:S04]  /*56a60*/  @!P0 LDG.E.U8 R6, desc[UR20][R12.64] ;  /* 0x000000140c068981 */ /* 0x0000e8000c1e1100 */
[----:B--2---:R1:W-:Y:S04]  /*56a70*/  STL [R1+0x488], R0 ;  /* 0x0004880001007387 */ /* 0x0043e80000100800 */
[----:B-1----:R-:W2:Y:S04]  /*56a80*/  LDL.LU R0, [R1+0x2a80] ;  /* 0x002a800001007983 */ /* 0x002ea80000300800 */
[----:B------:R1:W-:Y:S04]  /*56a90*/  STL [R1+0x179c], R47 ;  /* 0x00179c2f01007387 */ /* 0x0003e80000100800 */
[----:B-1----:R-:W4:Y:S04]  /*56aa0*/  LDL.LU R47, [R1+0x17b4] ;  /* 0x0017b400012f7983 */ /* 0x002f280000300800 */
[----:B------:R-:W4:Y:S04]  /*56ab0*/  LDL.LU R7, [R1+0x17bc] ;  /* 0x0017bc0001077983 */ /* 0x000f280000300800 */
[----:B------:R1:W-:Y:S04]  /*56ac0*/  STL [R1+0x17a4], R3 ;  /* 0x0017a40301007387 */ /* 0x0003e80000100800 */
[----:B-1----:R-:W4:Y:S04]  /*56ad0*/  LDL.LU R3, [R1+0x2a7c] ;  /* 0x002a7c0001037983 */ /* 0x002f280000300800 */
[----:B------:R-:W4:Y:S01]  /*56ae0*/  LDL.LU R12, [R1+0x17ac] ;  /* 0x0017ac00010c7983 */ /* 0x000f220000300800 */
[----:B---3--:R-:W-:-:S02]  /*56af0*/  IADD3 R4, P1, PT, R4, UR15, RZ ;  /* 0x0000000f04047c10 */ /* 0x008fc4000ff3e0ff */
[----:B------:R-:W-:-:S03]  /*56b00*/  IADD3 R46, P3, PT, R46, UR15, RZ ;  /* 0x0000000f2e2e7c10 */ /* 0x000fc6000ff7e0ff */
[----:B0-----:R-:W-:Y:S01]  /*56b10*/  IMAD.MOV.U32 R13, RZ, RZ, R4 ;  /* 0x000000ffff0d7224 */ /* 0x001fe200078e0004 */
[----:B------:R0:W-:Y:S04]  /*56b20*/  STL [R1+0x17b0], R4 ;  /* 0x0017b00401007387 */ /* 0x0001e80000100800 */
[----:B0-----:R-:W3:Y:S04]  /*56b30*/  LDL.LU R4, [R1+0x17c8] ;  /* 0x0017c80001047983 */ /* 0x001ee80000300800 */
[----:B------:R-:W3:Y:S04]  /*56b40*/  LDL.LU R92, [R1+0x17d0] ;  /* 0x0017d000015c7983 */ /* 0x000ee80000300800 */
[----:B------:R0:W-:Y:S04]  /*56b50*/  STL [R1+0x480], R6 ;  /* 0x0004800601007387 */ /* 0x0001e80000100800 */
[----:B0-----:R-:W3:Y:S04]  /*56b60*/  LDL.LU R6, [R1+0x17e0] ;  /* 0x0017e00001067983 */ /* 0x001ee80000300800 */
[----:B------:R-:W-:Y:S01]  /*56b70*/  STL [R1+0x17b8], R46 ;  /* 0x0017b82e01007387 */ /* 0x000fe20000100800 */
[----:B--2---:R-:W-:-:S02]  /*56b80*/  PRMT R0, RZ, 0x7610, R0 ;  /* 0x00007610ff007816 */ /* 0x004fc40000000000 */
[----:B----4-:R-:W-:Y:S02]  /*56b90*/  IADD3.X R47, PT, PT, R47, UR58, RZ, P3, !PT ;  /* 0x0000003a2f2f7c10 */ /* 0x010fe40009ffe4ff */
[----:B------:R-:W-:-:S04]  /*56ba0*/  IADD3.X R12, PT, PT, R12, UR58, RZ, P1, !PT ;  /* 0x0000003a0c0c7c10 */ /* 0x000fc80008ffe4ff */
[-C--:B------:R-:W-:Y:S01]  /*56bb0*/  @!P0 LOP3.LUT R13, R13, R12.reuse, RZ, 0x3c, !PT ;  /* 0x0000000c0d0d8212 */ /* 0x080fe200078e3cff */
[----:B------:R0:W-:Y:S03]  /*56bc0*/  STL [R1+0x17ac], R12 ;  /* 0x0017ac0c01007387 */ /* 0x0001e60000100800 */
[----:B0-----:R-:W-:-:S04]  /*56bd0*/  @!P0 LOP3.LUT R12, R13, R12, RZ, 0x3c, !PT ;  /* 0x0000000c0d0c8212 */ /* 0x001fc800078e3cff */
[----:B------:R-:W-:-:S05]  /*56be0*/  @!P0 LOP3.LUT R13, R13, R12, RZ, 0x3c, !PT ;  /* 0x0000000c0d0d8212 */ /* 0x000fca00078e3cff */
[----:B------:R0:W2:Y:S02]  /*56bf0*/  @!P0 LDG.E.U8 R0, desc[UR20][R12.64] ;  /* 0x000000140c008981 */ /* 0x0000a4000c1e1100 */
[----:B0-----:R-:W-:Y:S02]  /*56c00*/  IMAD.MOV.U32 R12, RZ, RZ, R47 ;  /* 0x000000ffff0c7224 */ /* 0x001fe400078e002f */
[----:B------:R-:W-:-:S05]  /*56c10*/  IMAD.MOV.U32 R13, RZ, RZ, R46 ;  /* 0x000000ffff0d7224 */ /* 0x000fca00078e002e */
[----:B------:R-:W-:-:S04]  /*56c20*/  @!P0 LOP3.LUT R13, R13, R12, RZ, 0x3c, !PT ;  /* 0x0000000c0d0d8212 */ /* 0x000fc800078e3cff */
[C---:B------:R-:W-:Y:S02]  /*56c30*/  @!P0 LOP3.LUT R12, R13.reuse, R12, RZ, 0x3c, !PT ;  /* 0x0000000c0d0c8212 */ /* 0x040fe400078e3cff */
[----:B------:R-:W-:Y:S02]  /*56c40*/  PRMT R3, RZ, 0x7610, R3 ;  /* 0x00007610ff037816 */ /* 0x000fe40000000003 */
[----:B------:R-:W-:-:S05]  /*56c50*/  @!P0 LOP3.LUT R13, R13, R12, RZ, 0x3c, !PT ;  /* 0x0000000c0d0d8212 */ /* 0x000fca00078e3cff */
[----:B------:R0:W4:Y:S01]  /*56c60*/  @!P0 LDG.E.U8 R3, desc[UR20][R12.64] ;  /* 0x000000140c038981 */ /* 0x000122000c1e1100 */
[----:B------:R-:W-:-:S04]  /*56c70*/  IADD3 R91, P1, PT, R91, UR15, RZ ;  /* 0x0000000f5b5b7c10 */ /* 0x000fc8000ff3e0ff */
[----:B------:R-:W-:Y:S01]  /*56c80*/  IADD3.X R7, PT, PT, R7, UR58, RZ, P1, !PT ;  /* 0x0000003a07077c10 */ /* 0x000fe20008ffe4ff */
[----:B------:R-:W-:Y:S01]  /*56c90*/  STL [R1+0x17c0], R91 ;  /* 0x0017c05b01007387 */ /* 0x000fe20000100800 */
[----:B------:R-:W-:-:S03]  /*56ca0*/  PRMT R89, RZ, 0x7610, R89 ;  /* 0x00007610ff597816 */ /* 0x000fc60000000059 */
[----:B0-----:R-:W-:Y:S02]  /*56cb0*/  IMAD.MOV.U32 R13, RZ, RZ, R7 ;  /* 0x000000ffff0d7224 */ /* 0x001fe400078e0007 */
[----:B------:R-:W-:-:S05]  /*56cc0*/  @!P0 IMAD.MOV.U32 R12, RZ, RZ, R91 ;  /* 0x000000ffff0c8224 */ /* 0x000fca00078e005b */
[----:B------:R0:W3:Y:S04]  /*56cd0*/  @!P0 LDG.E.U8 R89, desc[UR20][R12.64] ;  /* 0x000000140c598981 */ /* 0x0000e8000c1e1100 */
[----:B--2---:R1:W-:Y:S04]  /*56ce0*/  STL [R1+0x47c], R0 ;  /* 0x00047c0001007387 */ /* 0x0043e80000100800 */
[----:B-1----:R-:W2:Y:S04]  /*56cf0*/  LDL.LU R0, [R1+0x2a78] ;  /* 0x002a780001007983 */ /* 0x002ea80000300800 */
[----:B------:R1:W-:Y:S04]  /*56d00*/  STL [R1+0x17b4], R47 ;  /* 0x0017b42f01007387 */ /* 0x0003e80000100800 */
[----:B-1----:R-:W2:Y:S04]  /*56d10*/  LDL.LU R47, [R1+0x2a74] ;  /* 0x002a7400012f7983 */ /* 0x002ea80000300800 */
[----:B------:R-:W2:Y:S04]  /*56d20*/  LDL.LU R46, [R1+0x17cc] ;  /* 0x0017cc00012e7983 */ /* 0x000ea80000300800 */
[----:B----4-:R1:W-:Y:S04]  /*56d30*/  STL [R1+0x478], R3 ;  /* 0x0004780301007387 */ /* 0x0103e80000100800 */
[----:B-1----:R-:W4:Y:S04]  /*56d40*/  LDL.LU R3, [R1+0x2a70] ;  /* 0x002a700001037983 */ /* 0x002f280000300800 */
[----:B------:R1:W-:Y:S04]  /*56d50*/  STL [R1+0x17bc], R7 ;  /* 0x0017bc0701007387 */ /* 0x0003e80000100800 */
[----:B-1----:R-:W4:Y:S04]  /*56d60*/  LDL.LU R7, [R1+0x17dc] ;  /* 0x0017dc0001077983 */ /* 0x002f280000300800 */
[----:B------:R-:W4:Y:S01]  /*56d70*/  LDL.LU R12, [R1+0x17c4] ;  /* 0x0017c400010c7983 */ /* 0x000f220000300800 */
[----:B---3--:R-:W-:-:S02]  /*56d80*/  IADD3 R4, P1, PT, R4, UR15, RZ ;  /* 0x0000000f04047c10 */ /* 0x008fc4000ff3e0ff */
[----:B------:R-:W-:-:S03]  /*56d90*/  IADD3 R92, P3, PT, R92, UR15, RZ ;  /* 0x0000000f5c5c7c10 */ /* 0x000fc6000ff7e0ff */
[----:B0-----:R-:W-:Y:S01]  /*56da0*/  IMAD.MOV.U32 R13, RZ, RZ, R4 ;  /* 0x000000ffff0d7224 */ /* 0x001fe200078e0004 */
[----:B------:R-:W-:Y:S04]  /*56db0*/  STL [R1+0x17c8], R4 ;  /* 0x0017c80401007387 */ /* 0x000fe80000100800 */
[----:B------:R0:W-:Y:S04]  /*56dc0*/  STL [R1+0x474], R89 ;  /* 0x0004745901007387 */ /* 0x0001e80000100800 */
[----:B0-----:R-:W3:Y:S04]  /*56dd0*/  LDL.LU R89, [R1+0x17e8] ;  /* 0x0017e80001597983 */ /* 0x001ee80000300800 */
[----:B------:R-:W3:Y:S04]  /*56de0*/  LDL.LU R4, [R1+0x17f0] ;  /* 0x0017f00001047983 */ /* 0x000ee80000300800 */
[----:B------:R-:W3:Y:S04]  /*56df0*/  LDL.LU R91, [R1+0x17f8] ;  /* 0x0017f800015b7983 */ /* 0x000ee80000300800 */
[----:B------:R-:W-:Y:S01]  /*56e00*/  STL [R1+0x17d0], R92 ;  /* 0x0017d05c01007387 */ /* 0x000fe20000100800 */
[----:B------:R-:W-:-:S02]  /*56e10*/  PRMT R90, RZ, 0x7610, R90 ;  /* 0x00007610ff5a7816 */ /* 0x000fc4000000005a */
[----:B--2---:R-:W-:Y:S02]  /*56e20*/  IADD3.X R46, PT, PT, R46, UR58, RZ, P3, !PT ;  /* 0x0000003a2e2e7c10 */ /* 0x004fe40009ffe4ff */
[----:B----4-:R-:W-:Y:S02]  /*56e30*/  PRMT R3, RZ, 0x7610, R3 ;  /* 0x00007610ff037816 */ /* 0x010fe40000000003 */
        /* <DEDUP_REMOVED lines=8> */
[----:B------:R0:W4:Y:S01]  /*56ec0*/  @!P0 LDG.E.U8 R90, desc[UR20][R12.64] ;  /* 0x000000140c5a8981 */ /* 0x000122000c1e1100 */
[----:B------:R-:W-:-:S04]  /*56ed0*/  IADD3 R6, P1, PT, R6, UR15, RZ ;  /* 0x0000000f06067c10 */ /* 0x000fc8000ff3e0ff */
[----:B------:R-:W-:Y:S01]  /*56ee0*/  IADD3.X R7, PT, PT, R7, UR58, RZ, P1, !PT ;  /* 0x0000003a07077c10 */ /* 0x000fe20008ffe4ff */
[----:B------:R-:W-:Y:S01]  /*56ef0*/  STL [R1+0x17e0], R6 ;  /* 0x0017e00601007387 */ /* 0x000fe20000100800 */
[----:B------:R-:W-:Y:S02]  /*56f00*/  PRMT R47, RZ, 0x7610, R47 ;  /* 0x00007610ff2f7816 */ /* 0x000fe4000000002f */
[----:B---3--:R-:W-:Y:S01]  /*56f10*/  IADD3 R89, P1, PT, R89, UR15, RZ ;  /* 0x0000000f59597c10 */ /* 0x008fe2000ff3e0ff */
[----:B0-----:R-:W-:Y:S02]  /*56f20*/  @!P0 IMAD.MOV.U32 R12, RZ, RZ, R6 ;  /* 0x000000ffff0c8224 */ /* 0x001fe400078e0006 */
[----:B------:R-:W-:-:S05]  /*56f30*/  @!P0 IMAD.MOV.U32 R13, RZ, RZ, R7 ;  /* 0x000000ffff0d8224 */ /* 0x000fca00078e0007 */
[----:B------:R0:W3:Y:S02]  /*56f40*/  @!P0 LDG.E.U8 R47, desc[UR20][R12.64] ;  /* 0x000000140c2f8981 */ /* 0x0000e4000c1e1100 */
[----:B0-----:R-:W-:Y:S02]  /*56f50*/  IMAD.MOV.U32 R13, RZ, RZ, R89 ;  /* 0x000000ffff0d7224 */ /* 0x001fe400078e0059 */
[----:B--2---:R0:W-:Y:S04]  /*56f60*/  STL [R1+0x470], R3 ;  /* 0x0004700301007387 */ /* 0x0041e80000100800 */
[----:B0-----:R-:W2:Y:S04]  /*56f70*/  LDL.LU R3, [R1+0x2a6c] ;  /* 0x002a6c0001037983 */ /* 0x001ea80000300800 */
[----:B------:R0:W-:Y:S04]  /*56f80*/  STL [R1+0x17cc], R46 ;  /* 0x0017cc2e01007387 */ /* 0x0001e80000100800 */
[----:B0-----:R-:W2:Y:S04]  /*56f90*/  LDL.LU R46, [R1+0x17ec] ;  /* 0x0017ec00012e7983 */ /* 0x001ea80000300800 */
[----:B------:R0:W-:Y:S04]  /*56fa0*/  STL [R1+0x17dc], R7 ;  /* 0x0017dc0701007387 */ /* 0x0001e80000100800 */
[----:B------:R-:W3:Y:S04]  /*56fb0*/  LDL.LU R92, [R1+0x17f4] ;  /* 0x0017f400015c7983 */ /* 0x000ee80000300800 */
[----:B------:R-:W3:Y:S04]  /*56fc0*/  LDL.LU R6, [R1+0x1800] ;  /* 0x0018000001067983 */ /* 0x000ee80000300800 */
[----:B0-----:R-:W3:Y:S04]  /*56fd0*/  LDL.LU R7, [R1+0x1808] ;  /* 0x0018080001077983 */ /* 0x001ee80000300800 */
[----:B------:R-:W-:Y:S04]  /*56fe0*/  STL [R1+0x17e8], R89 ;  /* 0x0017e85901007387 */ /* 0x000fe80000100800 */
[----:B----4-:R0:W-:Y:S04]  /*56ff0*/  STL [R1+0x46c], R90 ;  /* 0x00046c5a01007387 */ /* 0x0101e80000100800 */
[----:B0-----:R-:W4:Y:S04]  /*57000*/  LDL.LU R90, [R1+0x1810] ;  /* 0x00181000015a7983 */ /* 0x001f280000300800 */
[----:B------:R-:W3:Y:S04]  /*57010*/  LDL.LU R89, [R1+0x2a68] ;  /* 0x002a680001597983 */ /* 0x000ee80000300800 */
[----:B------:R-:W3:Y:S01]  /*57020*/  LDL.LU R12, [R1+0x17e4] ;  /* 0x0017e400010c7983 */ /* 0x000ee20000300800 */
[----:B------:R-:W-:-:S05]  /*57030*/  IADD3 R4, P3, PT, R4, UR15, RZ ;  /* 0x0000000f04047c10 */ /* 0x000fca000ff7e0ff */
[----:B------:R-:W-:Y:S01]  /*57040*/  STL [R1+0x17f0], R4 ;  /* 0x0017f00401007387 */ /* 0x000fe20000100800 */
[----:B------:R-:W-:Y:S02]  /*57050*/  PRMT R0, RZ, 0x7610, R0 ;  /* 0x00007610ff007816 */ /* 0x000fe40000000000 */
[----:B--2---:R-:W-:Y:S02]  /*57060*/  IADD3.X R46, PT, PT, R46, UR58, RZ, P3, !PT ;  /* 0x0000003a2e2e7c10 */ /* 0x004fe40009ffe4ff */
[----:B------:R-:W-:Y:S02]  /*57070*/  PRMT R3, RZ, 0x7610, R3 ;  /* 0x00007610ff037816 */ /* 0x000fe40000000003 */
[----:B---3--:R-:W-:-:S04]  /*57080*/  IADD3.X R12, PT, PT, R12, UR58, RZ, P1, !PT ;  /* 0x0000003a0c0c7c10 */ /* 0x008fc80008ffe4ff */
        /* <DEDUP_REMOVED lines=51> */
[----:B------:R0:W3:Y:S01]  /*573c0*/  @!P0 LDG.E.U8 R3, desc[UR20][R12.64] ;  /* 0x000000140c038981 */ /* 0x0000e2000c1e1100 */
[----:B------:R-:W-:-:S04]  /*573d0*/  IADD3 R90, P1, PT, R90, UR15, RZ ;  /* 0x0000000f5a5a7c10 */ /* 0x000fc8000ff3e0ff */
[----:B------:R-:W-:Y:S01]  /*573e0*/  IADD3.X R92, PT, PT, R92, UR58, RZ, P1, !PT ;  /* 0x0000003a5c5c7c10 */ /* 0x000fe20008ffe4ff */
[----:B------:R-:W-:Y:S01]  /*573f0*/  STL [R1+0x1810], R90 ;  /* 0x0018105a01007387 */ /* 0x000fe20000100800 */
[----:B------:R-:W-:Y:S01]  /*57400*/  PRMT R0, RZ, 0x7610, R0 ;  /* 0x00007610ff007816 */ /* 0x000fe20000000000 */
[----:B0-----:R-:W-:Y:S02]  /*57410*/  @!P0 IMAD.MOV.U32 R12, RZ, RZ, R90 ;  /* 0x000000ffff0c8224 */ /* 0x001fe400078e005a */
[----:B------:R-:W-:-:S05]  /*57420*/  @!P0 IMAD.MOV.U32 R13, RZ, RZ, R92 ;  /* 0x000000ffff0d8224 */ /* 0x000fca00078e005c */
[----:B------:R-:W4:Y:S04]  /*57430*/  @!P0 LDG.E.U8 R0, desc[UR20][R12.64] ;  /* 0x000000140c008981 */ /* 0x000f28000c1e1100 */
[----:B--2---:R0:W-:Y:S04]  /*57440*/  STL [R1+0x458], R46 ;  /* 0x0004582e01007387 */ /* 0x0041e80000100800 */
[----:B0-----:R-:W2:Y:S04]  /*57450*/  LDL.LU R46, [R1+0x2a58] ;  /* 0x002a5800012e7983 */ /* 0x001ea80000300800 */
[----:B------:R0:W-:Y:S04]  /*57460*/  STL [R1+0x1804], R4 ;  /* 0x0018040401007387 */ /* 0x0001e80000100800 */
[----:B0-----:R-:W2:Y:S04]  /*57470*/  LDL.LU R4, [R1+0x2a54] ;  /* 0x002a540001047983 */ /* 0x001ea80000300800 */
[----:B------:R-:W2:Y:S04]  /*57480*/  LDL.LU R7, [R1+0x1824] ;  /* 0x0018240001077983 */ /* 0x000ea80000300800 */
[----:B------:R-:W-:Y:S04]  /*57490*/  STL [R1+0x180c], R92 ;  /* 0x00180c5c01007387 */ /* 0x000fe80000100800 */
[----:B---3--:R0:W-:Y:S04]  /*574a0*/  STL [R1+0x454], R3 ;  /* 0x0004540301007387 */ /* 0x0081e80000100800 */
[----:B0-----:R-:W3:Y:S04]  /*574b0*/  LDL.LU R3, [R1+0x182c] ;  /* 0x00182c0001037983 */ /* 0x001ee80000300800 */
[----:B------:R-:W3:Y:S01]  /*574c0*/  LDL.LU R13, [R1+0x181c] ;  /* 0x00181c00010d7983 */ /* 0x000ee20000300800 */
[----:B----4-:R-:W-:-:S02]  /*574d0*/  IADD3 R89, P1, PT, R89, UR15, RZ ;  /* 0x0000000f59597c10 */ /* 0x010fc4000ff3e0ff */
[----:B------:R-:W-:Y:S01]  /*574e0*/  IADD3 R6, P3, PT, R6, UR15, RZ ;  /* 0x0000000f06067c10 */ /* 0x000fe2000ff7e0ff */
[----:B------:R0:W-:Y:S02]  /*574f0*/  STL [R1+0x450], R0 ;  /* 0x0004500001007387 */ /* 0x0001e40000100800 */
[----:B------:R-:W-:Y:S02]  /*57500*/  @!P0 IMAD.MOV.U32 R12, RZ, RZ, R89 ;  /* 0x000000ffff0c8224 */ /* 0x000fe400078e0059 */
[----:B0-----:R-:W4:Y:S04]  /*57510*/  LDL.LU R0, [R1+0x1838] ;  /* 0x0018380001007983 */ /* 0x001f280000300800 */
[----:B------:R-:W-:Y:S04]  /*57520*/  STL [R1+0x1820], R89 ;  /* 0x0018205901007387 */ /* 0x000fe80000100800 */
[----:B------:R-:W4:Y:S04]  /*57530*/  LDL.LU R90, [R1+0x183c] ;  /* 0x00183c00015a7983 */ /* 0x000f280000300800 */
[----:B------:R-:W4:Y:S04]  /*57540*/  LDL.LU R92, [R1+0x1780] ;  /* 0x00178000015c7983 */ /* 0x000f280000300800 */
[----:B------:R-:W-:Y:S01]  /*57550*/  STL [R1+0x1828], R6 ;  /* 0x0018280601007387 */ /* 0x000fe20000100800 */
[----:B--2---:R-:W-:-:S02]  /*57560*/  PRMT R46, RZ, 0x7610, R46 ;  /* 0x00007610ff2e7816 */ /* 0x004fc4000000002e */
[----:B------:R-:W-:Y:S02]  /*57570*/  IADD3.X R7, PT, PT, R7, UR58, RZ, P3, !PT ;  /* 0x0000003a07077c10 */ /* 0x000fe40009ffe4ff */
[----:B------:R-:W-:Y:S02]  /*57580*/  PRMT R4, RZ, 0x7610, R4 ;  /* 0x00007610ff047816 */ /* 0x000fe40000000004 */
[----:B---3--:R-:W-:-:S05]  /*57590*/  IADD3.X R13, PT, PT, R13, UR58, RZ, P1, !PT ;  /* 0x0000003a0d0d7c10 */ /* 0x008fca0008ffe4ff */
[----:B------:R0:W-:Y:S04]  /*575a0*/  STL [R1+0x181c], R13 ;  /* 0x00181c0d01007387 */ /* 0x0001e80000100800 */
[----:B------:R1:W2:Y:S02]  /*575b0*/  @!P0 LDG.E.U8 R46, desc[UR20][R12.64] ;  /* 0x000000140c2e8981 */ /* 0x0002a4000c1e1100 */
[----:B-1----:R-:W-:Y:S02]  /*575c0*/  IMAD.MOV.U32 R12, RZ, RZ, R7 ;  /* 0x000000ffff0c7224 */ /* 0x002fe400078e0007 */
[----:B0-----:R-:W-:-:S05]  /*575d0*/  IMAD.MOV.U32 R13, RZ, RZ, R6 ;  /* 0x000000ffff0d7224 */ /* 0x001fca00078e0006 */
        /* <DEDUP_REMOVED lines=8> */
[----:B------:R-:W2:Y:S01]  /*57660*/  LDL.LU R89, [R1+0x1778] ;  /* 0x0017780001597983 */ /* 0x000ea20000300800 */
[----:B0-----:R-:W-:Y:S02]  /*57670*/  IMAD.MOV.U32 R13, RZ, RZ, R3 ;  /* 0x000000ffff0d7224 */ /* 0x001fe400078e0003 */
[----:B------:R-:W-:Y:S01]  /*57680*/  @!P0 IMAD.MOV.U32 R12, RZ, RZ, R91 ;  /* 0x000000ffff0c8224 */ /* 0x000fe200078e005b */
[----:B------:R0:W-:Y:S04]  /*57690*/  STL [R1+0x1824], R7 ;  /* 0x0018240701007387 */ /* 0x0001e80000100800 */
[----:B------:R1:W2:Y:S04]  /*576a0*/  @!P0 LDG.E.U8 R88, desc[UR20][R12.64] ;  /* 0x000000140c588981 */ /* 0x0002a8000c1e1100 */
[----:B0-----:R-:W2:Y:S04]  /*576b0*/  LDL.LU R7, [R1+0x2a50] ;  /* 0x002a500001077983 */ /* 0x001ea80000300800 */
[----:B------:R-:W2:Y:S04]  /*576c0*/  LDL.LU R6, [R1+0x2a4c] ;  /* 0x002a4c0001067983 */ /* 0x000ea80000300800 */
[----:B---3--:R0:W-:Y:S04]  /*576d0*/  STL [R1+0x448], R4 ;  /* 0x0004480401007387 */ /* 0x0081e80000100800 */
[----:B0-----:R-:W3:Y:S04]  /*576e0*/  LDL.LU R4, [R1+0x2a48] ;  /* 0x002a480001047983 */ /* 0x001ee80000300800 */
[----:B------:R0:W-:Y:S04]  /*576f0*/  STL [R1+0x182c], R3 ;  /* 0x00182c0301007387 */ /* 0x0001e80000100800 */
[----:B0-----:R-:W3:Y:S04]  /*57700*/  LDL.LU R3, [R1+0x177c] ;  /* 0x00177c0001037983 */ /* 0x001ee80000300800 */
[----:B------:R-:W3:Y:S01]  /*57710*/  LDL.LU R12, [R1+0x1834] ;  /* 0x00183400010c7983 */ /* 0x000ee20000300800 */
[----:B----4-:R-:W-:-:S02]  /*57720*/  IADD3 R0, P1, PT, R0, UR15, RZ ;  /* 0x0000000f00007c10 */ /* 0x010fc4000ff3e0ff */
[----:B------:R-:W-:-:S03]  /*57730*/  IADD3 R90, P3, PT, R90, UR15, RZ ;  /* 0x0000000f5a5a7c10 */ /* 0x000fc6000ff7e0ff */
[----:B-1----:R-:W-:Y:S01]  /*57740*/  IMAD.MOV.U32 R13, RZ, RZ, R0 ;  /* 0x000000ffff0d7224 */ /* 0x002fe200078e0000 */
[----:B------:R0:W-:Y:S04]  /*57750*/  STL [R1+0x1838], R0 ;  /* 0x0018380001007387 */ /* 0x0001e80000100800 */
[----:B0-----:R-:W4:Y:S04]  /*57760*/  LDL.LU R0, [R1+0x1768] ;  /* 0x0017680001007983 */ /* 0x001f280000300800 */
[----:B--2---:R0:W-:Y:S04]  /*57770*/  STL [R1+0x444], R88 ;  /* 0x0004445801007387 */ /* 0x0041e80000100800 */
[----:B0-----:R-:W2:Y:S04]  /*57780*/  LDL.LU R88, [R1+0x1764] ;  /* 0x0017640001587983 */ /* 0x001ea80000300800 */
[----:B------:R-:W2:Y:S04]  /*57790*/  LDL.LU R91, [R1+0x1750] ;  /* 0x00175000015b7983 */ /* 0x000ea80000300800 */
[----:B------:R-:W-:Y:S01]  /*577a0*/  STL [R1+0x183c], R90 ;  /* 0x00183c5a01007387 */ /* 0x000fe20000100800 */
[----:B---3--:R-:W-:-:S02]  /*577b0*/  PRMT R4, RZ, 0x7610, R4 ;  /* 0x00007610ff047816 */ /* 0x008fc40000000004 */
[----:B------:R-:W-:-:S04]  /*577c0*/  IADD3.X R12, PT, PT, R12, UR58, RZ, P1, !PT ;  /* 0x0000003a0c0c7c10 */ /* 0x000fc80008ffe4ff */
[-C--:B------:R-:W-:Y:S01]  /*577d0*/  @!P0 LOP3.LUT R13, R13, R12.reuse, RZ, 0x3c, !PT ;  /* 0x0000000c0d0d8212 */ /* 0x080fe200078e3cff */
[----:B------:R0:W-:Y:S03]  /*577e0*/  STL [R1+0x1834], R12 ;  /* 0x0018340c01007387 */ /* 0x0001e60000100800 */
        /* <DEDUP_REMOVED lines=27> */
[----:B------:R-:W3:Y:S01]  /*579a0*/  LDL.LU R12, [R1+0x175c] ;  /* 0x00175c00010c7983 */ /* 0x000ee20000300800 */
[----:B----4-:R-:W-:Y:S02]  /*579b0*/  IADD3 R0, P1, PT, R0, UR15, RZ ;  /* 0x0000000f00007c10 */ /* 0x010fe4000ff3e0ff */
[----:B------:R-:W-:-:S03]  /*579c0*/  IADD3 R88, P3, PT, R88, UR15, RZ ;  /* 0x0000000f58587c10 */ /* 0x000fc6000ff7e0ff */
[----:B0-----:R-:W-:Y:S01]  /*579d0*/  IMAD.MOV.U32 R13, RZ, RZ, R0 ;  /* 0x000000ffff0d7224 */ /* 0x001fe200078e0000 */
[----:B------:R-:W-:Y:S01]  /*579e0*/  STL [R1+0x1768], R0 ;  /* 0x0017680001007387 */ /* 0x000fe20000100800 */
[----:B--2---:R-:W-:-:S03]  /*579f0*/  PRMT R6, RZ, 0x7610, R6 ;  /* 0x00007610ff067816 */ /* 0x004fc60000000006 */
[----:B---3--:R0:W-:Y:S01]  /*57a00*/  STL [R1+0x438], R4 ;  /* 0x0004380401007387 */ /* 0x0081e20000100800 */
        /* <DEDUP_REMOVED lines=30> */
[----:B------:R-:W-:Y:S02]  /*57bf0*/  IADD3 R4, P1, PT, R4, UR15, RZ ;  /* 0x0000000f04047c10 */ /* 0x000fe4000ff3e0ff */
[----:B---3--:R-:W-:-:S03]  /*57c00*/  IADD3 R0, P3, PT, R0, UR15, RZ ;  /* 0x0000000f00007c10 */ /* 0x008fc6000ff7e0ff */
[----:B0-----:R-:W-:Y:S01]  /*57c10*/  IMAD.MOV.U32 R13, RZ, RZ, R4 ;  /* 0x000000ffff0d7224 */ /* 0x001fe200078e0004 */
[----:B------:R0:W-:Y:S01]  /*57c20*/  STL [R1+0x1758], R4 ;  /* 0x0017580401007387 */ /* 0x0001e20000100800 */
[----:B------:R-:W-:-:S03]  /*57c30*/  PRMT R89, RZ, 0x7610, R89 ;  /* 0x00007610ff597816 */ /* 0x000fc60000000059 */
[----:B0-----:R-:W3:Y:S04]  /*57c40*/  LDL.LU R4, [R1+0x1740] ;  /* 0x0017400001047983 */ /* 0x001ee80000300800 */
[----:B------:R-:W3:Y:S01]  /*57c50*/  LDL.LU R91, [R1+0x1734] ;  /* 0x00173400015b7983 */ /* 0x000ee20000300800 */
[----:B------:R-:W-:Y:S02]  /*57c60*/  IADD3.X R90, PT, PT, R90, UR58, RZ, P3, !PT ;  /* 0x0000003a5a5a7c10 */ /* 0x000fe40009ffe4ff */
[----:B----4-:R-:W-:Y:S01]  /*57c70*/  PRMT R3, RZ, 0x7610, R3 ;  /* 0x00007610ff037816 */ /* 0x010fe20000000003 */
[----:B--2---:R0:W-:Y:S01]  /*57c80*/  STL [R1+0x42c], R6 ;  /* 0x00042c0601007387 */ /* 0x0041e20000100800 */
[----:B------:R-:W-:-:S03]  /*57c90*/  IADD3.X R12, PT, PT, R12, UR58, RZ, P1, !PT ;  /* 0x0000003a0c0c7c10 */ /* 0x000fc60008ffe4ff */
[----:B0-----:R-:W2:Y:S01]  /*57ca0*/  LDL.LU R6, [R1+0x1728] ;  /* 0x0017280001067983 */ /* 0x001ea20000300800 */
[----:B------:R-:W-:-:S03]  /*57cb0*/  @!P0 LOP3.LUT R13, R13, R12, RZ, 0x3c, !PT ;  /* 0x0000000c0d0d8212 */ /* 0x000fc600078e3cff */
[----:B------:R-:W-:Y:S04]  /*57cc0*/  STL [R1+0x1744], R0 ;  /* 0x0017440001007387 */ /* 0x000fe80000100800 */
[----:B------:R0:W-:Y:S02]  /*57cd0*/  STL [R1+0x1754], R12 ;  /* 0x0017540c01007387 */ /* 0x0001e40000100800 */
[----:B0-----:R-:W-:-:S04]  /*57ce0*/  @!P0 LOP3.LUT R12, R13, R12, RZ, 0x3c, !PT ;  /* 0x0000000c0d0c8212 */ /* 0x001fc800078e3cff */
[----:B------:R-:W-:-:S05]  /*57cf0*/  @!P0 LOP3.LUT R13, R13, R12, RZ, 0x3c, !PT ;  /* 0x0000000c0d0d8212 */ /* 0x000fca00078e3cff */
[----:B------:R0:W4:Y:S02]  /*57d00*/  @!P0 LDG.E.U8 R89, desc[UR20][R12.64] ;  /* 0x000000140c598981 */ /* 0x000124000c1e1100 */
[----:B0-----:R-:W-:Y:S02]  /*57d10*/  IMAD.MOV.U32 R12, RZ, RZ, R90 ;  /* 0x000000ffff0c7224 */ /* 0x001fe400078e005a */
[----:B------:R-:W-:-:S05]  /*57d20*/  IMAD.MOV.U32 R13, RZ, RZ, R0 ;  /* 0x000000ffff0d7224 */ /* 0x000fca00078e0000 */
        /* <DEDUP_REMOVED lines=8> */
[----:B0-----:R-:W-:Y:S02]  /*57db0*/  IMAD.MOV.U32 R13, RZ, RZ, R88 ;  /* 0x000000ffff0d7224 */ /* 0x001fe400078e0058 */
[----:B------:R-:W-:-:S05]  /*57dc0*/  @!P0 IMAD.MOV.U32 R12, RZ, RZ, R92 ;  /* 0x000000ffff0c8224 */ /* 0x000fca00078e005c */
[----:B------:R0:W3:Y:S04]  /*57dd0*/  @!P0 LDG.E.U8 R7, desc[UR20][R12.64] ;  /* 0x000000140c078981 */ /* 0x0000e8000c1e1100 */
[----:B----4-:R1:W-:Y:S04]  /*57de0*/  STL [R1+0x428], R89 ;  /* 0x0004285901007387 */ /* 0x0103e80000100800 */
[----:B-1----:R-:W4:Y:S04]  /*57df0*/  LDL.LU R89, [R1+0x2a30] ;  /* 0x002a300001597983 */ /* 0x002f280000300800 */
[----:B------:R1:W-:Y:S04]  /*57e00*/  STL [R1+0x172c], R90 ;  /* 0x00172c5a01007387 */ /* 0x0003e80000100800 */
[----:B-1----:R-:W4:Y:S04]  /*57e10*/  LDL.LU R90, [R1+0x2a2c] ;  /* 0x002a2c00015a7983 */ /* 0x002f280000300800 */
[----:B------:R-:W4:Y:S04]  /*57e20*/  LDL.LU R0, [R1+0x1730] ;  /* 0x0017300001007983 */ /* 0x000f280000300800 */
[----:B--2---:R1:W-:Y:S04]  /*57e30*/  STL [R1+0x424], R3 ;  /* 0x0004240301007387 */ /* 0x0043e80000100800 */
[----:B-1----:R-:W2:Y:S04]  /*57e40*/  LDL.LU R3, [R1+0x2a28] ;  /* 0x002a280001037983 */ /* 0x002ea80000300800 */
[----:B------:R1:W-:Y:S04]  /*57e50*/  STL [R1+0x1738], R88 ;  /* 0x0017385801007387 */ /* 0x0003e80000100800 */
[----:B-1----:R-:W2:Y:S04]  /*57e60*/  LDL.LU R88, [R1+0x1724] ;  /* 0x0017240001587983 */ /* 0x002ea80000300800 */
[----:B------:R-:W2:Y:S01]  /*57e70*/  LDL.LU R12, [R1+0x173c] ;  /* 0x00173c00010c7983 */ /* 0x000ea20000300800 */
        /* <DEDUP_REMOVED lines=9> */
[----:B----4-:R-:W-:-:S02]  /*57f10*/  PRMT R90, RZ, 0x7610, R90 ;  /* 0x00007610ff5a7816 */ /* 0x010fc4000000005a */
[----:B------:R-:W-:Y:S02]  /*57f20*/  IADD3.X R0, PT, PT, R0, UR58, RZ, P3, !PT ;  /* 0x0000003a00007c10 */ /* 0x000fe40009ffe4ff */
[----:B--2---:R-:W-:Y:S02]  /*57f30*/  PRMT R3, RZ, 0x7610, R3 ;  /* 0x00007610ff037816 */ /* 0x004fe40000000003 */
        /* <DEDUP_REMOVED lines=27> */
[----:B----4-:R0:W-:Y:S04]  /*580f0*/  STL [R1+0x418], R90 ;  /* 0x0004185a01007387 */ /* 0x0101e80000100800 */
[----:B0-----:R-:W4:Y:S04]  /*58100*/  LDL.LU R90, [R1+0x16f8] ;  /* 0x0016f800015a7983 */ /* 0x001f280000300800 */
        /* <DEDUP_REMOVED lines=158> */
[----:B----4-:R-:W-:-:S03]  /*58af0*/  PRMT R6, RZ, 0x7610, R6 ;  /* 0x00007610ff067816 */ /* 0x010fc60000000006 */
        /* <DEDUP_REMOVED lines=30> */
[----:B------:R-:W4:Y:S01]  /*58ce0*/  LDL.LU R12, [R1+0x1060] ;  /* 0x00106000010c7983 */ /* 0x000f220000300800 */
[----:B------:R-:W-:Y:S02]  /*58cf0*/  IADD3 R4, P1, PT, R4, UR15, RZ ;  /* 0x0000000f04047c10 */ /* 0x000fe4000ff3e0ff */
[----:B---3--:R-:W-:-:S03]  /*58d00*/  IADD3 R0, P3, PT, R0, UR15, RZ ;  /* 0x0000000f00007c10 */ /* 0x008fc6000ff7e0ff */
[----:B0-----:R-:W-:Y:S01]  /*58d10*/  IMAD.MOV.U32 R13, RZ, RZ, R4 ;  /* 0x000000ffff0d7224 */ /* 0x001fe200078e0004 */
[----:B------:R0:W-:Y:S01]  /*58d20*/  STL [R1+0x1064], R4 ;  /* 0x0010640401007387 */ /* 0x0001e20000100800 */
[----:B------:R-:W-:-:S03]  /*58d30*/  PRMT R89, RZ, 0x7610, R89 ;  /* 0x00007610ff597816 */ /* 0x000fc60000000059 */
[----:B0-----:R-:W3:Y:S04]  /*58d40*/  LDL.LU R4, [R1+0x107c] ;  /* 0x00107c0001047983 */ /* 0x001ee80000300800 */
[----:B------:R-:W3:Y:S04]  /*58d50*/  LDL.LU R92, [R1+0x1084] ;  /* 0x00108400015c7983 */ /* 0x000ee80000300800 */
[----:B--2---:R0:W-:Y:S01]  /*58d60*/  STL [R1+0x3d8], R6 ;  /* 0x0003d80601007387 */ /* 0x0041e20000100800 */
[----:B----4-:R-:W-:-:S03]  /*58d70*/  IADD3.X R12, PT, PT, R12, UR58, RZ, P1, !PT ;  /* 0x0000003a0c0c7c10 */ /* 0x010fc60008ffe4ff */
[----:B0-----:R-:W2:Y:S01]  /*58d80*/  LDL.LU R6, [R1+0x1094] ;  /* 0x0010940001067983 */ /* 0x001ea20000300800 */
[----:B------:R-:W-:-:S03]  /*58d90*/  @!P0 LOP3.LUT R13, R13, R12, RZ, 0x3c, !PT ;  /* 0x0000000c0d0d8212 */ /* 0x000fc600078e3cff */
[----:B------:R-:W-:Y:S04]  /*58da0*/  STL [R1+0x106c], R0 ;  /* 0x00106c0001007387 */ /* 0x000fe80000100800 */
[----:B------:R0:W-:Y:S02]  /*58db0*/  STL [R1+0x1060], R12 ;  /* 0x0010600c01007387 */ /* 0x0001e40000100800 */
[----:B0-----:R-:W-:-:S04]  /*58dc0*/  @!P0 LOP3.LUT R12, R13, R12, RZ, 0x3c, !PT ;  /* 0x0000000c0d0c8212 */ /* 0x001fc800078e3cff */
[----:B------:R-:W-:-:S05]  /*58dd0*/  @!P0 LOP3.LUT R13, R13, R12, RZ, 0x3c, !PT ;  /* 0x0000000c0d0d8212 */ /* 0x000fca00078e3cff */
[----:B------:R0:W4:Y:S01]  /*58de0*/  @!P0 LDG.E.U8 R89, desc[UR20][R12.64] ;  /* 0x000000140c598981 */ /* 0x000122000c1e1100 */
        /* <DEDUP_REMOVED lines=10> */
[----:B----4-:R1:W-:Y:S04]  /*58e90*/  STL [R1+0x3d4], R89 ;  /* 0x0003d45901007387 */ /* 0x0103e80000100800 */
[----:B-1----:R-:W4:Y:S01]  /*58ea0*/  LDL.LU R89, [R1+0x29e8] ;  /* 0x0029e80001597983 */ /* 0x002f220000300800 */
[----:B------:R-:W-:Y:S01]  /*58eb0*/  IADD3.X R7, PT, PT, R7, UR58, RZ, P1, !PT ;  /* 0x0000003a07077c10 */ /* 0x000fe20008ffe4ff */
[----:B0-----:R-:W-:-:S02]  /*58ec0*/  @!P0 IMAD.MOV.U32 R12, RZ, RZ, R91 ;  /* 0x000000ffff0c8224 */ /* 0x001fc400078e005b */
[----:B------:R0:W-:Y:S02]  /*58ed0*/  STL [R1+0x1068], R90 ;  /* 0x0010685a01007387 */ /* 0x0001e40000100800 */
[----:B------:R-:W-:Y:S02]  /*58ee0*/  IMAD.MOV.U32 R13, RZ, RZ, R7 ;  /* 0x000000ffff0d7224 */ /* 0x000fe400078e0007 */
[----:B0-----:R-:W3:Y:S04]  /*58ef0*/  LDL.LU R90, [R1+0x29e4] ;  /* 0x0029e400015a7983 */ /* 0x001ee80000300800 */
[----:B------:R-:W3:Y:S04]  /*58f00*/  LDL.LU R0, [R1+0x1080] ;  /* 0x0010800001007983 */ /* 0x000ee80000300800 */
[----:B--2---:R0:W-:Y:S04]  /*58f10*/  STL [R1+0x3d0], R3 ;  /* 0x0003d00301007387 */ /* 0x0041e80000100800 */
[----:B0-----:R-:W2:Y:S04]  /*58f20*/  LDL.LU R3, [R1+0x29e0] ;  /* 0x0029e00001037983 */ /* 0x001ea80000300800 */
[----:B------:R0:W-:Y:S04]  /*58f30*/  STL [R1+0x1070], R7 ;  /* 0x0010700701007387 */ /* 0x0001e80000100800 */
[----:B0-----:R-:W2:Y:S01]  /*58f40*/  LDL.LU R7, [R1+0x1090] ;  /* 0x0010900001077983 */ /* 0x001ea20000300800 */
[----:B----4-:R-:W-:-:S06]  /*58f50*/  PRMT R89, RZ, 0x7610, R89 ;  /* 0x00007610ff597816 */ /* 0x010fcc0000000059 */
[----:B------:R0:W4:Y:S04]  /*58f60*/  @!P0 LDG.E.U8 R89, desc[UR20][R12.64] ;  /* 0x000000140c598981 */ /* 0x000128000c1e1100 */
[----:B------:R-:W4:Y:S01]  /*58f70*/  LDL.LU R12, [R1+0x1078] ;  /* 0x00107800010c7983 */ /* 0x000f220000300800 */
[----:B---3--:R-:W-:Y:S02]  /*58f80*/  IADD3 R4, P1, PT, R4, UR15, RZ ;  /* 0x0000000f04047c10 */ /* 0x008fe4000ff3e0ff */
[----:B------:R-:W-:-:S03]  /*58f90*/  IADD3 R92, P3, PT, R92, UR15, RZ ;  /* 0x0000000f5c5c7c10 */ /* 0x000fc6000ff7e0ff */
[----:B0-----:R-:W-:Y:S01]  /*58fa0*/  IMAD.MOV.U32 R13, RZ, RZ, R4 ;  /* 0x000000ffff0d7224 */ /* 0x001fe200078e0004 */
[----:B------:R-:W-:Y:S01]  /*58fb0*/  STL [R1+0x107c], R4 ;  /* 0x00107c0401007387 */ /* 0x000fe20000100800 */
[----:B------:R-:W-:Y:S02]  /*58fc0*/  IADD3.X R0, PT, PT, R0, UR58, RZ, P3, !PT ;  /* 0x0000003a00007c10 */ /* 0x000fe40009ffe4ff */
[----:B--2---:R-:W-:Y:S02]  /*58fd0*/  PRMT R3, RZ, 0x7610, R3 ;  /* 0x00007610ff037816 */ /* 0x004fe40000000003 */
[----:B------:R-:W-:Y:S01]  /*58fe0*/  PRMT R88, RZ, 0x7610, R88 ;  /* 0x00007610ff587816 */ /* 0x000fe20000000058 */
[----:B----4-:R0:W-:Y:S01]  /*58ff0*/  STL [R1+0x3cc], R89 ;  /* 0x0003cc5901007387 */ /* 0x0101e20000100800 */
        /* <DEDUP_REMOVED lines=9> */
[----:B------:R0:W3:Y:S02]  /*59090*/  @!P0 LDG.E.U8 R3, desc[UR20][R12.64] ;  /* 0x000000140c038981 */ /* 0x0000e4000c1e1100 */
[----:B0-----:R-:W-:Y:S02]  /*590a0*/  IMAD.MOV.U32 R13, RZ, RZ, R0 ;  /* 0x000000ffff0d7224 */ /* 0x001fe400078e0000 */
[----:B------:R-:W-:-:S05]  /*590b0*/  @!P0 IMAD.MOV.U32 R12, RZ, RZ, R92 ;  /* 0x000000ffff0c8224 */ /* 0x000fca00078e005c */
[----:B------:R0:W4:Y:S01]  /*590c0*/  @!P0 LDG.E.U8 R88, desc[UR20][R12.64] ;  /* 0x000000140c588981 */ /* 0x000122000c1e1100 */
[----:B------:R-:W-:-:S04]  /*590d0*/  IADD3 R6, P1, PT, R6, UR15, RZ ;  /* 0x0000000f06067c10 */ /* 0x000fc8000ff3e0ff */
[----:B------:R-:W-:Y:S01]  /*590e0*/  IADD3.X R7, PT, PT, R7, UR58, RZ, P1, !PT ;  /* 0x0000003a07077c10 */ /* 0x000fe20008ffe4ff */
[----:B------:R-:W-:Y:S01]  /*590f0*/  STL [R1+0x1094], R6 ;  /* 0x0010940601007387 */ /* 0x000fe20000100800 */
[----:B------:R-:W-:Y:S01]  /*59100*/  PRMT R39, RZ, 0x7610, R39 ;  /* 0x00007610ff277816 */ /* 0x000fe20000000027 */
[----:B0-----:R-:W-:Y:S02]  /*59110*/  @!P0 IMAD.MOV.U32 R12, RZ, RZ, R6 ;  /* 0x000000ffff0c8224 */ /* 0x001fe400078e0006 */
[----:B------:R-:W-:-:S05]  /*59120*/  @!P0 IMAD.MOV.U32 R13, RZ, RZ, R7 ;  /* 0x000000ffff0d8224 */ /* 0x000fca00078e0007 */
[----:B------:R0:W4:Y:S01]  /*59130*/  @!P0 LDG.E.U8 R39, desc[UR20][R12.64] ;  /* 0x000000140c278981 */ /* 0x000122000c1e1100 */
[----:B--2---:R-:W-:-:S05]  /*59140*/  IADD3 R89, P1, PT, R89, UR15, RZ ;  /* 0x0000000f59597c10 */ /* 0x004fca000ff3e0ff */
[----:B0-----:R-:W-:Y:S01]  /*59150*/  IMAD.MOV.U32 R13, RZ, RZ, R89 ;  /* 0x000000ffff0d7224 */ /* 0x001fe200078e0059 */
[----:B---3--:R0:W-:Y:S04]  /*59160*/  STL [R1+0x3c8], R3 ;  /* 0x0003c80301007387 */ /* 0x0081e80000100800 */
[----:B0-----:R-:W2:Y:S04]  /*59170*/  LDL.LU R3, [R1+0x29dc] ;  /* 0x0029dc0001037983 */ /* 0x001ea80000300800 */
[----:B------:R0:W-:Y:S04]  /*59180*/  STL [R1+0x1080], R0 ;  /* 0x0010800001007387 */ /* 0x0001e80000100800 */
[----:B0-----:R-:W3:Y:S04]  /*59190*/  LDL.LU R0, [R1+0x10a0] ;  /* 0x0010a00001007983 */ /* 0x001ee80000300800 */
[----:B------:R0:W-:Y:S04]  /*591a0*/  STL [R1+0x1090], R7 ;  /* 0x0010900701007387 */ /* 0x0001e80000100800 */
[----:B------:R-:W2:Y:S04]  /*591b0*/  LDL.LU R92, [R1+0x10a8] ;  /* 0x0010a800015c7983 */ /* 0x000ea80000300800 */
[----:B0-----:R-:W2:Y:S04]  /*591c0*/  LDL.LU R7, [R1+0x10b4] ;  /* 0x0010b40001077983 */ /* 0x001ea80000300800 */
[----:B----4-:R0:W-:Y:S04]  /*591d0*/  STL [R1+0x3c4], R88 ;  /* 0x0003c45801007387 */ /* 0x0101e80000100800 */
[----:B0-----:R-:W4:Y:S04]  /*591e0*/  LDL.LU R88, [R1+0x10bc] ;  /* 0x0010bc0001587983 */ /* 0x001f280000300800 */
[----:B------:R0:W-:Y:S04]  /*591f0*/  STL [R1+0x109c], R89 ;  /* 0x00109c5901007387 */ /* 0x0001e80000100800 */
[----:B------:R-:W4:Y:S04]  /*59200*/  LDL.LU R6, [R1+0x10c4] ;  /* 0x0010c40001067983 */ /* 0x000f280000300800 */
[----:B0-----:R-:W4:Y:S04]  /*59210*/  LDL.LU R89, [R1+0x29d8] ;  /* 0x0029d80001597983 */ /* 0x001f280000300800 */
[----:B------:R-:W4:Y:S01]  /*59220*/  LDL.LU R12, [R1+0x1098] ;  /* 0x00109800010c7983 */ /* 0x000f220000300800 */
[----:B------:R-:W-:-:S05]  /*59230*/  IADD3 R4, P3, PT, R4, UR15, RZ ;  /* 0x0000000f04047c10 */ /* 0x000fca000ff7e0ff */
[----:B------:R-:W-:Y:S01]  /*59240*/  STL [R1+0x10a4], R4 ;  /* 0x0010a40401007387 */ /* 0x000fe20000100800 */
[----:B------:R-:W-:Y:S02]  /*59250*/  PRMT R90, RZ, 0x7610, R90 ;  /* 0x00007610ff5a7816 */ /* 0x000fe4000000005a */
[----:B---3--:R-:W-:Y:S02]  /*59260*/  IADD3.X R0, PT, PT, R0, UR58, RZ, P3, !PT ;  /* 0x0000003a00007c10 */ /* 0x008fe40009ffe4ff */
[----:B--2---:R-:W-:Y:S02]  /*59270*/  PRMT R3, RZ, 0x7610, R3 ;  /* 0x00007610ff037816 */ /* 0x004fe40000000003 */
[----:B----4-:R-:W-:-:S04]  /*59280*/  IADD3.X R12, PT, PT, R12, UR58, RZ, P1, !PT ;  /* 0x0000003a0c0c7c10 */ /* 0x010fc80008ffe4ff */
        /* <DEDUP_REMOVED lines=31> */
[----:B------:R0:W-:Y:S04]  /*59480*/  STL [R1+0x10b4], R7 ;  /* 0x0010b40701007387 */ /* 0x0001e80000100800 */
[----:B0-----:R-:W3:Y:S04]  /*59490*/  LDL.LU R7, [R1+0x10d4] ;  /* 0x0010d40001077983 */ /* 0x001ee80000300800 */
[----:B----4-:R0:W-:Y:S04]  /*594a0*/  STL [R1+0x3b4], R89 ;  /* 0x0003b45901007387 */ /* 0x0101e80000100800 */
[----:B0-----:R-:W4:Y:S04]  /*594b0*/  LDL.LU R89, [R1+0x10dc] ;  /* 0x0010dc0001597983 */ /* 0x001f280000300800 */
[----:B------:R-:W4:Y:S04]  /*594c0*/  LDL.LU R91, [R1+0x10e4] ;  /* 0x0010e400015b7983 */ /* 0x000f280000300800 */
[----:B------:R-:W-:Y:S01]  /*594d0*/  STL [R1+0x10bc], R88 ;  /* 0x0010bc5801007387 */ /* 0x000fe20000100800 */
[----:B--2---:R-:W-:-:S02]  /*594e0*/  PRMT R0, RZ, 0x7610, R0 ;  /* 0x00007610ff007816 */ /* 0x004fc40000000000 */
[----:B---3--:R-:W-:-:S04]  /*594f0*/  IADD3.X R12, PT, PT, R12, UR58, RZ, P1, !PT ;  /* 0x0000003a0c0c7c10 */ /* 0x008fc80008ffe4ff */
[-C--:B------:R-:W-:Y:S01]  /*59500*/  @!P0 LOP3.LUT R13, R13, R12.reuse, RZ, 0x3c, !PT ;  /* 0x0000000c0d0d8212 */ /* 0x080fe200078e3cff */
[----:B------:R0:W-:Y:S03]  /*59510*/  STL [R1+0x10b0], R12 ;  /* 0x0010b00c01007387 */ /* 0x0001e60000100800 */
        /* <DEDUP_REMOVED lines=28> */
[----:B----4-:R-:W-:Y:S02]  /*596e0*/  IADD3 R89, P3, PT, R89, UR15, RZ ;  /* 0x0000000f59597c10 */ /* 0x010fe4000ff7e0ff */
[----:B------:R-:W-:Y:S01]  /*596f0*/  PRMT R33, RZ, 0x7610, R33 ;  /* 0x00007610ff217816 */ /* 0x000fe20000000021 */
[----:B0-----:R-:W-:Y:S01]  /*59700*/  @!P0 IMAD.MOV.U32 R12, RZ, RZ, R7 ;  /* 0x000000ffff0c8224 */ /* 0x001fe200078e0007 */
[----:B------:R-:W-:-:S02]  /*59710*/  IADD3.X R88, PT, PT, R88, UR58, RZ, P3, !PT ;  /* 0x0000003a58587c10 */ /* 0x000fc40009ffe4ff */
        /* <DEDUP_REMOVED lines=30> */
[----:B0-----:R-:W2:Y:S04]  /*59900*/  LDL.LU R3, [R1+0x10f8] ;  /* 0x0010f80001037983 */ /* 0x001ea80000300800 */
[----:B------:R-:W2:Y:S01]  /*59910*/  LDL.LU R12, [R1+0x10e8] ;  /* 0x0010e800010c7983 */ /* 0x000ea20000300800 */
[----:B------:R-:W-:-:S02]  /*59920*/  IADD3 R0, P1, PT, R0, UR15, RZ ;  /* 0x0000000f00007c10 */ /* 0x000fc4000ff3e0ff */
[----:B---3--:R-:W-:-:S03]  /*59930*/  IADD3 R6, P3, PT, R6, UR15, RZ ;  /* 0x0000000f06067c10 */ /* 0x008fc6000ff7e0ff */
[----:B-1----:R-:W-:Y:S01]  /*59940*/  IMAD.MOV.U32 R13, RZ, RZ, R0 ;  /* 0x000000ffff0d7224 */ /* 0x002fe200078e0000 */
[----:B------:R0:W-:Y:S01]  /*59950*/  STL [R1+0x10ec], R0 ;  /* 0x0010ec0001007387 */ /* 0x0001e20000100800 */
[----:B------:R-:W-:-:S03]  /*59960*/  PRMT R89, RZ, 0x7610, R89 ;  /* 0x00007610ff597816 */ /* 0x000fc60000000059 */
[----:B0-----:R-:W3:Y:S04]  /*59970*/  LDL.LU R0, [R1+0x1104] ;  /* 0x0011040001007983 */ /* 0x001ee80000300800 */
[----:B------:R-:W3:Y:S04]  /*59980*/  LDL.LU R91, [R1+0x1114] ;  /* 0x00111400015b7983 */ /* 0x000ee80000300800 */
[----:B------:R0:W-:Y:S04]  /*59990*/  STL [R1+0x39c], R90 ;  /* 0x00039c5a01007387 */ /* 0x0001e80000100800 */
[----:B0-----:R-:W3:Y:S04]  /*599a0*/  LDL.LU R90, [R1+0x111c] ;  /* 0x00111c00015a7983 */ /* 0x001ee80000300800 */
[----:B------:R-:W-:Y:S01]  /*599b0*/  STL [R1+0x10f4], R6 ;  /* 0x0010f40601007387 */ /* 0x000fe20000100800 */
        /* <DEDUP_REMOVED lines=9> */
[----:B----4-:R-:W-:-:S04]  /*59a50*/  IADD3 R92, P1, PT, R92, UR15, RZ ;  /* 0x0000000f5c5c7c10 */ /* 0x010fc8000ff3e0ff */
        /* <DEDUP_REMOVED lines=97> */
[----:B------:R-:W4:Y:S01]  /*5a070*/  LDL.LU R12, [R1+0x1138] ;  /* 0x00113800010c7983 */ /* 0x000f220000300800 */
[----:B---3--:R-:W-:Y:S02]  /*5a080*/  IADD3 R0, P1, PT, R0, UR15, RZ ;  /* 0x0000000f00007c10 */ /* 0x008fe4000ff3e0ff */
[----:B------:R-:W-:-:S03]  /*5a090*/  IADD3 R7, P3, PT, R7, UR15, RZ ;  /* 0x0000000f07077c10 */ /* 0x000fc6000ff7e0ff */
[----:B0-----:R-:W-:Y:S01]  /*5a0a0*/  IMAD.MOV.U32 R13, RZ, RZ, R0 ;  /* 0x000000ffff0d7224 */ /* 0x001fe200078e0000 */
[----:B------:R0:W-:Y:S01]  /*5a0b0*/  STL [R1+0x113c], R0 ;  /* 0x00113c0001007387 */ /* 0x0001e20000100800 */
[----:B------:R-:W-:-:S03]  /*5a0c0*/  PRMT R6, RZ, 0x7610, R6 ;  /* 0x00007610ff067816 */ /* 0x000fc60000000006 */
[----:B0-----:R-:W3:Y:S04]  /*5a0d0*/  LDL.LU R0, [R1+0x115c] ;  /* 0x00115c0001007983 */ /* 0x001ee80000300800 */
[----:B--2---:R0:W-:Y:S01]  /*5a0e0*/  STL [R1+0x378], R4 ;  /* 0x0003780401007387 */ /* 0x0041e20000100800 */
[----:B----4-:R-:W-:-:S03]  /*5a0f0*/  IADD3.X R12, PT, PT, R12, UR58, RZ, P1, !PT ;  /* 0x0000003a0c0c7c10 */ /* 0x010fc60008ffe4ff */
        /* <DEDUP_REMOVED lines=463> */
[-C--:B------:R-:W-:Y:S02]  /*5bdf0*/  @!P0 LOP3.LUT R13, R13, R12.reuse, RZ, 0x3c, !PT ;  /* 0x0000000c0d0d8212 */ /* 0x080fe400078e3cff */
[----:B------:R-:W-:Y:S02]  /*5be00*/  PRMT R3, RZ, 0x7610, R3 ;  /* 0x00007610ff037816 */ /* 0x000fe40000000003 */
[C---:B------:R-:W-:Y:S01]  /*5be10*/  @!P0 LOP3.LUT R12, R13.reuse, R12, RZ, 0x3c, !PT ;  /* 0x0000000c0d0c8212 */ /* 0x040fe200078e3cff */
[----:B------:R-:W-:Y:S03]  /*5be20*/  STL [R1+0x127c], R92 ;  /* 0x00127c5c01007387 */ /* 0x000fe60000100800 */
[----:B------:R-:W-:-:S05]  /*5be30*/  @!P0 LOP3.LUT R13, R13, R12, RZ, 0x3c, !PT ;  /* 0x0000000c0d0d8212 */ /* 0x000fca00078e3cff */
[----:B------:R0:W3:Y:S04]  /*5be40*/  @!P0 LDG.E.U8 R3, desc[UR20][R12.64] ;  /* 0x000000140c038981 */ /* 0x0000e8000c1e1100 */
[----:B--2---:R1:W-:Y:S04]  /*5be50*/  STL [R1+0x2f0], R4 ;  /* 0x0002f00401007387 */ /* 0x0043e80000100800 */
[----:B-1----:R-:W2:Y:S01]  /*5be60*/  LDL.LU R4, [R1+0x2910] ;  /* 0x0029100001047983 */ /* 0x002ea20000300800 */
[----:B------:R-:W-:-:S03]  /*5be70*/  IADD3.X R91, PT, PT, R91, UR58, RZ, P1, !PT ;  /* 0x0000003a5b5b7c10 */ /* 0x000fc60008ffe4ff */
[----:B------:R1:W-:Y:S01]  /*5be80*/  STL [R1+0x1270], R6 ;  /* 0x0012700601007387 */ /* 0x0003e20000100800 */
[----:B0-----:R-:W-:Y:S02]  /*5be90*/  @!P0 IMAD.MOV.U32 R12, RZ, RZ, R92 ;  /* 0x000000ffff0c8224 */ /* 0x001fe400078e005c */
[----:B------:R-:W-:Y:S01]  /*5bea0*/  IMAD.MOV.U32 R13, RZ, RZ, R91 ;  /* 0x000000ffff0d7224 */ /* 0x000fe200078e005b */
[----:B-1----:R-:W4:Y:S04]  /*5beb0*/  LDL.LU R6, [R1+0x290c] ;  /* 0x00290c0001067983 */ /* 0x002f280000300800 */
        /* <DEDUP_REMOVED lines=16> */
[----:B0-----:R-:W2:Y:S04]  /*5bfc0*/  LDL.LU R4, [R1+0x12ac] ;  /* 0x0012ac0001047983 */ /* 0x001ea80000300800 */
[----:B------:R-:W3:Y:S01]  /*5bfd0*/  LDL.LU R92, [R1+0x12b4] ;  /* 0x0012b400015c7983 */ /* 0x000ee20000300800 */
[----:B------:R-:W-:-:S03]  /*5bfe0*/  @!P0 LOP3.LUT R13, R13, R12, RZ, 0x3c, !PT ;  /* 0x0000000c0d0d8212 */ /* 0x000fc600078e3cff */
        /* <DEDUP_REMOVED lines=1423> */
[----:B------:R-:W2:Y:S01]  /*618e0*/  LDL.LU R12, [R1+0x1570] ;  /* 0x00157000010c7983 */ /* 0x000ea20000300800 */
[----:B----4-:R-:W-:Y:S02]  /*618f0*/  IADD3 R0, P1, PT, R0, UR15, RZ ;  /* 0x0000000f00007c10 */ /* 0x010fe4000ff3e0ff */
[----:B------:R-:W-:-:S03]  /*61900*/  IADD3 R89, P3, PT, R89, UR15, RZ ;  /* 0x0000000f59597c10 */ /* 0x000fc6000ff7e0ff */
[----:B0-----:R-:W-:Y:S01]  /*61910*/  IMAD.MOV.U32 R13, RZ, RZ, R0 ;  /* 0x000000ffff0d7224 */ /* 0x001fe200078e0000 */
[----:B------:R0:W-:Y:S04]  /*61920*/  STL [R1+0x1574], R0 ;  /* 0x0015740001007387 */ /* 0x0001e80000100800 */
[----:B0-----:R-:W4:Y:S01]  /*61930*/  LDL.LU R0, [R1+0x9f0] ;  /* 0x0009f00001007983 */ /* 0x001f220000300800 */
[----:B---3--:R-:W-:-:S03]  /*61940*/  PRMT R3, RZ, 0x7610, R3 ;  /* 0x00007610ff037816 */ /* 0x008fc60000000003 */
[----:B--2---:R0:W-:Y:S01]  /*61950*/  STL [R1+0x144], R7 ;  /* 0x0001440701007387 */ /* 0x0041e20000100800 */
[----:B------:R-:W-:-:S03]  /*61960*/  IADD3.X R12, PT, PT, R12, UR58, RZ, P1, !PT ;  /* 0x0000003a0c0c7c10 */ /* 0x000fc60008ffe4ff */
        /* <DEDUP_REMOVED lines=40> */
[----:B0-----:R-:W2:Y:S04]  /*61bf0*/  LDL.LU R3, [R1+0x9e0] ;  /* 0x0009e00001037983 */ /* 0x001ea80000300800 */
[----:B------:R-:W3:Y:S04]  /*61c00*/  LDL.LU R0, [R1+0x9d8] ;  /* 0x0009d80001007983 */ /* 0x000ee80000300800 */
[----:B------:R-:W4:Y:S01]  /*61c10*/  LDL.LU R92, [R1+0x9d0] ;  /* 0x0009d000015c7983 */ /* 0x000f220000300800 */
        /* <DEDUP_REMOVED lines=75> */
[----:B------:R0:W-:Y:S01]  /*620d0*/  STL [R1+0x9c8], R3 ;  /* 0x0009c80301007387 */ /* 0x0001e20000100800 */
[----:B------:R-:W-:-:S03]  /*620e0*/  PRMT R7, RZ, 0x7610, R7 ;  /* 0x00007610ff077816 */ /* 0x000fc60000000007 */
[----:B0-----:R-:W4:Y:S04]  /*620f0*/  LDL.LU R3, [R1+0x9b8] ;  /* 0x0009b80001037983 */ /* 0x001f280000300800 */
[----:B------:R-:W4:Y:S01]  /*62100*/  LDL.LU R92, [R1+0x159c] ;  /* 0x00159c00015c7983 */ /* 0x000f220000300800 */
[----:B------:R-:W-:Y:S02]  /*62110*/  IADD3.X R0, PT, PT, R0, UR58, RZ, P3, !PT ;  /* 0x0000003a00007c10 */ /* 0x000fe40009ffe4ff */
[----:B---3--:R-:W-:Y:S01]  /*62120*/  PRMT R4, RZ, 0x7610, R4 ;  /* 0x00007610ff047816 */ /* 0x008fe20000000004 */
[----:B--2---:R0:W-:Y:S01]  /*62130*/  STL [R1+0x120], R89 ;  /* 0x0001205901007387 */ /* 0x0041e20000100800 */
[----:B------:R-:W-:-:S03]  /*62140*/  IADD3.X R12, PT, PT, R12, UR58, RZ, P1, !PT ;  /* 0x0000003a0c0c7c10 */ /* 0x000fc60008ffe4ff */
[----:B0-----:R-:W2:Y:S04]  /*62150*/  LDL.LU R89, [R1+0x9b0] ;  /* 0x0009b00001597983 */ /* 0x001ea80000300800 */
[----:B------:R-:W-:Y:S01]  /*62160*/  STL [R1+0x1594], R6 ;  /* 0x0015940601007387 */ /* 0x000fe20000100800 */
[----:B------:R-:W-:-:S03]  /*62170*/  @!P0 LOP3.LUT R13, R13, R12, RZ, 0x3c, !PT ;  /* 0x0000000c0d0d8212 */ /* 0x000fc600078e3cff */
[----:B------:R0:W-:Y:S02]  /*62180*/  STL [R1+0x9c4], R12 ;  /* 0x0009c40c01007387 */ /* 0x0001e40000100800 */
[----:B0-----:R-:W-:-:S04]  /*62190*/  @!P0 LOP3.LUT R12, R13, R12, RZ, 0x3c, !PT ;  /* 0x0000000c0d0c8212 */ /* 0x001fc800078e3cff */
[----:B------:R-:W-:-:S05]  /*621a0*/  @!P0 LOP3.LUT R13, R13, R12, RZ, 0x3c, !PT ;  /* 0x0000000c0d0d8212 */ /* 0x000fca00078e3cff */
[----:B------:R0:W3:Y:S02]  /*621b0*/  @!P0 LDG.E.U8 R7, desc[UR20][R12.64] ;  /* 0x000000140c078981 */ /* 0x0000e4000c1e1100 */
        /* <DEDUP_REMOVED lines=12> */
[----:B------:R0:W4:Y:S04]  /*62280*/  @!P0 LDG.E.U8 R8, desc[UR20][R12.64] ;  /* 0x000000140c088981 */ /* 0x000128000c1e1100 */
[----:B---3--:R1:W-:Y:S04]  /*62290*/  STL [R1+0x11c], R7 ;  /* 0x00011c0701007387 */ /* 0x0083e80000100800 */
[----:B-1----:R-:W3:Y:S04]  /*622a0*/  LDL.LU R7, [R1+0x273c] ;  /* 0x00273c0001077983 */ /* 0x002ee80000300800 */
[----:B------:R1:W-:Y:S04]  /*622b0*/  STL [R1+0x1590], R0 ;  /* 0x0015900001007387 */ /* 0x0003e80000100800 */
[----:B-1----:R-:W3:Y:S04]  /*622c0*/  LDL.LU R0, [R1+0x2738] ;  /* 0x0027380001007983 */ /* 0x002ee80000300800 */
[----:B------:R-:W3:Y:S04]  /*622d0*/  LDL.LU R6, [R1+0x1598] ;  /* 0x0015980001067983 */ /* 0x000ee80000300800 */
[----:B--2---:R1:W-:Y:S04]  /*622e0*/  STL [R1+0x118], R4 ;  /* 0x0001180401007387 */ /* 0x0043e80000100800 */
[----:B-1----:R-:W2:Y:S04]  /*622f0*/  LDL.LU R4, [R1+0x2734] ;  /* 0x0027340001047983 */ /* 0x002ea80000300800 */
[----:B------:R1:W-:Y:S04]  /*62300*/  STL [R1+0x9bc], R91 ;  /* 0x0009bc5b01007387 */ /* 0x0003e80000100800 */
[----:B-1----:R-:W3:Y:S04]  /*62310*/  LDL.LU R91, [R1+0x9ac] ;  /* 0x0009ac00015b7983 */ /* 0x002ee80000300800 */
[----:B------:R-:W3:Y:S01]  /*62320*/  LDL.LU R12, [R1+0x9b4] ;  /* 0x0009b400010c7983 */ /* 0x000ee20000300800 */
[----:B----4-:R-:W-:-:S02]  /*62330*/  IADD3 R3, P1, PT, R3, UR15, RZ ;  /* 0x0000000f03037c10 */ /* 0x010fc4000ff3e0ff */
[----:B------:R-:W-:-:S03]  /*62340*/  IADD3 R92, P3, PT, R92, UR15, RZ ;  /* 0x0000000f5c5c7c10 */ /* 0x000fc6000ff7e0ff */
[----:B0-----:R-:W-:Y:S01]  /*62350*/  IMAD.MOV.U32 R13, RZ, RZ, R3 ;  /* 0x000000ffff0d7224 */ /* 0x001fe200078e0003 */
[----:B------:R0:W-:Y:S04]  /*62360*/  STL [R1+0x9b8], R3 ;  /* 0x0009b80301007387 */ /* 0x0001e80000100800 */
[----:B0-----:R-:W4:Y:S04]  /*62370*/  LDL.LU R3, [R1+0x15a4] ;  /* 0x0015a40001037983 */ /* 0x001f280000300800 */
[----:B------:R-:W4:Y:S04]  /*62380*/  LDL.LU R90, [R1+0x9a0] ;  /* 0x0009a000015a7983 */ /* 0x000f280000300800 */
[----:B------:R0:W-:Y:S04]  /*62390*/  STL [R1+0x114], R8 ;  /* 0x0001140801007387 */ /* 0x0001e80000100800 */
[----:B0-----:R-:W4:Y:S04]  /*623a0*/  LDL.LU R8, [R1+0x998] ;  /* 0x0009980001087983 */ /* 0x001f280000300800 */
        /* <DEDUP_REMOVED lines=70> */
[----:B0-----:R-:W4:Y:S01]  /*62810*/  LDL.LU R91, [R1+0x5ac] ;  /* 0x0005ac00015b7983 */ /* 0x001f220000300800 */
[----:B--2---:R-:W-:-:S06]  /*62820*/  PRMT R6, RZ, 0x7610, R6 ;  /* 0x00007610ff067816 */ /* 0x004fcc0000000006 */
[----:B------:R0:W2:Y:S04]  /*62830*/  @!P0 LDG.E.U8 R6, desc[UR20][R12.64] ;  /* 0x000000140c068981 */ /* 0x0000a8000c1e1100 */
[----:B------:R-:W4:Y:S01]  /*62840*/  LDL.LU R12, [R1+0x15a8] ;  /* 0x0015a800010c7983 */ /* 0x000f220000300800 */
[----:B------:R-:W-:Y:S02]  /*62850*/  IADD3 R4, P1, PT, R4, UR15, RZ ;  /* 0x0000000f04047c10 */ /* 0x000fe4000ff3e0ff */
[----:B------:R-:W-:-:S03]  /*62860*/  IADD3 R3, P3, PT, R3, UR15, RZ ;  /* 0x0000000f03037c10 */ /* 0x000fc6000ff7e0ff */
[----:B0-----:R-:W-:Y:S01]  /*62870*/  IMAD.MOV.U32 R13, RZ, RZ, R4 ;  /* 0x000000ffff0d7224 */ /* 0x001fe200078e0004 */
[----:B------:R0:W-:Y:S04]  /*62880*/  STL [R1+0x15ac], R4 ;  /* 0x0015ac0401007387 */ /* 0x0001e80000100800 */
[----:B0-----:R-:W4:Y:S04]  /*62890*/  LDL.LU R4, [R1+0x5b8] ;  /* 0x0005b80001047983 */ /* 0x001f280000300800 */
[----:B------:R-:W4:Y:S01]  /*628a0*/  LDL.LU R8, [R1+0x5c8] ;  /* 0x0005c80001087983 */ /* 0x000f220000300800 */
[----:B---3--:R-:W-:-:S03]  /*628b0*/  PRMT R0, RZ, 0x7610, R0 ;  /* 0x00007610ff007816 */ /* 0x008fc60000000000 */
[----:B--2---:R0:W-:Y:S01]  /*628c0*/  STL [R1+0xfc], R6 ;  /* 0x0000fc0601007387 */ /* 0x0041e20000100800 */
[----:B----4-:R-:W-:-:S03]  /*628d0*/  IADD3.X R12, PT, PT, R12, UR58, RZ, P1, !PT ;  /* 0x0000003a0c0c7c10 */ /* 0x010fc60008ffe4ff */
[----:B0-----:R-:W2:Y:S04]  /*628e0*/  LDL.LU R6, [R1+0x5d0] ;  /* 0x0005d00001067983 */ /* 0x001ea80000300800 */
[----:B------:R-:W-:Y:S01]  /*628f0*/  STL [R1+0x5a8], R3 ;  /* 0x0005a80301007387 */ /* 0x000fe20000100800 */
[----:B------:R-:W-:-:S03]  /*62900*/  @!P0 LOP3.LUT R13, R13, R12, RZ, 0x3c, !PT ;  /* 0x0000000c0d0d8212 */ /* 0x000fc600078e3cff */
[----:B------:R0:W-:Y:S02]  /*62910*/  STL [R1+0x15a8], R12 ;  /* 0x0015a80c01007387 */ /* 0x0001e40000100800 */
[----:B0-----:R-:W-:-:S04]  /*62920*/  @!P0 LOP3.LUT R12, R13, R12, RZ, 0x3c, !PT ;  /* 0x0000000c0d0c8212 */ /* 0x001fc800078e3cff */
[----:B------:R-:W-:-:S05]  /*62930*/  @!P0 LOP3.LUT R13, R13, R12, RZ, 0x3c, !PT ;  /* 0x0000000c0d0d8212 */ /* 0x000fca00078e3cff */
[----:B------:R0:W3:Y:S01]  /*62940*/  @!P0 LDG.E.U8 R0, desc[UR20][R12.64] ;  /* 0x000000140c008981 */ /* 0x0000e2000c1e1100 */
        /* <DEDUP_REMOVED lines=9> */
[----:B------:R0:W4:Y:S04]  /*629e0*/  @!P0 LDG.E.U8 R92, desc[UR20][R12.64] ;  /* 0x000000140c5c8981 */ /* 0x000128000c1e1100 */
[----:B---3--:R1:W-:Y:S04]  /*629f0*/  STL [R1+0xf8], R0 ;  /* 0x0000f80001007387 */ /* 0x0083e80000100800 */
[----:B-1----:R-:W3:Y:S01]  /*62a00*/  LDL.LU R0, [R1+0x2718] ;  /* 0x0027180001007983 */ /* 0x002ee20000300800 */
[----:B------:R-:W-:-:S03]  /*62a10*/  IADD3.X R91, PT, PT, R91, UR58, RZ, P1, !PT ;  /* 0x0000003a5b5b7c10 */ /* 0x000fc60008ffe4ff */
[----:B------:R1:W-:Y:S01]  /*62a20*/  STL [R1+0x5a4], R90 ;  /* 0x0005a45a01007387 */ /* 0x0003e20000100800 */
[----:B0-----:R-:W-:Y:S02]  /*62a30*/  @!P0 IMAD.MOV.U32 R12, RZ, RZ, R89 ;  /* 0x000000ffff0c8224 */ /* 0x001fe400078e0059 */
[----:B------:R-:W-:Y:S01]  /*62a40*/  IMAD.MOV.U32 R13, RZ, RZ, R91 ;  /* 0x000000ffff0d7224 */ /* 0x000fe200078e005b */
[----:B-1----:R-:W2:Y:S04]  /*62a50*/  LDL.LU R90, [R1+0x2714] ;  /* 0x00271400015a7983 */ /* 0x002ea80000300800 */
[----:B------:R-:W2:Y:S04]  /*62a60*/  LDL.LU R3, [R1+0x5c4] ;  /* 0x0005c40001037983 */ /* 0x000ea80000300800 */
[----:B----4-:R0:W-:Y:S04]  /*62a70*/  STL [R1+0xf4], R92 ;  /* 0x0000f45c01007387 */ /* 0x0101e80000100800 */
[----:B0-----:R-:W4:Y:S04]  /*62a80*/  LDL.LU R92, [R1+0x2710] ;  /* 0x00271000015c7983 */ /* 0x001f280000300800 */
[----:B------:R0:W-:Y:S04]  /*62a90*/  STL [R1+0x5ac], R91 ;  /* 0x0005ac5b01007387 */ /* 0x0001e80000100800 */
[----:B0-----:R-:W4:Y:S01]  /*62aa0*/  LDL.LU R91, [R1+0x5cc] ;  /* 0x0005cc00015b7983 */ /* 0x001f220000300800 */
[----:B---3--:R-:W-:-:S06]  /*62ab0*/  PRMT R0, RZ, 0x7610, R0 ;  /* 0x00007610ff007816 */ /* 0x008fcc0000000000 */
[----:B------:R0:W3:Y:S04]  /*62ac0*/  @!P0 LDG.E.U8 R0, desc[UR20][R12.64] ;  /* 0x000000140c008981 */ /* 0x0000e8000c1e1100 */
[----:B------:R-:W3:Y:S01]  /*62ad0*/  LDL.LU R13, [R1+0x5b4] ;  /* 0x0005b400010d7983 */ /* 0x000ee20000300800 */
[----:B------:R-:W-:Y:S02]  /*62ae0*/  IADD3 R4, P1, PT, R4, UR15, RZ ;  /* 0x0000000f04047c10 */ /* 0x000fe4000ff3e0ff */
[----:B--2---:R-:W-:-:S03]  /*62af0*/  PRMT R90, RZ, 0x7610, R90 ;  /* 0x00007610ff5a7816 */ /* 0x004fc6000000005a */
[----:B0-----:R-:W-:Y:S01]  /*62b00*/  @!P0 IMAD.MOV.U32 R12, RZ, RZ, R4 ;  /* 0x000000ffff0c8224 */ /* 0x001fe200078e0004 */
[----:B---3--:R-:W-:-:S05]  /*62b10*/  IADD3.X R13, PT, PT, R13, UR58, RZ, P1, !PT ;  /* 0x0000003a0d0d7c10 */ /* 0x008fca0008ffe4ff */
[----:B------:R-:W2:Y:S01]  /*62b20*/  @!P0 LDG.E.U8 R90, desc[UR20][R12.64] ;  /* 0x000000140c5a8981 */ /* 0x000ea2000c1e1100 */
[----:B------:R-:W-:-:S03]  /*62b30*/  IADD3 R8, P3, PT, R8, UR15, RZ ;  /* 0x0000000f08087c10 */ /* 0x000fc6000ff7e0ff */
[----:B------:R0:W-:Y:S01]  /*62b40*/  STL [R1+0xf0], R0 ;  /* 0x0000f00001007387 */ /* 0x0001e20000100800 */
[----:B------:R-:W-:Y:S02]  /*62b50*/  IADD3 R6, P1, PT, R6, UR15, RZ ;  /* 0x0000000f06067c10 */ /* 0x000fe4000ff3e0ff */
[----:B------:R-:W-:Y:S01]  /*62b60*/  IADD3.X R3, PT, PT, R3, UR58, RZ, P3, !PT ;  /* 0x0000003a03037c10 */ /* 0x000fe20009ffe4ff */
[----:B0-----:R-:W3:Y:S04]  /*62b70*/  LDL.LU R0, [R1+0x5d8] ;  /* 0x0005d80001007983 */ /* 0x001ee80000300800 */
[----:B------:R0:W-:Y:S04]  /*62b80*/  STL [R1+0x5b8], R4 ;  /* 0x0005b80401007387 */ /* 0x0001e80000100800 */
[----:B------:R-:W3:Y:S04]  /*62b90*/  LDL.LU R89, [R1+0x5e0] ;  /* 0x0005e00001597983 */ /* 0x000ee80000300800 */
[----:B------:R-:W-:Y:S04]  /*62ba0*/  STL [R1+0x5c8], R8 ;  /* 0x0005c80801007387 */ /* 0x000fe80000100800 */
[----:B------:R-:W-:Y:S04]  /*62bb0*/  STL [R1+0x5b4], R13 ;  /* 0x0005b40d01007387 */ /* 0x000fe80000100800 */
[----:B------:R-:W-:Y:S04]  /*62bc0*/  STL [R1+0x5d0], R6 ;  /* 0x0005d00601007387 */ /* 0x000fe80000100800 */
[----:B0-----:R-:W3:Y:S04]  /*62bd0*/  LDL.LU R4, [R1+0x5e8] ;  /* 0x0005e80001047983 */ /* 0x001ee80000300800 */
[----:B------:R-:W-:Y:S04]  /*62be0*/  STL [R1+0x5c4], R3 ;  /* 0x0005c40301007387 */ /* 0x000fe80000100800 */
[----:B--2---:R0:W-:Y:S04]  /*62bf0*/  STL [R1+0xec], R90 ;  /* 0x0000ec5a01007387 */ /* 0x0041e80000100800 */
[----:B0-----:R-:W2:Y:S01]  /*62c00*/  LDL.LU R90, [R1+0x270c] ;  /* 0x00270c00015a7983 */ /* 0x001ea20000300800 */
[----:B----4-:R-:W-:Y:S01]  /*62c10*/  PRMT R92, RZ, 0x7610, R92 ;  /* 0x00007610ff5c7816 */ /* 0x010fe2000000005c */
[----:B------:R-:W-:-:S02]  /*62c20*/  IMAD.MOV.U32 R13, RZ, RZ, R3 ;  /* 0x000000ffff0d7224 */ /* 0x000fc400078e0003 */
[----:B------:R-:W-:Y:S01]  /*62c30*/  @!P0 IMAD.MOV.U32 R12, RZ, RZ, R8 ;  /* 0x000000ffff0c8224 */ /* 0x000fe200078e0008 */
[----:B------:R-:W-:Y:S02]  /*62c40*/  IADD3.X R91, PT, PT, R91, UR58, RZ, P1, !PT ;  /* 0x0000003a5b5b7c10 */ /* 0x000fe40008ffe4ff */
[----:B---3--:R-:W-:Y:S01]  /*62c50*/  IADD3 R0, P1, PT, R0, UR15, RZ ;  /* 0x0000000f00007c10 */ /* 0x008fe2000ff3e0ff */
[----:B------:R-:W3:Y:S04]  /*62c60*/  LDL.LU R3, [R1+0x2708] ;  /* 0x0027080001037983 */ /* 0x000ee80000300800 */
[----:B------:R0:W4:Y:S04]  /*62c70*/  @!P0 LDG.E.U8 R92, desc[UR20][R12.64] ;  /* 0x000000140c5c8981 */ /* 0x000128000c1e1100 */
[----:B------:R-:W3:Y:S04]  /*62c80*/  LDL.LU R8, [R1+0x5dc] ;  /* 0x0005dc0001087983 */ /* 0x000ee80000300800 */
[----:B------:R-:W-:Y:S01]  /*62c90*/  STL [R1+0x5cc], R91 ;  /* 0x0005cc5b01007387 */ /* 0x000fe20000100800 */
[----:B0-----:R-:W-:-:S02]  /*62ca0*/  @!P0 IMAD.MOV.U32 R12, RZ, RZ, R6 ;  /* 0x000000ffff0c8224 */ /* 0x001fc400078e0006 */
[----:B------:R-:W-:Y:S01]  /*62cb0*/  @!P0 IMAD.MOV.U32 R13, RZ, RZ, R91 ;  /* 0x000000ffff0d8224 */ /* 0x000fe200078e005b */
[----:B------:R-:W4:Y:S04]  /*62cc0*/  LDL.LU R6, [R1+0x5e4] ;  /* 0x0005e40001067983 */ /* 0x000f280000300800 */
[----:B------:R-:W-:Y:S01]  /*62cd0*/  STL [R1+0x5d8], R0 ;  /* 0x0005d80001007387 */ /* 0x000fe20000100800 */
[----:B--2---:R-:W-:-:S06]  /*62ce0*/  PRMT R90, RZ, 0x7610, R90 ;  /* 0x00007610ff5a7816 */ /* 0x004fcc000000005a */
[----:B------:R0:W2:Y:S04]  /*62cf0*/  @!P0 LDG.E.U8 R90, desc[UR20][R12.64] ;  /* 0x000000140c5a8981 */ /* 0x0000a8000c1e1100 */
[----:B------:R-:W4:Y:S01]  /*62d00*/  LDL.LU R12, [R1+0x5d4] ;  /* 0x0005d400010c7983 */ /* 0x000f220000300800 */
[----:B0-----:R-:W-:Y:S01]  /*62d10*/  IMAD.MOV.U32 R13, RZ, RZ, R0 ;  /* 0x000000ffff0d7224 */ /* 0x001fe200078e0000 */
[----:B------:R-:W-:Y:S02]  /*62d20*/  IADD3 R89, P3, PT, R89, UR15, RZ ;  /* 0x0000000f59597c10 */ /* 0x000fe4000ff7e0ff */
[----:B---3--:R-:W-:Y:S01]  /*62d30*/  PRMT R3, RZ, 0x7610, R3 ;  /* 0x00007610ff037816 */ /* 0x008fe20000000003 */
[----:B--2---:R0:W-:Y:S01]  /*62d40*/  STL [R1+0xe4], R90 ;  /* 0x0000e45a01007387 */ /* 0x0041e20000100800 */
[----:B----4-:R-:W-:-:S03]  /*62d50*/  IADD3.X R12, PT, PT, R12, UR58, RZ, P1, !PT ;  /* 0x0000003a0c0c7c10 */ /* 0x010fc60008ffe4ff */
[----:B0-----:R-:W2:Y:S04]  /*62d60*/  LDL.LU R90, [R1+0x5f0] ;  /* 0x0005f000015a7983 */ /* 0x001ea80000300800 */
[----:B------:R-:W3:Y:S04]  /*62d70*/  LDL.LU R91, [R1+0x5f4] ;  /* 0x0005f400015b7983 */ /* 0x000ee80000300800 */
[----:B------:R0:W-:Y:S01]  /*62d80*/  STL [R1+0xe8], R92 ;  /* 0x0000e85c01007387 */ /* 0x0001e20000100800 */
[----:B------:R-:W-:-:S03]  /*62d90*/  @!P0 LOP3.LUT R13, R13, R12, RZ, 0x3c, !PT ;  /* 0x0000000c0d0d8212 */ /* 0x000fc600078e3cff */
[----:B0-----:R-:W4:Y:S04]  /*62da0*/  LDL.LU R92, [R1+0x5f8] ;  /* 0x0005f800015c7983 */ /* 0x001f280000300800 */
[----:B------:R-:W2:Y:S04]  /*62db0*/  LDL.LU R0, [R1+0x608] ;  /* 0x0006080001007983 */ /* 0x000ea80000300800 */
[----:B------:R-:W-:Y:S04]  /*62dc0*/  STL [R1+0x5e0], R89 ;  /* 0x0005e05901007387 */ /* 0x000fe80000100800 */
[----:B------:R0:W-:Y:S02]  /*62dd0*/  STL [R1+0x5d4], R12 ;  /* 0x0005d40c01007387 */ /* 0x0001e40000100800 */
[----:B0-----:R-:W-:-:S04]  /*62de0*/  @!P0 LOP3.LUT R12, R13, R12, RZ, 0x3c, !PT ;  /* 0x0000000c0d0c8212 */ /* 0x001fc800078e3cff */
[----:B------:R-:W-:-:S05]  /*62df0*/  @!P0 LOP3.LUT R13, R13, R12, RZ, 0x3c, !PT ;  /* 0x0000000c0d0d8212 */ /* 0x000fca00078e3cff */
[----:B------:R0:W2:Y:S01]  /*62e00*/  @!P0 LDG.E.U8 R3, desc[UR20][R12.64] ;  /* 0x000000140c038981 */ /* 0x0000a2000c1e1100 */
[----:B------:R-:W-:-:S05]  /*62e10*/  IADD3 R4, P1, PT, R4, UR15, RZ ;  /* 0x0000000f04047c10 */ /* 0x000fca000ff3e0ff */
[----:B------:R-:W-:Y:S01]  /*62e20*/  STL [R1+0x5e8], R4 ;  /* 0x0005e80401007387 */ /* 0x000fe20000100800 */
[----:B------:R-:W-:Y:S02]  /*62e30*/  IADD3.X R8, PT, PT, R8, UR58, RZ, P3, !PT ;  /* 0x0000003a08087c10 */ /* 0x000fe40009ffe4ff */
[----:B------:R-:W-:Y:S02]  /*62e40*/  PRMT R7, RZ, 0x7610, R7 ;  /* 0x00007610ff077816 */ /* 0x000fe40000000007 */
[----:B------:R-:W-:Y:S01]  /*62e50*/  IADD3.X R6, PT, PT, R6, UR58, RZ, P1, !PT ;  /* 0x0000003a06067c10 */ /* 0x000fe20008ffe4ff */
[----:B0-----:R-:W-:Y:S02]  /*62e60*/  @!P0 IMAD.MOV.U32 R12, RZ, RZ, R89 ;  /* 0x000000ffff0c8224 */ /* 0x001fe400078e0059 */
[----:B------:R-:W-:-:S05]  /*62e70*/  @!P0 IMAD.MOV.U32 R13, RZ, RZ, R8 ;  /* 0x000000ffff0d8224 */ /* 0x000fca00078e0008 */
[----:B------:R0:W3:Y:S04]  /*62e80*/  @!P0 LDG.E.U8 R7, desc[UR20][R12.64] ;  /* 0x000000140c078981 */ /* 0x0000e8000c1e1100 */
[----:B--2---:R1:W-:Y:S04]  /*62e90*/  STL [R1+0xe0], R3 ;  /* 0x0000e00301007387 */ /* 0x0043e80000100800 */
[----:B-1----:R-:W2:Y:S01]  /*62ea0*/  LDL.LU R3, [R1+0x2704] ;  /* 0x0027040001037983 */ /* 0x002ea20000300800 */
[----:B0-----:R-:W-:Y:S02]  /*62eb0*/  IMAD.MOV.U32 R12, RZ, RZ, R6 ;  /* 0x000000ffff0c7224 */ /* 0x001fe400078e0006 */
[----:B------:R-:W-:-:S05]  /*62ec0*/  IMAD.MOV.U32 R13, RZ, RZ, R4 ;  /* 0x000000ffff0d7224 */ /* 0x000fca00078e0004 */
[----:B------:R-:W-:-:S04]  /*62ed0*/  @!P0 LOP3.LUT R13, R13, R12, RZ, 0x3c, !PT ;  /* 0x0000000c0d0d8212 */ /* 0x000fc800078e3cff */
[----:B------:R-:W-:-:S04]  /*62ee0*/  @!P0 LOP3.LUT R12, R13, R12, RZ, 0x3c, !PT ;  /* 0x0000000c0d0c8212 */ /* 0x000fc800078e3cff */
[----:B------:R-:W-:Y:S02]  /*62ef0*/  @!P0 LOP3.LUT R13, R13, R12, RZ, 0x3c, !PT ;  /* 0x0000000c0d0d8212 */ /* 0x000fe400078e3cff */
[----:B--2---:R-:W-:-:S06]  /*62f00*/  PRMT R3, RZ, 0x7610, R3 ;  /* 0x00007610ff037816 */ /* 0x004fcc0000000003 */
[----:B------:R0:W2:Y:S04]  /*62f10*/  @!P0 LDG.E.U8 R3, desc[UR20][R12.64] ;  /* 0x000000140c038981 */ /* 0x0000a8000c1e1100 */
[----:B------:R1:W-:Y:S01]  /*62f20*/  STL [R1+0x5dc], R8 ;  /* 0x0005dc0801007387 */ /* 0x0003e20000100800 */
[----:B------:R-:W-:-:S03]  /*62f30*/  IADD3 R90, P3, PT, R90, UR15, RZ ;  /* 0x0000000f5a5a7c10 */ /* 0x000fc6000ff7e0ff */
[----:B-1----:R-:W4:Y:S04]  /*62f40*/  LDL.LU R8, [R1+0x2700] ;  /* 0x0027000001087983 */ /* 0x002f280000300800 */
[----:B------:R-:W4:Y:S04]  /*62f50*/  LDL.LU R89, [R1+0x26fc] ;  /* 0x0026fc0001597983 */ /* 0x000f280000300800 */
[----:B---3--:R1:W-:Y:S01]  /*62f60*/  STL [R1+0xdc], R7 ;  /* 0x0000dc0701007387 */ /* 0x0083e20000100800 */
[----:B0-----:R-:W-:-:S03]  /*62f70*/  IMAD.MOV.U32 R13, RZ, RZ, R90 ;  /* 0x000000ffff0d7224 */ /* 0x001fc600078e005a */
[----:B-1----:R-:W3:Y:S04]  /*62f80*/  LDL.LU R7, [R1+0x26f8] ;  /* 0x0026f80001077983 */ /* 0x002ee80000300800 */
[----:B------:R0:W-:Y:S04]  /*62f90*/  STL [R1+0x5e4], R6 ;  /* 0x0005e40601007387 */ /* 0x0001e80000100800 */
[----:B0-----:R-:W3:Y:S04]  /*62fa0*/  LDL.LU R6, [R1+0x26f4] ;  /* 0x0026f40001067983 */ /* 0x001ee80000300800 */
[----:B------:R-:W3:Y:S04]  /*62fb0*/  LDL.LU R4, [R1+0x610] ;  /* 0x0006100001047983 */ /* 0x000ee80000300800 */
[----:B--2---:R0:W-:Y:S04]  /*62fc0*/  STL [R1+0xd8], R3 ;  /* 0x0000d80301007387 */ /* 0x0041e80000100800 */
[----:B0-----:R-:W2:Y:S04]  /*62fd0*/  LDL.LU R3, [R1+0x26f0] ;  /* 0x0026f00001037983 */ /* 0x001ea80000300800 */
[----:B------:R0:W-:Y:S04]  /*62fe0*/  STL [R1+0x5f0], R90 ;  /* 0x0005f05a01007387 */ /* 0x0001e80000100800 */
[----:B0-----:R-:W2:Y:S04]  /*62ff0*/  LDL.LU R90, [R1+0x26ec] ;  /* 0x0026ec00015a7983 */ /* 0x001ea80000300800 */
[----:B------:R-:W2:Y:S01]  /*63000*/  LDL.LU R12, [R1+0x5ec] ;  /* 0x0005ec00010c7983 */ /* 0x000ea20000300800 */
[----:B----4-:R-:W-:-:S05]  /*63010*/  IADD3 R92, P1, PT, R92, UR15, RZ ;  /* 0x0000000f5c5c7c10 */ /* 0x010fca000ff3e0ff */
[----:B------:R-:W-:Y:S01]  /*63020*/  STL [R1+0x5f8], R92 ;  /* 0x0005f85c01007387 */ /* 0x000fe20000100800 */
[----:B------:R-:W-:Y:S02]  /*63030*/  IADD3.X R91, PT, PT, R91, UR58, RZ, P1, !PT ;  /* 0x0000003a5b5b7c10 */ /* 0x000fe40008ffe4ff */
[----:B---3--:R-:W-:Y:S02]  /*63040*/  PRMT R6, RZ, 0x7610, R6 ;  /* 0x00007610ff067816 */ /* 0x008fe40000000006 */
[----:B--2---:R-:W-:-:S04]  /*63050*/  IADD3.X R12, PT, PT, R12, UR58, RZ, P3, !PT ;  /* 0x0000003a0c0c7c10 */ /* 0x004fc80009ffe4ff */
[-C--:B------:R-:W-:Y:S01]  /*63060*/  @!P0 LOP3.LUT R13, R13, R12.reuse, RZ, 0x3c, !PT ;  /* 0x0000000c0d0d8212 */ /* 0x080fe200078e3cff */
[----:B------:R0:W-:Y:S01]  /*63070*/  STL [R1+0x5ec], R12 ;  /* 0x0005ec0c01007387 */ /* 0x0001e20000100800 */
[----:B------:R-:W-:Y:S02]  /*63080*/  PRMT R3, RZ, 0x7610, R3 ;  /* 0x00007610ff037816 */ /* 0x000fe40000000003 */
[----:B0-----:R-:W-:-:S04]  /*63090*/  @!P0 LOP3.LUT R12, R13, R12, RZ, 0x3c, !PT ;  /* 0x0000000c0d0c8212 */ /* 0x001fc800078e3cff */
[----:B------:R-:W-:-:S05]  /*630a0*/  @!P0 LOP3.LUT R13, R13, R12, RZ, 0x3c, !PT ;  /* 0x0000000c0d0d8212 */ /* 0x000fca00078e3cff */
[----:B------:R0:W2:Y:S02]  /*630b0*/  @!P0 LDG.E.U8 R6, desc[UR20][R12.64] ;  /* 0x000000140c068981 */ /* 0x0000a4000c1e1100 */
[----:B0-----:R-:W-:Y:S02]  /*630c0*/  @!P0 IMAD.MOV.U32 R12, RZ, RZ, R92 ;  /* 0x000000ffff0c8224 */ /* 0x001fe400078e005c */
[----:B------:R-:W-:-:S05]  /*630d0*/  @!P0 IMAD.MOV.U32 R13, RZ, RZ, R91 ;  /* 0x000000ffff0d8224 */ /* 0x000fca00078e005b */
[----:B------:R-:W3:Y:S01]  /*630e0*/  @!P0 LDG.E.U8 R3, desc[UR20][R12.64] ;  /* 0x000000140c038981 */ /* 0x000ee2000c1e1100 */
[----:B------:R-:W-:-:S03]  /*630f0*/  IADD3 R0, P1, PT, R0, UR15, RZ ;  /* 0x0000000f00007c10 */ /* 0x000fc6000ff3e0ff */
[----:B------:R-:W-:Y:S04]  /*63100*/  STL [R1+0x5f4], R91 ;  /* 0x0005f45b01007387 */ /* 0x000fe80000100800 */
[----:B--2---:R0:W-:Y:S04]  /*63110*/  STL [R1+0xd4], R6 ;  /* 0x0000d40601007387 */ /* 0x0041e80000100800 */
[----:B0-----:R-:W2:Y:S04]  /*63120*/  LDL.LU R6, [R1+0x26e8] ;  /* 0x0026e80001067983 */ /* 0x001ea80000300800 */
[----:B------:R-:W4:Y:S04]  /*63130*/  LDL.LU R91, [R1+0x26e4] ;  /* 0x0026e400015b7983 */ /* 0x000f280000300800 */
[----:B------:R-:W2:Y:S04]  /*63140*/  LDL.LU R92, [R1+0x26e0] ;  /* 0x0026e000015c7983 */ /* 0x000ea80000300800 */
[----:B------:R-:W-:Y:S04]  /*63150*/  STL [R1+0x608], R0 ;  /* 0x0006080001007387 */ /* 0x000fe80000100800 */
[----:B---3--:R0:W-:Y:S04]  /*63160*/  STL [R1+0xd0], R3 ;  /* 0x0000d00301007387 */ /* 0x0081e80000100800 */
[----:B0-----:R-:W3:Y:S04]  /*63170*/  LDL.LU R3, [R1+0x26dc] ;  /* 0x0026dc0001037983 */ /* 0x001ee80000300800 */
[----:B------:R-:W2:Y:S01]  /*63180*/  LDL.LU R13, [R1+0x604] ;  /* 0x00060400010d7983 */ /* 0x000ea20000300800 */
[----:B------:R-:W-:Y:S01]  /*63190*/  @!P0 IMAD.MOV.U32 R12, RZ, RZ, R0 ;  /* 0x000000ffff0c8224 */ /* 0x000fe200078e0000 */
[----:B---3--:R-:W-:-:S02]  /*631a0*/  PRMT R3, RZ, 0x7610, R3 ;  /* 0x00007610ff037816 */ /* 0x008fc40000000003 */
[----:B--2---:R-:W-:-:S05]  /*631b0*/  IADD3.X R13, PT, PT, R13, UR58, RZ, P1, !PT ;  /* 0x0000003a0d0d7c10 */ /* 0x004fca0008ffe4ff */
[----:B------:R-:W2:Y:S04]  /*631c0*/  @!P0 LDG.E.U8 R3, desc[UR20][R12.64] ;  /* 0x000000140c038981 */ /* 0x000ea8000c1e1100 */
[----:B------:R-:W-:Y:S04]  /*631d0*/  STL [R1+0x604], R13 ;  /* 0x0006040d01007387 */ /* 0x000fe80000100800 */
[----:B------:R-:W3:Y:S01]  /*631e0*/  LDL.LU R0, [R1+0x26d8] ;  /* 0x0026d80001007983 */ /* 0x000ee20000300800 */
[----:B------:R-:W-:-:S03]  /*631f0*/  IADD3 R4, P1, PT, R4, UR15, RZ ;  /* 0x0000000f04047c10 */ /* 0x000fc6000ff3e0ff */
[----:B--2---:R0:W-:Y:S04]  /*63200*/  STL [R1+0xcc], R3 ;  /* 0x0000cc0301007387 */ /* 0x0041e80000100800 */
[----:B0-----:R-:W2:Y:S04]  /*63210*/  LDL.LU R3, [R1+0x26d4] ;  /* 0x0026d40001037983 */ /* 0x001ea80000300800 */
[----:B------:R-:W3:Y:S01]  /*63220*/  LDL.LU R13, [R1+0x60c] ;  /* 0x00060c00010d7983 */ /* 0x000ee20000300800 */
[----:B------:R-:W-:Y:S01]  /*63230*/  @!P0 IMAD.MOV.U32 R12, RZ, RZ, R4 ;  /* 0x000000ffff0c8224 */ /* 0x000fe200078e0004 */
[----:B--2---:R-:W-:-:S02]  /*63240*/  PRMT R3, RZ, 0x7610, R3 ;  /* 0x00007610ff037816 */ /* 0x004fc40000000003 */
[----:B---3--:R-:W-:-:S05]  /*63250*/  IADD3.X R13, PT, PT, R13, UR58, RZ, P1, !PT ;  /* 0x0000003a0d0d7c10 */ /* 0x008fca0008ffe4ff */
[----:B------:R-:W2:Y:S04]  /*63260*/  @!P0 LDG.E.U8 R3, desc[UR20][R12.64] ;  /* 0x000000140c038981 */ /* 0x000ea8000c1e1100 */
[----:B------:R0:W-:Y:S04]  /*63270*/  STL [R1+0x610], R4 ;  /* 0x0006100401007387 */ /* 0x0001e80000100800 */
[----:B------:R-:W-:Y:S04]  /*63280*/  STL [R1+0x60c], R13 ;  /* 0x00060c0d01007387 */ /* 0x000fe80000100800 */
[----:B0-----:R-:W3:Y:S04]  /*63290*/  LDL.LU R4, [R1+0x26d0] ;  /* 0x0026d00001047983 */ /* 0x001ee80000300800 */
[----:B--2---:R0:W-:Y:S04]  /*632a0*/  STL [R1+0xc8], R3 ;  /* 0x0000c80301007387 */ /* 0x0041e80000100800 */
[----:B0-----:R-:W2:Y:S04]  /*632b0*/  LDL.LU R3, [R1+0x26cc] ;  /* 0x0026cc0001037983 */ /* 0x001ea80000300800 */
[----:B------:R-:W2:Y:S04]  /*632c0*/  LDL.LU R12, [R1+0x614] ;  /* 0x00061400010c7983 */ /* 0x000ea80000300800 */
[----:B------:R-:W2:Y:S02]  /*632d0*/  LDL.LU R13, [R1+0x618] ;  /* 0x00061800010d7983 */ /* 0x000ea40000300800 */
[----:B--2---:R-:W-:-:S04]  /*632e0*/  IADD3 R13, P1, PT, R13, UR15, RZ ;  /* 0x0000000f0d0d7c10 */ /* 0x004fc8000ff3e0ff */
[----:B------:R-:W-:Y:S01]  /*632f0*/  IADD3.X R12, PT, PT, R12, UR58, RZ, P1, !PT ;  /* 0x0000003a0c0c7c10 */ /* 0x000fe20008ffe4ff */
[----:B------:R0:W-:Y:S04]  /*63300*/  STL [R1+0x618], R13 ;  /* 0x0006180d01007387 */ /* 0x0001e80000100800 */
[----:B------:R1:W-:Y:S01]  /*63310*/  STL [R1+0x614], R12 ;  /* 0x0006140c01007387 */ /* 0x0003e20000100800 */
[-C--:B0-----:R-:W-:Y:S02]  /*63320*/  @!P0 LOP3.LUT R13, R13, R12.reuse, RZ, 0x3c, !PT ;  /* 0x0000000c0d0d8212 */ /* 0x081fe400078e3cff */
[----:B------:R-:W-:Y:S02]  /*63330*/  PRMT R3, RZ, 0x7610, R3 ;  /* 0x00007610ff037816 */ /* 0x000fe40000000003 */
[----:B-1----:R-:W-:-:S04]  /*63340*/  @!P0 LOP3.LUT R12, R13, R12, RZ, 0x3c, !PT ;  /* 0x0000000c0d0c8212 */ /* 0x002fc800078e3cff */
[----:B------:R-:W-:-:S05]  /*63350*/  @!P0 LOP3.LUT R13, R13, R12, RZ, 0x3c, !PT ;  /* 0x0000000c0d0d8212 */ /* 0x000fca00078e3cff */
[----:B------:R-:W2:Y:S04]  /*63360*/  @!P0 LDG.E.U8 R3, desc[UR20][R12.64] ;  /* 0x000000140c038981 */ /* 0x000ea8000c1e1100 */
        /* <DEDUP_REMOVED lines=146> */
[----:B------:R-:W2:Y:S01]  /*63c90*/  LDL.LU R13, [R1+0x688] ;  /* 0x00068800010d7983 */ /* 0x000ea20000300800 */
[----:B------:R-:W-:-:S02]  /*63ca0*/  PRMT R14, RZ, 0x7610, R14 ;  /* 0x00007610ff0e7816 */ /* 0x000fc4000000000e */
[----:B--2---:R-:W-:-:S04]  /*63cb0*/  IADD3 R13, P1, PT, R13, UR15, RZ ;  /* 0x0000000f0d0d7c10 */ /* 0x004fc8000ff3e0ff */
[----:B------:R-:W-:Y:S01]  /*63cc0*/  IADD3.X R12, PT, PT, R12, UR58, RZ, P1, !PT ;  /* 0x0000003a0c0c7c10 */ /* 0x000fe20008ffe4ff */
[----:B------:R0:W-:Y:S04]  /*63cd0*/  STL [R1+0x688], R13 ;  /* 0x0006880d01007387 */ /* 0x0001e80000100800 */
[----:B------:R1:W-:Y:S01]  /*63ce0*/  STL [R1+0x684], R12 ;  /* 0x0006840c01007387 */ /* 0x0003e20000100800 */
[----:B0-----:R-:W-:-:S04]  /*63cf0*/  @!P0 LOP3.LUT R13, R13, R12, RZ, 0x3c, !PT ;  /* 0x0000000c0d0d8212 */ /* 0x001fc800078e3cff */
[----:B-1----:R-:W-:-:S04]  /*63d00*/  @!P0 LOP3.LUT R12, R13, R12, RZ, 0x3c, !PT ;  /* 0x0000000c0d0c8212 */ /* 0x002fc800078e3cff */
[----:B------:R-:W-:-:S05]  /*63d10*/  @!P0 LOP3.LUT R13, R13, R12, RZ, 0x3c, !PT ;  /* 0x0000000c0d0d8212 */ /* 0x000fca00078e3cff */
[----:B------:R-:W2:Y:S04]  /*63d20*/  @!P0 LDG.E.U8 R14, desc[UR20][R12.64] ;  /* 0x000000140c0e8981 */ /* 0x000ea8000c1e1100 */
[----:B------:R-:W3:Y:S04]  /*63d30*/  LDL.LU R12, [R1+0x68c] ;  /* 0x00068c00010c7983 */ /* 0x000ee80000300800 */
[----:B------:R-:W3:Y:S01]  /*63d40*/  LDL.LU R13, [R1+0x690] ;  /* 0x00069000010d7983 */ /* 0x000ee20000300800 */
[----:B------:R-:W-:-:S03]  /*63d50*/  PRMT R19, RZ, 0x7610, R19 ;  /* 0x00007610ff137816 */ /* 0x000fc60000000013 */
[----:B--2---:R0:W-:Y:S04]  /*63d60*/  STL [R1+0x94], R14 ;  /* 0x0000940e01007387 */ /* 0x0041e80000100800 */
[----:B0-----:R-:W2:Y:S01]  /*63d70*/  LDL.LU R14, [R1+0x6a8] ;  /* 0x0006a800010e7983 */ /* 0x001ea20000300800 */
[----:B---3--:R-:W-:-:S04]  /*63d80*/  IADD3 R13, P1, PT, R13, UR15, RZ ;  /* 0x0000000f0d0d7c10 */ /* 0x008fc8000ff3e0ff */
[----:B------:R-:W-:Y:S01]  /*63d90*/  IADD3.X R12, PT, PT, R12, UR58, RZ, P1, !PT ;  /* 0x0000003a0c0c7c10 */ /* 0x000fe20008ffe4ff */
[----:B------:R0:W-:Y:S04]  /*63da0*/  STL [R1+0x690], R13 ;  /* 0x0006900d01007387 */ /* 0x0001e80000100800 */
[----:B------:R1:W-:Y:S01]  /*63db0*/  STL [R1+0x68c], R12 ;  /* 0x00068c0c01007387 */ /* 0x0003e20000100800 */
[----:B0-----:R-:W-:-:S04]  /*63dc0*/  @!P0 LOP3.LUT R13, R13, R12, RZ, 0x3c, !PT ;  /* 0x0000000c0d0d8212 */ /* 0x001fc800078e3cff */
[----:B-1----:R-:W-:-:S04]  /*63dd0*/  @!P0 LOP3.LUT R12, R13, R12, RZ, 0x3c, !PT ;  /* 0x0000000c0d0c8212 */ /* 0x002fc800078e3cff */
[----:B------:R-:W-:-:S05]  /*63de0*/  @!P0 LOP3.LUT R13, R13, R12, RZ, 0x3c, !PT ;  /* 0x0000000c0d0d8212 */ /* 0x000fca00078e3cff */
[----:B------:R-:W3:Y:S04]  /*63df0*/  @!P0 LDG.E.U8 R19, desc[UR20][R12.64] ;  /* 0x000000140c138981 */ /* 0x000ee8000c1e1100 */
[----:B------:R-:W2:Y:S04]  /*63e00*/  LDL.LU R12, [R1+0x694] ;  /* 0x00069400010c7983 */ /* 0x000ea80000300800 */
[----:B------:R-:W2:Y:S01]  /*63e10*/  LDL.LU R13, [R1+0x698] ;  /* 0x00069800010d7983 */ /* 0x000ea20000300800 */
[----:B------:R-:W-:-:S03]  /*63e20*/  PRMT R15, RZ, 0x7610, R15 ;  /* 0x00007610ff0f7816 */ /* 0x000fc6000000000f */
[----:B---3--:R0:W-:Y:S04]  /*63e30*/  STL [R1+0x90], R19 ;  /* 0x0000901301007387 */ /* 0x0081e80000100800 */
[----:B0-----:R-:W3:Y:S01]  /*63e40*/  LDL.LU R19, [R1+0x6b0] ;  /* 0x0006b00001137983 */ /* 0x001ee20000300800 */
        /* <DEDUP_REMOVED lines=20> */
[----:B------:R-:W3:Y:S01]  /*63f90*/  @!P0 LDG.E.U8 R3, desc[UR20][R12.64] ;  /* 0x000000140c038981 */ /* 0x000ee2000c1e1100 */
[----:B------:R-:W-:-:S03]  /*63fa0*/  IADD3 R14, P1, PT, R14, UR15, RZ ;  /* 0x0000000f0e0e7c10 */ /* 0x000fc6000ff3e0ff */
[----:B---3--:R0:W-:Y:S04]  /*63fb0*/  STL [R1+0x88], R3 ;  /* 0x0000880301007387 */ /* 0x0081e80000100800 */
[----:B0-----:R-:W3:Y:S04]  /*63fc0*/  LDL.LU R3, [R1+0x2698] ;  /* 0x0026980001037983 */ /* 0x001ee80000300800 */
[----:B------:R-:W2:Y:S01]  /*63fd0*/  LDL.LU R13, [R1+0x6a4] ;  /* 0x0006a400010d7983 */ /* 0x000ea20000300800 */
[----:B------:R-:W-:Y:S01]  /*63fe0*/  PRMT R5, RZ, 0x7610, R5 ;  /* 0x00007610ff057816 */ /* 0x000fe20000000005 */
[----:B------:R-:W-:Y:S01]  /*63ff0*/  @!P0 IMAD.MOV.U32 R12, RZ, RZ, R14 ;  /* 0x000000ffff0c8224 */ /* 0x000fe200078e000e */
[----:B--2---:R-:W-:-:S05]  /*64000*/  IADD3.X R13, PT, PT, R13, UR58, RZ, P1, !PT ;  /* 0x0000003a0d0d7c10 */ /* 0x004fca0008ffe4ff */
[----:B------:R-:W2:Y:S04]  /*64010*/  @!P0 LDG.E.U8 R5, desc[UR20][R12.64] ;  /* 0x000000140c058981 */ /* 0x000ea8000c1e1100 */
[----:B------:R0:W-:Y:S04]  /*64020*/  STL [R1+0x6a8], R14 ;  /* 0x0006a80e01007387 */ /* 0x0001e80000100800 */
[----:B------:R1:W-:Y:S04]  /*64030*/  STL [R1+0x6a4], R13 ;  /* 0x0006a40d01007387 */ /* 0x0003e80000100800 */
[----:B0-----:R-:W3:Y:S04]  /*64040*/  LDL.LU R14, [R1+0x6c8] ;  /* 0x0006c800010e7983 */ /* 0x001ee80000300800 */
[----:B--2---:R-:W-:Y:S04]  /*64050*/  STL [R1+0x84], R5 ;  /* 0x0000840501007387 */ /* 0x004fe80000100800 */
[----:B-1----:R-:W2:Y:S01]  /*64060*/  LDL.LU R13, [R1+0x6ac] ;  /* 0x0006ac00010d7983 */ /* 0x002ea20000300800 */
[----:B------:R-:W-:-:S02]  /*64070*/  IADD3 R19, P1, PT, R19, UR15, RZ ;  /* 0x0000000f13137c10 */ /* 0x000fc4000ff3e0ff */
[----:B------:R-:W-:-:S03]  /*64080*/  PRMT R35, RZ, 0x7610, R35 ;  /* 0x00007610ff237816 */ /* 0x000fc60000000023 */
[----:B------:R-:W-:Y:S01]  /*64090*/  @!P0 IMAD.MOV.U32 R12, RZ, RZ, R19 ;  /* 0x000000ffff0c8224 */ /* 0x000fe200078e0013 */
[----:B------:R0:W-:Y:S01]  /*640a0*/  STL [R1+0x6b0], R19 ;  /* 0x0006b01301007387 */ /* 0x0001e20000100800 */
[----:B--2---:R-:W-:-:S05]  /*640b0*/  IADD3.X R13, PT, PT, R13, UR58, RZ, P1, !PT ;  /* 0x0000003a0d0d7c10 */ /* 0x004fca0008ffe4ff */
[----:B------:R1:W-:Y:S04]  /*640c0*/  STL [R1+0x6ac], R13 ;  /* 0x0006ac0d01007387 */ /* 0x0003e80000100800 */
[----:B0-----:R-:W2:Y:S04]  /*640d0*/  LDL.LU R19, [R1+0x6d0] ;  /* 0x0006d00001137983 */ /* 0x001ea80000300800 */
[----:B------:R0:W2:Y:S04]  /*640e0*/  @!P0 LDG.E.U8 R35, desc[UR20][R12.64] ;  /* 0x000000140c238981 */ /* 0x0000a8000c1e1100 */
[----:B-1----:R-:W3:Y:S01]  /*640f0*/  LDL.LU R13, [R1+0x6b4] ;  /* 0x0006b400010d7983 */ /* 0x002ee20000300800 */
[----:B------:R-:W-:-:S02]  /*64100*/  IADD3 R15, P1, PT, R15, UR15, RZ ;  /* 0x0000000f0f0f7c10 */ /* 0x000fc4000ff3e0ff */
[----:B------:R-:W-:-:S03]  /*64110*/  PRMT R34, RZ, 0x7610, R34 ;  /* 0x00007610ff227816 */ /* 0x000fc60000000022 */
[----:B0-----:R-:W-:Y:S01]  /*64120*/  @!P0 IMAD.MOV.U32 R12, RZ, RZ, R15 ;  /* 0x000000ffff0c8224 */ /* 0x001fe200078e000f */
[----:B--2---:R0:W-:Y:S01]  /*64130*/  STL [R1+0x80], R35 ;  /* 0x0000802301007387 */ /* 0x0041e20000100800 */
[----:B---3--:R-:W-:-:S03]  /*64140*/  IADD3.X R13, PT, PT, R13, UR58, RZ, P1, !PT ;  /* 0x0000003a0d0d7c10 */ /* 0x008fc60008ffe4ff */
[----:B0-----:R-:W2:Y:S04]  /*64150*/  LDL.LU R35, [R1+0x6cc] ;  /* 0x0006cc0001237983 */ /* 0x001ea80000300800 */
[----:B------:R0:W-:Y:S04]  /*64160*/  STL [R1+0x6b8], R15 ;  /* 0x0006b80f01007387 */ /* 0x0001e80000100800 */
[----:B------:R1:W-:Y:S04]  /*64170*/  STL [R1+0x6b4], R13 ;  /* 0x0006b40d01007387 */ /* 0x0003e80000100800 */
[----:B------:R3:W2:Y:S04]  /*64180*/  @!P0 LDG.E.U8 R34, desc[UR20][R12.64] ;  /* 0x000000140c228981 */ /* 0x0006a8000c1e1100 */
[----:B0-----:R-:W2:Y:S04]  /*64190*/  LDL.LU R15, [R1+0x6f8] ;  /* 0x0006f800010f7983 */ /* 0x001ea80000300800 */
[----:B-1----:R-:W2:Y:S01]  /*641a0*/  LDL.LU R13, [R1+0x6c4] ;  /* 0x0006c400010d7983 */ /* 0x002ea20000300800 */
[----:B------:R-:W-:-:S02]  /*641b0*/  IADD3 R14, P1, PT, R14, UR15, RZ ;  /* 0x0000000f0e0e7c10 */ /* 0x000fc4000ff3e0ff */
[----:B------:R-:W-:-:S03]  /*641c0*/  PRMT R31, RZ, 0x7610, R31 ;  /* 0x00007610ff1f7816 */ /* 0x000fc6000000001f */
[----:B---3--:R-:W-:Y:S01]  /*641d0*/  @!P0 IMAD.MOV.U32 R12, RZ, RZ, R14 ;  /* 0x000000ffff0c8224 */ /* 0x008fe200078e000e */
[----:B--2---:R-:W-:-:S05]  /*641e0*/  IADD3.X R13, PT, PT, R13, UR58, RZ, P1, !PT ;  /* 0x0000003a0d0d7c10 */ /* 0x004fca0008ffe4ff */
[----:B------:R0:W2:Y:S01]  /*641f0*/  @!P0 LDG.E.U8 R31, desc[UR20][R12.64] ;  /* 0x000000140c1f8981 */ /* 0x0000a2000c1e1100 */
[----:B------:R-:W-:-:S03]  /*64200*/  IADD3 R19, P1, PT, R19, UR15, RZ ;  /* 0x0000000f13137c10 */ /* 0x000fc6000ff3e0ff */
[----:B------:R1:W-:Y:S01]  /*64210*/  STL [R1+0x7c], R34 ;  /* 0x00007c2201007387 */ /* 0x0003e20000100800 */
[----:B------:R-:W-:Y:S02]  /*64220*/  IADD3.X R35, PT, PT, R35, UR58, RZ, P1, !PT ;  /* 0x0000003a23237c10 */ /* 0x000fe40008ffe4ff */
[----:B------:R-:W-:Y:S01]  /*64230*/  PRMT R30, RZ, 0x7610, R30 ;  /* 0x00007610ff1e7816 */ /* 0x000fe2000000001e */
[----:B-1----:R-:W3:Y:S04]  /*64240*/  LDL.LU R34, [R1+0x6d4] ;  /* 0x0006d40001227983 */ /* 0x002ee80000300800 */
[----:B------:R1:W-:Y:S04]  /*64250*/  STL [R1+0x6c8], R14 ;  /* 0x0006c80e01007387 */ /* 0x0003e80000100800 */
[----:B------:R4:W-:Y:S01]  /*64260*/  STL [R1+0x6c4], R13 ;  /* 0x0006c40d01007387 */ /* 0x0009e20000100800 */
[----:B0-----:R-:W-:-:S03]  /*64270*/  @!P0 IMAD.MOV.U32 R12, RZ, RZ, R19 ;  /* 0x000000ffff0c8224 */ /* 0x001fc600078e0013 */
[----:B-1----:R-:W3:Y:S01]  /*64280*/  LDL.LU R14, [R1+0x700] ;  /* 0x00070000010e7983 */ /* 0x002ee20000300800 */
[----:B----4-:R-:W-:-:S05]  /*64290*/  @!P0 IMAD.MOV.U32 R13, RZ, RZ, R35 ;  /* 0x000000ffff0d8224 */ /* 0x010fca00078e0023 */
[----:B------:R0:W4:Y:S04]  /*642a0*/  @!P0 LDG.E.U8 R30, desc[UR20][R12.64] ;  /* 0x000000140c1e8981 */ /* 0x000128000c1e1100 */
[----:B--2---:R1:W-:Y:S04]  /*642b0*/  STL [R1+0x78], R31 ;  /* 0x0000781f01007387 */ /* 0x0043e80000100800 */
[----:B-1----:R-:W2:Y:S01]  /*642c0*/  LDL.LU R31, [R1+0x6fc] ;  /* 0x0006fc00011f7983 */ /* 0x002ea20000300800 */
[----:B------:R-:W-:-:S04]  /*642d0*/  IADD3 R15, P1, PT, R15, UR15, RZ ;  /* 0x0000000f0f0f7c10 */ /* 0x000fc8000ff3e0ff */
[----:B---3--:R-:W-:Y:S01]  /*642e0*/  IADD3.X R34, PT, PT, R34, UR58, RZ, P1, !PT ;  /* 0x0000003a22227c10 */ /* 0x008fe20008ffe4ff */
[----:B------:R1:W-:Y:S01]  /*642f0*/  STL [R1+0x6d0], R19 ;  /* 0x0006d01301007387 */ /* 0x0003e20000100800 */
[----:B------:R-:W-:-:S03]  /*64300*/  PRMT R16, RZ, 0x7610, R16 ;  /* 0x00007610ff107816 */ /* 0x000fc60000000010 */
[----:B------:R-:W-:Y:S01]  /*64310*/  STL [R1+0x6cc], R35 ;  /* 0x0006cc2301007387 */ /* 0x000fe20000100800 */
[----:B0-----:R-:W-:Y:S02]  /*64320*/  @!P0 IMAD.MOV.U32 R12, RZ, RZ, R15 ;  /* 0x000000ffff0c8224 */ /* 0x001fe400078e000f */
[----:B------:R-:W-:Y:S01]  /*64330*/  @!P0 IMAD.MOV.U32 R13, RZ, RZ, R34 ;  /* 0x000000ffff0d8224 */ /* 0x000fe200078e0022 */
[----:B------:R-:W-:Y:S02]  /*64340*/  IADD3 R14, P1, PT, R14, UR15, RZ ;  /* 0x0000000f0e0e7c10 */ /* 0x000fe4000ff3e0ff */
[----:B------:R-:W-:Y:S02]  /*64350*/  PRMT R20, RZ, 0x7610, R20 ;  /* 0x00007610ff147816 */ /* 0x000fe40000000014 */
[----:B------:R0:W3:Y:S04]  /*64360*/  @!P0 LDG.E.U8 R16, desc[UR20][R12.64] ;  /* 0x000000140c108981 */ /* 0x0000e8000c1e1100 */
[----:B-1----:R-:W3:Y:S04]  /*64370*/  LDL.LU R19, [R1+0x708] ;  /* 0x0007080001137983 */ /* 0x002ee80000300800 */
[----:B----4-:R1:W-:Y:S01]  /*64380*/  STL [R1+0x74], R30 ;  /* 0x0000741e01007387 */ /* 0x0103e20000100800 */
[----:B0-----:R-:W-:-:S03]  /*64390*/  @!P0 IMAD.MOV.U32 R12, RZ, RZ, R14 ;  /* 0x000000ffff0c8224 */ /* 0x001fc600078e000e */
[----:B-1----:R-:W4:Y:S01]  /*643a0*/  LDL.LU R30, [R1+0x704] ;  /* 0x00070400011e7983 */ /* 0x002f220000300800 */
[----:B--2---:R-:W-:-:S05]  /*643b0*/  IADD3.X R31, PT, PT, R31, UR58, RZ, P1, !PT ;  /* 0x0000003a1f1f7c10 */ /* 0x004fca0008ffe4ff */
[----:B------:R-:W-:-:S05]  /*643c0*/  @!P0 IMAD.MOV.U32 R13, RZ, RZ, R31 ;  /* 0x000000ffff0d8224 */ /* 0x000fca00078e001f */
[----:B------:R0:W2:Y:S04]  /*643d0*/  @!P0 LDG.E.U8 R20, desc[UR20][R12.64] ;  /* 0x000000140c148981 */ /* 0x0000a8000c1e1100 */
[----:B------:R1:W-:Y:S04]  /*643e0*/  STL [R1+0x6f8], R15 ;  /* 0x0006f80f01007387 */ /* 0x0003e80000100800 */
[----:B------:R-:W-:Y:S01]  /*643f0*/  STL [R1+0x6d4], R34 ;  /* 0x0006d42201007387 */ /* 0x000fe20000100800 */
[----:B---3--:R-:W-:-:S03]  /*64400*/  IADD3 R19, P1, PT, R19, UR15, RZ ;  /* 0x0000000f13137c10 */ /* 0x008fc6000ff3e0ff */
[----:B-1----:R-:W3:Y:S04]  /*64410*/  LDL.LU R15, [R1+0x710] ;  /* 0x00071000010f7983 */ /* 0x002ee80000300800 */
[----:B------:R1:W-:Y:S01]  /*64420*/  STL [R1+0x70], R16 ;  /* 0x0000701001007387 */ /* 0x0003e20000100800 */
[----:B------:R-:W-:Y:S02]  /*64430*/  PRMT R18, RZ, 0x7610, R18 ;  /* 0x00007610ff127816 */ /* 0x000fe40000000012 */
[----:B----4-:R-:W-:Y:S01]  /*64440*/  IADD3.X R30, PT, PT, R30, UR58, RZ, P1, !PT ;  /* 0x0000003a1e1e7c10 */ /* 0x010fe20008ffe4ff */
[----:B0-----:R-:W-:Y:S01]  /*64450*/  @!P0 IMAD.MOV.U32 R12, RZ, RZ, R19 ;  /* 0x000000ffff0c8224 */ /* 0x001fe200078e0013 */
[----:B-1----:R-:W4:Y:S04]  /*64460*/  LDL.LU R16, [R1+0x70c] ;  /* 0x00070c0001107983 */ /* 0x002f280000300800 */
[----:B------:R0:W-:Y:S04]  /*64470*/  STL [R1+0x700], R14 ;  /* 0x0007000e01007387 */ /* 0x0001e80000100800 */
[----:B------:R-:W-:Y:S01]  /*64480*/  STL [R1+0x6fc], R31 ;  /* 0x0006fc1f01007387 */ /* 0x000fe20000100800 */
[----:B------:R-:W-:-:S05]  /*64490*/  @!P0 IMAD.MOV.U32 R13, RZ, RZ, R30 ;  /* 0x000000ffff0d8224 */ /* 0x000fca00078e001e */
[----:B------:R1:W4:Y:S04]  /*644a0*/  @!P0 LDG.E.U8 R18, desc[UR20][R12.64] ;  /* 0x000000140c128981 */ /* 0x000328000c1e1100 */
[----:B0-----:R-:W4:Y:S04]  /*644b0*/  LDL.LU R14, [R1+0x718] ;  /* 0x00071800010e7983 */ /* 0x001f280000300800 */
[----:B--2---:R0:W-:Y:S04]  /*644c0*/  STL [R1+0x6c], R20 ;  /* 0x00006c1401007387 */ /* 0x0041e80000100800 */
[----:B0-----:R-:W2:Y:S01]  /*644d0*/  LDL.LU R20, [R1+0x714] ;  /* 0x0007140001147983 */ /* 0x001ea20000300800 */
[----:B---3--:R-:W-:-:S02]  /*644e0*/  IADD3 R15, P1, PT, R15, UR15, RZ ;  /* 0x0000000f0f0f7c10 */ /* 0x008fc4000ff3e0ff */
[----:B------:R-:W-:Y:S01]  /*644f0*/  PRMT R29, RZ, 0x7610, R29 ;  /* 0x00007610ff1d7816 */ /* 0x000fe2000000001d */
[----:B------:R0:W-:Y:S02]  /*64500*/  STL [R1+0x708], R19 ;  /* 0x0007081301007387 */ /* 0x0001e40000100800 */
[----:B-1----:R-:W-:Y:S02]  /*64510*/  @!P0 IMAD.MOV.U32 R12, RZ, RZ, R15 ;  /* 0x000000ffff0c8224 */ /* 0x002fe400078e000f */
[----:B------:R-:W-:Y:S01]  /*64520*/  STL [R1+0x704], R30 ;  /* 0x0007041e01007387 */ /* 0x000fe20000100800 */
[----:B----4-:R-:W-:-:S03]  /*64530*/  IADD3.X R16, PT, PT, R16, UR58, RZ, P1, !PT ;  /* 0x0000003a10107c10 */ /* 0x010fc60008ffe4ff */
[----:B0-----:R-:W3:Y:S02]  /*64540*/  LDL.LU R19, [R1+0x724] ;  /* 0x0007240001137983 */ /* 0x001ee40000300800 */
[----:B------:R-:W-:Y:S01]  /*64550*/  @!P0 IMAD.MOV.U32 R13, RZ, RZ, R16 ;  /* 0x000000ffff0d8224 */ /* 0x000fe200078e0010 */
[----:B------:R-:W-:Y:S01]  /*64560*/  IADD3 R14, P1, PT, R14, UR15, RZ ;  /* 0x0000000f0e0e7c10 */ /* 0x000fe2000ff3e0ff */
[----:B------:R0:W-:Y:S04]  /*64570*/  STL [R1+0x68], R18 ;  /* 0x0000681201007387 */ /* 0x0001e80000100800 */
[----:B------:R1:W4:Y:S01]  /*64580*/  @!P0 LDG.E.U8 R29, desc[UR20][R12.64] ;  /* 0x000000140c1d8981 */ /* 0x000322000c1e1100 */
[----:B------:R-:W-:-:S03]  /*64590*/  PRMT R0, RZ, 0x7610, R0 ;  /* 0x00007610ff007816 */ /* 0x000fc60000000000 */
[----:B0-----:R-:W3:Y:S01]  /*645a0*/  LDL.LU R18, [R1+0x728] ;  /* 0x0007280001127983 */ /* 0x001ee20000300800 */
[----:B-1----:R-:W-:Y:S01]  /*645b0*/  @!P0 IMAD.MOV.U32 R12, RZ, RZ, R14 ;  /* 0x000000ffff0c8224 */ /* 0x002fe200078e000e */
[----:B--2---:R-:W-:-:S05]  /*645c0*/  IADD3.X R20, PT, PT, R20, UR58, RZ, P1, !PT ;  /* 0x0000003a14147c10 */ /* 0x004fca0008ffe4ff */
[----:B------:R-:W-:-:S05]  /*645d0*/  @!P0 IMAD.MOV.U32 R13, RZ, RZ, R20 ;  /* 0x000000ffff0d8224 */ /* 0x000fca00078e0014 */
[----:B------:R0:W2:Y:S04]  /*645e0*/  @!P0 LDG.E.U8 R0, desc[UR20][R12.64] ;  /* 0x000000140c008981 */ /* 0x0000a8000c1e1100 */
[----:B------:R-:W-:Y:S04]  /*645f0*/  STL [R1+0x710], R15 ;  /* 0x0007100f01007387 */ /* 0x000fe80000100800 */
[----:B------:R1:W-:Y:S04]  /*64600*/  STL [R1+0x70c], R16 ;  /* 0x00070c1001007387 */ /* 0x0003e80000100800 */
[----:B-1----:R-:W4:Y:S04]  /*64610*/  LDL.LU R16, [R1+0x72c] ;  /* 0x00072c0001107983 */ /* 0x002f280000300800 */
[----:B------:R-:W4:Y:S04]  /*64620*/  LDL.LU R15, [R1+0x730] ;  /* 0x00073000010f7983 */ /* 0x000f280000300800 */
[----:B------:R-:W-:Y:S04]  /*64630*/  STL [R1+0x718], R14 ;  /* 0x0007180e01007387 */ /* 0x000fe80000100800 */
[----:B------:R1:W-:Y:S01]  /*64640*/  STL [R1+0x714], R20 ;  /* 0x0007141401007387 */ /* 0x0003e20000100800 */
[----:B---3--:R-:W-:-:S03]  /*64650*/  IADD3 R18, P1, PT, R18, UR15, RZ ;  /* 0x0000000f12127c10 */ /* 0x008fc6000ff3e0ff */
[----:B-1----:R-:W3:Y:S01]  /*64660*/  LDL.LU R20, [R1+0x734] ;  /* 0x0007340001147983 */ /* 0x002ee20000300800 */
[----:B------:R-:W-:-:S03]  /*64670*/  IADD3.X R19, PT, PT, R19, UR58, RZ, P1, !PT ;  /* 0x0000003a13137c10 */ /* 0x000fc60008ffe4ff */
[----:B------:R-:W3:Y:S01]  /*64680*/  LDL.LU R14, [R1+0x738] ;  /* 0x00073800010e7983 */ /* 0x000ee20000300800 */
[----:B0-----:R-:W-:Y:S02]  /*64690*/  @!P0 IMAD.MOV.U32 R12, RZ, RZ, R18 ;  /* 0x000000ffff0c8224 */ /* 0x001fe400078e0012 */
[----:B------:R-:W-:Y:S01]  /*646a0*/  @!P0 IMAD.MOV.U32 R13, RZ, RZ, R19 ;  /* 0x000000ffff0d8224 */ /* 0x000fe200078e0013 */
[----:B--2---:R-:W-:Y:S04]  /*646b0*/  STL [R1+0x260c], R0 ;  /* 0x00260c0001007387 */ /* 0x004fe80000100800 */
[----:B------:R-:W-:Y:S04]  /*646c0*/  STL [R1+0x728], R18 ;  /* 0x0007281201007387 */ /* 0x000fe80000100800 */
[----:B------:R0:W-:Y:S04]  /*646d0*/  STL [R1+0x724], R19 ;  /* 0x0007241301007387 */ /* 0x0001e80000100800 */
[----:B0-----:R-:W2:Y:S04]  /*646e0*/  LDL.LU R19, [R1+0x73c] ;  /* 0x00073c0001137983 */ /* 0x001ea80000300800 */
[----:B------:R-:W2:Y:S01]  /*646f0*/  LDL.LU R18, [R1+0x740] ;  /* 0x0007400001127983 */ /* 0x000ea20000300800 */
[----:B----4-:R-:W-:-:S02]  /*64700*/  IADD3 R15, P1, PT, R15, UR15, RZ ;  /* 0x0000000f0f0f7c10 */ /* 0x010fc4000ff3e0ff */
[----:B------:R-:W-:Y:S02]  /*64710*/  PRMT R28, RZ, 0x7610, R28 ;  /* 0x00007610ff1c7816 */ /* 0x000fe4000000001c */
[----:B------:R-:W-:Y:S02]  /*64720*/  IADD3.X R16, PT, PT, R16, UR58, RZ, P1, !PT ;  /* 0x0000003a10107c10 */ /* 0x000fe40008ffe4ff */
[----:B------:R-:W-:Y:S01]  /*64730*/  PRMT R27, RZ, 0x7610, R27 ;  /* 0x00007610ff1b7816 */ /* 0x000fe2000000001b */
[----:B------:R-:W-:Y:S04]  /*64740*/  STL [R1+0x730], R15 ;  /* 0x0007300f01007387 */ /* 0x000fe80000100800 */
[----:B------:R0:W4:Y:S04]  /*64750*/  @!P0 LDG.E.U8 R28, desc[UR20][R12.64] ;  /* 0x000000140c1c8981 */ /* 0x000128000c1e1100 */
[----:B------:R1:W-:Y:S01]  /*64760*/  STL [R1+0x72c], R16 ;  /* 0x00072c1001007387 */ /* 0x0003e20000100800 */
[----:B---3--:R-:W-:Y:S01]  /*64770*/  IADD3 R14, P1, PT, R14, UR15, RZ ;  /* 0x0000000f0e0e7c10 */ /* 0x008fe2000ff3e0ff */
[----:B0-----:R-:W-:-:S02]  /*64780*/  @!P0 IMAD.MOV.U32 R12, RZ, RZ, R15 ;  /* 0x000000ffff0c8224 */ /* 0x001fc400078e000f */
[----:B------:R-:W-:Y:S01]  /*64790*/  @!P0 IMAD.MOV.U32 R13, RZ, RZ, R16 ;  /* 0x000000ffff0d8224 */ /* 0x000fe200078e0010 */
[----:B------:R-:W-:Y:S01]  /*647a0*/  IADD3.X R20, PT, PT, R20, UR58, RZ, P1, !PT ;  /* 0x0000003a14147c10 */ /* 0x000fe20008ffe4ff */
[----:B-1----:R-:W3:Y:S04]  /*647b0*/  LDL.LU R16, [R1+0x744] ;  /* 0x0007440001107983 */ /* 0x002ee80000300800 */
[----:B------:R-:W3:Y:S04]  /*647c0*/  LDL.LU R15, [R1+0x748] ;  /* 0x00074800010f7983 */ /* 0x000ee80000300800 */
[----:B------:R-:W-:Y:S04]  /*647d0*/  STL [R1+0x64], R29 ;  /* 0x0000641d01007387 */ /* 0x000fe80000100800 */
[----:B------:R0:W4:Y:S01]  /*647e0*/  @!P0 LDG.E.U8 R27, desc[UR20][R12.64] ;  /* 0x000000140c1b8981 */ /* 0x000122000c1e1100 */
[----:B------:R-:W-:-:S03]  /*647f0*/  PRMT R26, RZ, 0x7610, R26 ;  /* 0x00007610ff1a7816 */ /* 0x000fc6000000001a */
[----:B------:R-:W-:Y:S04]  /*64800*/  STL [R1+0x738], R14 ;  /* 0x0007380e01007387 */ /* 0x000fe80000100800 */
[----:B------:R1:W-:Y:S01]  /*64810*/  STL [R1+0x734], R20 ;  /* 0x0007341401007387 */ /* 0x0003e20000100800 */
[----:B0-----:R-:W-:Y:S02]  /*64820*/  @!P0 IMAD.MOV.U32 R12, RZ, RZ, R14 ;  /* 0x000000ffff0c8224 */ /* 0x001fe400078e000e */
[----:B------:R-:W-:Y:S02]  /*64830*/  @!P0 IMAD.MOV.U32 R13, RZ, RZ, R20 ;  /* 0x000000ffff0d8224 */ /* 0x000fe400078e0014 */
[----:B-1----:R-:W4:Y:S04]  /*64840*/  LDL.LU R20, [R1+0x74c] ;  /* 0x00074c0001147983 */ /* 0x002f280000300800 */
[----:B------:R-:W4:Y:S04]  /*64850*/  LDL.LU R14, [R1+0x750] ;  /* 0x00075000010e7983 */ /* 0x000f280000300800 */
[----:B------:R0:W4:Y:S01]  /*64860*/  @!P0 LDG.E.U8 R26, desc[UR20][R12.64] ;  /* 0x000000140c1a8981 */ /* 0x000122000c1e1100 */
[----:B--2---:R-:W-:-:S04]  /*64870*/  IADD3 R18, P1, PT, R18, UR15, RZ ;  /* 0x0000000f12127c10 */ /* 0x004fc8000ff3e0ff */
[----:B------:R-:W-:Y:S01]  /*64880*/  IADD3.X R19, PT, PT, R19, UR58, RZ, P1, !PT ;  /* 0x0000003a13137c10 */ /* 0x000fe20008ffe4ff */
[----:B------:R-:W-:Y:S01]  /*64890*/  STL [R1+0x740], R18 ;  /* 0x0007401201007387 */ /* 0x000fe20000100800 */
[----:B0-----:R-:W-:-:S03]  /*648a0*/  @!P0 IMAD.MOV.U32 R12, RZ, RZ, R18 ;  /* 0x000000ffff0c8224 */ /* 0x001fc600078e0012 */
[----:B------:R0:W-:Y:S01]  /*648b0*/  STL [R1+0x73c], R19 ;  /* 0x00073c1301007387 */ /* 0x0001e20000100800 */
[----:B------:R-:W-:-:S03]  /*648c0*/  @!P0 IMAD.MOV.U32 R13, RZ, RZ, R19 ;  /* 0x000000ffff0d8224 */ /* 0x000fc600078e0013 */
[----:B0-----:R-:W2:Y:S04]  /*648d0*/  LDL.LU R19, [R1+0x754] ;  /* 0x0007540001137983 */ /* 0x001ea80000300800 */
[----:B------:R-:W2:Y:S01]  /*648e0*/  LDL.LU R18, [R1+0x758] ;  /* 0x0007580001127983 */ /* 0x000ea20000300800 */
[----:B---3--:R-:W-:Y:S02]  /*648f0*/  IADD3 R15, P1, PT, R15, UR15, RZ ;  /* 0x0000000f0f0f7c10 */ /* 0x008fe4000ff3e0ff */
[----:B------:R-:W-:Y:S02]  /*64900*/  PRMT R25, RZ, 0x7610, R25 ;  /* 0x00007610ff197816 */ /* 0x000fe40000000019 */
[----:B------:R-:W-:Y:S02]  /*64910*/  IADD3.X R16, PT, PT, R16, UR58, RZ, P1, !PT ;  /* 0x0000003a10107c10 */ /* 0x000fe40008ffe4ff */
[----:B------:R-:W-:-:S02]  /*64920*/  PRMT R24, RZ, 0x7610, R24 ;  /* 0x00007610ff187816 */ /* 0x000fc40000000018 */
[----:B------:R0:W3:Y:S04]  /*64930*/  @!P0 LDG.E.U8 R25, desc[UR20][R12.64] ;  /* 0x000000140c198981 */ /* 0x0000e8000c1e1100 */
[----:B------:R-:W-:Y:S04]  /*64940*/  STL [R1+0x748], R15 ;  /* 0x0007480f01007387 */ /* 0x000fe80000100800 */
[----:B----4-:R-:W-:Y:S01]  /*64950*/  STL [R1+0x5c], R28 ;  /* 0x00005c1c01007387 */ /* 0x010fe20000100800 */
[----:B------:R-:W-:Y:S01]  /*64960*/  IADD3 R14, P1, PT, R14, UR15, RZ ;  /* 0x0000000f0e0e7c10 */ /* 0x000fe2000ff3e0ff */
[----:B0-----:R-:W-:-:S02]  /*64970*/  @!P0 IMAD.MOV.U32 R12, RZ, RZ, R15 ;  /* 0x000000ffff0c8224 */ /* 0x001fc400078e000f */
[----:B------:R-:W-:Y:S01]  /*64980*/  @!P0 IMAD.MOV.U32 R13, RZ, RZ, R16 ;  /* 0x000000ffff0d8224 */ /* 0x000fe200078e0010 */
[----:B------:R-:W-:Y:S01]  /*64990*/  IADD3.X R20, PT, PT, R20, UR58, RZ, P1, !PT ;  /* 0x0000003a14147c10 */ /* 0x000fe20008ffe4ff */
[----:B------:R0:W-:Y:S04]  /*649a0*/  STL [R1+0x744], R16 ;  /* 0x0007441001007387 */ /* 0x0001e80000100800 */
[----:B------:R1:W4:Y:S01]  /*649b0*/  @!P0 LDG.E.U8 R24, desc[UR20][R12.64] ;  /* 0x000000140c188981 */ /* 0x000322000c1e1100 */
[----:B------:R-:W-:Y:S02]  /*649c0*/  PRMT R23, RZ, 0x7610, R23 ;  /* 0x00007610ff177816 */ /* 0x000fe40000000017 */
[----:B------:R-:W-:Y:S01]  /*649d0*/  PRMT R3, RZ, 0x7610, R3 ;  /* 0x00007610ff037816 */ /* 0x000fe20000000003 */
[----:B0-----:R-:W3:Y:S01]  /*649e0*/  LDL.LU R16, [R1+0x764] ;  /* 0x0007640001107983 */ /* 0x001ee20000300800 */
[----:B-1----:R-:W-:-:S02]  /*649f0*/  @!P0 IMAD.MOV.U32 R12, RZ, RZ, R14 ;  /* 0x000000ffff0c8224 */ /* 0x002fc400078e000e */
[----:B------:R-:W-:Y:S01]  /*64a00*/  @!P0 IMAD.MOV.U32 R13, RZ, RZ, R20 ;  /* 0x000000ffff0d8224 */ /* 0x000fe200078e0014 */
[----:B------:R-:W3:Y:S04]  /*64a10*/  LDL.LU R15, [R1+0x768] ;  /* 0x00076800010f7983 */ /* 0x000ee80000300800 */
[----:B------:R-:W-:Y:S04]  /*64a20*/  STL [R1+0x750], R14 ;  /* 0x0007500e01007387 */ /* 0x000fe80000100800 */
[----:B------:R-:W-:Y:S04]  /*64a30*/  STL [R1+0x58], R27 ;  /* 0x0000581b01007387 */ /* 0x000fe80000100800 */
[----:B------:R0:W-:Y:S04]  /*64a40*/  STL [R1+0x74c], R20 ;  /* 0x00074c1401007387 */ /* 0x0001e80000100800 */
[----:B------:R1:W4:Y:S04]  /*64a50*/  @!P0 LDG.E.U8 R23, desc[UR20][R12.64] ;  /* 0x000000140c178981 */ /* 0x000328000c1e1100 */
[----:B0-----:R-:W4:Y:S04]  /*64a60*/  LDL.LU R20, [R1+0x76c] ;  /* 0x00076c0001147983 */ /* 0x001f280000300800 */
[----:B------:R-:W4:Y:S01]  /*64a70*/  LDL.LU R14, [R1+0x770] ;  /* 0x00077000010e7983 */ /* 0x000f220000300800 */
[----:B--2---:R-:W-:-:S04]  /*64a80*/  IADD3 R18, P1, PT, R18, UR15, RZ ;  /* 0x0000000f12127c10 */ /* 0x004fc8000ff3e0ff */
[----:B------:R-:W-:Y:S01]  /*64a90*/  IADD3.X R19, PT, PT, R19, UR58, RZ, P1, !PT ;  /* 0x0000003a13137c10 */ /* 0x000fe20008ffe4ff */
[----:B-1----:R-:W-:-:S04]  /*64aa0*/  @!P0 IMAD.MOV.U32 R12, RZ, RZ, R18 ;  /* 0x000000ffff0c8224 */ /* 0x002fc800078e0012 */
[----:B------:R-:W-:-:S05]  /*64ab0*/  @!P0 IMAD.MOV.U32 R13, RZ, RZ, R19 ;  /* 0x000000ffff0d8224 */ /* 0x000fca00078e0013 */
[----:B------:R0:W2:Y:S04]  /*64ac0*/  @!P0 LDG.E.U8 R3, desc[UR20][R12.64] ;  /* 0x000000140c038981 */ /* 0x0000a8000c1e1100 */
[----:B------:R-:W-:Y:S04]  /*64ad0*/  STL [R1+0x758], R18 ;  /* 0x0007581201007387 */ /* 0x000fe80000100800 */
[----:B------:R-:W-:Y:S04]  /*64ae0*/  STL [R1+0x54], R26 ;  /* 0x0000541a01007387 */ /* 0x000fe80000100800 */
[----:B------:R1:W-:Y:S01]  /*64af0*/  STL [R1+0x754], R19 ;  /* 0x0007541301007387 */ /* 0x0003e20000100800 */
[----:B------:R-:W-:-:S02]  /*64b00*/  PRMT R22, RZ, 0x7610, R22 ;  /* 0x00007610ff167816 */ /* 0x000fc40000000016 */
[----:B------:R-:W-:Y:S01]  /*64b10*/  PRMT R7, RZ, 0x7610, R7 ;  /* 0x00007610ff077816 */ /* 0x000fe20000000007 */
[----:B-1----:R-:W2:Y:S04]  /*64b20*/  LDL.LU R19, [R1+0x774] ;  /* 0x0007740001137983 */ /* 0x002ea80000300800 */
[----:B------:R-:W2:Y:S01]  /*64b30*/  LDL.LU R18, [R1+0x778] ;  /* 0x0007780001127983 */ /* 0x000ea20000300800 */
[----:B---3--:R-:W-:-:S04]  /*64b40*/  IADD3 R15, P1, PT, R15, UR15, RZ ;  /* 0x0000000f0f0f7c10 */ /* 0x008fc8000ff3e0ff */
[----:B------:R-:W-:Y:S01]  /*64b50*/  IADD3.X R16, PT, PT, R16, UR58, RZ, P1, !PT ;  /* 0x0000003a10107c10 */ /* 0x000fe20008ffe4ff */
[----:B0-----:R-:W-:-:S04]  /*64b60*/  @!P0 IMAD.MOV.U32 R12, RZ, RZ, R15 ;  /* 0x000000ffff0c8224 */ /* 0x001fc800078e000f */
[----:B------:R-:W-:Y:S01]  /*64b70*/  @!P0 IMAD.MOV.U32 R13, RZ, RZ, R16 ;  /* 0x000000ffff0d8224 */ /* 0x000fe200078e0010 */
[----:B----4-:R-:W-:-:S04]  /*64b80*/  IADD3 R14, P1, PT, R14, UR15, RZ ;  /* 0x0000000f0e0e7c10 */ /* 0x010fc8000ff3e0ff */
[----:B------:R0:W3:Y:S01]  /*64b90*/  @!P0 LDG.E.U8 R22, desc[UR20][R12.64] ;  /* 0x000000140c168981 */ /* 0x0000e2000c1e1100 */
[----:B------:R-:W-:Y:S01]  /*64ba0*/  IADD3.X R20, PT, PT, R20, UR58, RZ, P1, !PT ;  /* 0x0000003a14147c10 */ /* 0x000fe20008ffe4ff */
[----:B0-----:R-:W-:-:S04]  /*64bb0*/  @!P0 IMAD.MOV.U32 R12, RZ, RZ, R14 ;  /* 0x000000ffff0c8224 */ /* 0x001fc800078e000e */
[----:B------:R-:W-:-:S05]  /*64bc0*/  @!P0 IMAD.MOV.U32 R13, RZ, RZ, R20 ;  /* 0x000000ffff0d8224 */ /* 0x000fca00078e0014 */
[----:B------:R0:W4:Y:S04]  /*64bd0*/  @!P0 LDG.E.U8 R7, desc[UR20][R12.64] ;  /* 0x000000140c078981 */ /* 0x000128000c1e1100 */
[----:B--2---:R-:W-:Y:S04]  /*64be0*/  STL [R1+0x2610], R3 ;  /* 0x0026100301007387 */ /* 0x004fe80000100800 */
[----:B------:R-:W-:Y:S04]  /*64bf0*/  STL [R1+0x50], R25 ;  /* 0x0000501901007387 */ /* 0x000fe80000100800 */
[----:B------:R-:W-:Y:S04]  /*64c00*/  STL [R1+0x768], R15 ;  /* 0x0007680f01007387 */ /* 0x000fe80000100800 */
[----:B------:R1:W-:Y:S04]  /*64c10*/  STL [R1+0x764], R16 ;  /* 0x0007641001007387 */ /* 0x0003e80000100800 */
[----:B-1----:R-:W2:Y:S04]  /*64c20*/  LDL.LU R16, [R1+0x77c] ;  /* 0x00077c0001107983 */ /* 0x002ea80000300800 */
[----:B------:R-:W2:Y:S04]  /*64c30*/  LDL.LU R15, [R1+0x780] ;  /* 0x00078000010f7983 */ /* 0x000ea80000300800 */
[----:B------:R-:W-:Y:S04]  /*64c40*/  STL [R1+0x4c], R24 ;  /* 0x00004c1801007387 */ /* 0x000fe80000100800 */
[----:B------:R-:W-:Y:S04]  /*64c50*/  STL [R1+0x770], R14 ;  /* 0x0007700e01007387 */ /* 0x000fe80000100800 */
[----:B------:R1:W-:Y:S04]  /*64c60*/  STL [R1+0x76c], R20 ;  /* 0x00076c1401007387 */ /* 0x0003e80000100800 */
[----:B-1----:R-:W3:Y:S04]  /*64c70*/  LDL.LU R20, [R1+0x784] ;  /* 0x0007840001147983 */ /* 0x002ee80000300800 */
[----:B------:R-:W3:Y:S01]  /*64c80*/  LDL.LU R14, [R1+0x788] ;  /* 0x00078800010e7983 */ /* 0x000ee20000300800 */
[----:B------:R-:W-:-:S04]  /*64c90*/  IADD3 R18, P1, PT, R18, UR15, RZ ;  /* 0x0000000f12127c10 */ /* 0x000fc8000ff3e0ff */
[----:B------:R-:W-:Y:S02]  /*64ca0*/  IADD3.X R19, PT, PT, R19, UR58, RZ, P1, !PT ;  /* 0x0000003a13137c10 */ /* 0x000fe40008ffe4ff */
[----:B------:R-:W-:Y:S01]  /*64cb0*/  PRMT R17, RZ, 0x7610, R17 ;  /* 0x00007610ff117816 */ /* 0x000fe20000000011 */
[----:B0-----:R-:W-:Y:S02]  /*64cc0*/  @!P0 IMAD.MOV.U32 R12, RZ, RZ, R18 ;  /* 0x000000ffff0c8224 */ /* 0x001fe400078e0012 */
[----:B------:R-:W-:Y:S01]  /*64cd0*/  @!P0 IMAD.MOV.U32 R13, RZ, RZ, R19 ;  /* 0x000000ffff0d8224 */ /* 0x000fe200078e0013 */
[----:B------:R-:W-:-:S04]  /*64ce0*/  PRMT R21, RZ, 0x7610, R21 ;  /* 0x00007610ff157816 */ /* 0x000fc80000000015 */
[----:B------:R0:W3:Y:S01]  /*64cf0*/  @!P0 LDG.E.U8 R17, desc[UR20][R12.64] ;  /* 0x000000140c118981 */ /* 0x0000e2000c1e1100 */
[----:B------:R-:W-:-:S03]  /*64d00*/  PRMT R3, RZ, 0x7610, R3 ;  /* 0x00007610ff037816 */ /* 0x000fc60000000003 */
[----:B----4-:R-:W-:Y:S04]  /*64d10*/  STL [R1+0x262c], R7 ;  /* 0x00262c0701007387 */ /* 0x010fe80000100800 */
[----:B------:R-:W-:Y:S04]  /*64d20*/  STL [R1+0x48], R23 ;  /* 0x0000481701007387 */ /* 0x000fe80000100800 */
[----:B------:R-:W-:Y:S04]  /*64d30*/  STL [R1+0x778], R18 ;  /* 0x0007781201007387 */ /* 0x000fe80000100800 */
[----:B------:R1:W-:Y:S04]  /*64d40*/  STL [R1+0x774], R19 ;  /* 0x0007741301007387 */ /* 0x0003e80000100800 */
[----:B-1----:R-:W4:Y:S04]  /*64d50*/  LDL.LU R19, [R1+0x78c] ;  /* 0x00078c0001137983 */ /* 0x002f280000300800 */
[----:B------:R-:W4:Y:S01]  /*64d60*/  LDL.LU R18, [R1+0x790] ;  /* 0x0007900001127983 */ /* 0x000f220000300800 */
[----:B--2---:R-:W-:-:S04]  /*64d70*/  IADD3 R15, P1, PT, R15, UR15, RZ ;  /* 0x0000000f0f0f7c10 */ /* 0x004fc8000ff3e0ff */
[----:B------:R-:W-:Y:S01]  /*64d80*/  IADD3.X R16, PT, PT, R16, UR58, RZ, P1, !PT ;  /* 0x0000003a10107c10 */ /* 0x000fe20008ffe4ff */
[----:B0-----:R-:W-:-:S04]  /*64d90*/  @!P0 IMAD.MOV.U32 R12, RZ, RZ, R15 ;  /* 0x000000ffff0c8224 */ /* 0x001fc800078e000f */
[----:B------:R-:W-:Y:S01]  /*64da0*/  @!P0 IMAD.MOV.U32 R13, RZ, RZ, R16 ;  /* 0x000000ffff0d8224 */ /* 0x000fe200078e0010 */
[----:B---3--:R-:W-:Y:S01]  /*64db0*/  IADD3 R14, P1, PT, R14, UR15, RZ ;  /* 0x0000000f0e0e7c10 */ /* 0x008fe2000ff3e0ff */
[----:B------:R-:W-:Y:S04]  /*64dc0*/  STL [R1+0x780], R15 ;  /* 0x0007800f01007387 */ /* 0x000fe80000100800 */
[----:B------:R0:W2:Y:S01]  /*64dd0*/  @!P0 LDG.E.U8 R21, desc[UR20][R12.64] ;  /* 0x000000140c158981 */ /* 0x0000a2000c1e1100 */
[----:B------:R-:W-:-:S03]  /*64de0*/  IADD3.X R20, PT, PT, R20, UR58, RZ, P1, !PT ;  /* 0x0000003a14147c10 */ /* 0x000fc60008ffe4ff */
[----:B------:R1:W-:Y:S01]  /*64df0*/  STL [R1+0x77c], R16 ;  /* 0x00077c1001007387 */ /* 0x0003e20000100800 */
[----:B0-----:R-:W-:Y:S02]  /*64e00*/  @!P0 IMAD.MOV.U32 R12, RZ, RZ, R14 ;  /* 0x000000ffff0c8224 */ /* 0x001fe400078e000e */
[----:B------:R-:W-:Y:S01]  /*64e10*/  @!P0 IMAD.MOV.U32 R13, RZ, RZ, R20 ;  /* 0x000000ffff0d8224 */ /* 0x000fe200078e0014 */
[----:B-1----:R-:W3:Y:S04]  /*64e20*/  LDL.LU R16, [R1+0x794] ;  /* 0x0007940001107983 */ /* 0x002ee80000300800 */
[----:B------:R-:W2:Y:S04]  /*64e30*/  LDL.LU R15, [R1+0x798] ;  /* 0x00079800010f7983 */ /* 0x000ea80000300800 */
[----:B------:R0:W3:Y:S04]  /*64e40*/  @!P0 LDG.E.U8 R3, desc[UR20][R12.64] ;  /* 0x000000140c038981 */ /* 0x0000e8000c1e1100 */
[----:B------:R1:W-:Y:S01]  /*64e50*/  STL [R1+0x38], R17 ;  /* 0x0000381101007387 */ /* 0x0003e20000100800 */
[----:B------:R-:W-:-:S03]  /*64e60*/  PRMT R0, RZ, 0x7610, R0 ;  /* 0x00007610ff007816 */ /* 0x000fc60000000000 */
[----:B-1----:R-:W3:Y:S04]  /*64e70*/  LDL.LU R17, [R1+0x7a4] ;  /* 0x0007a40001117983 */ /* 0x002ee80000300800 */
[----:B------:R-:W-:Y:S04]  /*64e80*/  STL [R1+0x40], R22 ;  /* 0x0000401601007387 */ /* 0x000fe80000100800 */
[----:B------:R1:W-:Y:S04]  /*64e90*/  STL [R1+0x788], R14 ;  /* 0x0007880e01007387 */ /* 0x0003e80000100800 */
[----:B------:R0:W-:Y:S01]  /*64ea0*/  STL [R1+0x784], R20 ;  /* 0x0007841401007387 */ /* 0x0001e20000100800 */
[----:B----4-:R-:W-:-:S03]  /*64eb0*/  IADD3 R18, P1, PT, R18, UR15, RZ ;  /* 0x0000000f12127c10 */ /* 0x010fc6000ff3e0ff */
[----:B-1----:R-:W4:Y:S04]  /*64ec0*/  LDL.LU R14, [R1+0x7a8] ;  /* 0x0007a800010e7983 */ /* 0x002f280000300800 */
[----:B0-----:R-:W4:Y:S01]  /*64ed0*/  LDL.LU R20, [R1+0x7ac] ;  /* 0x0007ac0001147983 */ /* 0x001f220000300800 */
[----:B------:R-:W-:Y:S01]  /*64ee0*/  IADD3.X R19, PT, PT, R19, UR58, RZ, P1, !PT ;  /* 0x0000003a13137c10 */ /* 0x000fe20008ffe4ff */
[----:B------:R-:W-:-:S04]  /*64ef0*/  @!P0 IMAD.MOV.U32 R12, RZ, RZ, R18 ;  /* 0x000000ffff0c8224 */ /* 0x000fc800078e0012 */
[----:B------:R-:W-:Y:S01]  /*64f00*/  @!P0 IMAD.MOV.U32 R13, RZ, RZ, R19 ;  /* 0x000000ffff0d8224 */ /* 0x000fe200078e0013 */
[----:B------:R-:W-:-:S04]  /*64f10*/  PRMT R4, RZ, 0x7610, R4 ;  /* 0x00007610ff047816 */ /* 0x000fc80000000004 */
[----:B------:R0:W4:Y:S01]  /*64f20*/  @!P0 LDG.E.U8 R0, desc[UR20][R12.64] ;  /* 0x000000140c008981 */ /* 0x000122000c1e1100 */
[----:B--2---:R-:W-:-:S03]  /*64f30*/  IADD3 R15, P1, PT, R15, UR15, RZ ;  /* 0x0000000f0f0f7c10 */ /* 0x004fc6000ff3e0ff */
[----:B---3--:R-:W-:Y:S04]  /*64f40*/  STL [R1+0x2614], R3 ;  /* 0x0026140301007387 */ /* 0x008fe80000100800 */
[----:B------:R-:W-:Y:S01]  /*64f50*/  STL [R1+0x790], R18 ;  /* 0x0007901201007387 */ /* 0x000fe20000100800 */
[----:B------:R-:W-:-:S03]  /*64f60*/  IADD3.X R16, PT, PT, R16, UR58, RZ, P1, !PT ;  /* 0x0000003a10107c10 */ /* 0x000fc60008ffe4ff */
[----:B------:R1:W-:Y:S01]  /*64f70*/  STL [R1+0x78c], R19 ;  /* 0x00078c1301007387 */ /* 0x0003e20000100800 */
[----:B0-----:R-:W-:Y:S02]  /*64f80*/  @!P0 IMAD.MOV.U32 R12, RZ, RZ, R15 ;  /* 0x000000ffff0c8224 */ /* 0x001fe400078e000f */
[----:B------:R-:W-:-:S05]  /*64f90*/  @!P0 IMAD.MOV.U32 R13, RZ, RZ, R16 ;  /* 0x000000ffff0d8224 */ /* 0x000fca00078e0010 */
[----:B------:R0:W2:Y:S04]  /*64fa0*/  @!P0 LDG.E.U8 R4, desc[UR20][R12.64] ;  /* 0x000000140c048981 */ /* 0x0000a8000c1e1100 */
[----:B-1----:R-:W3:Y:S04]  /*64fb0*/  LDL.LU R19, [R1+0x7b0] ;  /* 0x0007b00001137983 */ /* 0x002ee80000300800 */
[----:B------:R1:W-:Y:S01]  /*64fc0*/  STL [R1+0x34], R21 ;  /* 0x0000341501007387 */ /* 0x0003e20000100800 */
[----:B----4-:R-:W-:Y:S02]  /*64fd0*/  IADD3 R14, P1, PT, R14, UR15, RZ ;  /* 0x0000000f0e0e7c10 */ /* 0x010fe4000ff3e0ff */
[----:B------:R-:W-:Y:S01]  /*64fe0*/  PRMT R7, RZ, 0x7610, R7 ;  /* 0x00007610ff077816 */ /* 0x000fe20000000007 */
[----:B-1----:R-:W4:Y:S01]  /*64ff0*/  LDL.LU R21, [R1+0x7b4] ;  /* 0x0007b40001157983 */ /* 0x002f220000300800 */
[----:B------:R-:W-:Y:S01]  /*65000*/  IADD3.X R17, PT, PT, R17, UR58, RZ, P1, !PT ;  /* 0x0000003a11117c10 */ /* 0x000fe20008ffe4ff */
[----:B0-----:R-:W-:-:S04]  /*65010*/  @!P0 IMAD.MOV.U32 R12, RZ, RZ, R14 ;  /* 0x000000ffff0c8224 */ /* 0x001fc800078e000e */
[----:B------:R-:W-:Y:S01]  /*65020*/  @!P0 IMAD.MOV.U32 R13, RZ, RZ, R17 ;  /* 0x000000ffff0d8224 */ /* 0x000fe200078e0011 */
[----:B------:R-:W-:Y:S04]  /*65030*/  STL [R1+0x2618], R0 ;  /* 0x0026180001007387 */ /* 0x000fe80000100800 */
[----:B------:R-:W-:Y:S04]  /*65040*/  STL [R1+0x798], R15 ;  /* 0x0007980f01007387 */ /* 0x000fe80000100800 */
[----:B------:R0:W-:Y:S04]  /*65050*/  STL [R1+0x794], R16 ;  /* 0x0007941001007387 */ /* 0x0001e80000100800 */
[----:B------:R1:W4:Y:S04]  /*65060*/  @!P0 LDG.E.U8 R7, desc[UR20][R12.64] ;  /* 0x000000140c078981 */ /* 0x000328000c1e1100 */
[----:B0-----:R-:W4:Y:S04]  /*65070*/  LDL.LU R16, [R1+0x7b8] ;  /* 0x0007b80001107983 */ /* 0x001f280000300800 */
[----:B------:R-:W4:Y:S04]  /*65080*/  LDL.LU R18, [R1+0x7bc] ;  /* 0x0007bc0001127983 */ /* 0x000f280000300800 */
[----:B------:R-:W4:Y:S01]  /*65090*/  LDL.LU R15, [R1+0x7c0] ;  /* 0x0007c000010f7983 */ /* 0x000f220000300800 */
[----:B---3--:R-:W-:-:S03]  /*650a0*/  IADD3 R19, P1, PT, R19, UR15, RZ ;  /* 0x0000000f13137c10 */ /* 0x008fc6000ff3e0ff */
[----:B--2---:R0:W-:Y:S01]  /*650b0*/  STL [R1+0x261c], R4 ;  /* 0x00261c0401007387 */ /* 0x0041e20000100800 */
[----:B------:R-:W-:Y:S01]  /*650c0*/  IADD3.X R20, PT, PT, R20, UR58, RZ, P1, !PT ;  /* 0x0000003a14147c10 */ /* 0x000fe20008ffe4ff */
[----:B-1----:R-:W-:-:S04]  /*650d0*/  @!P0 IMAD.MOV.U32 R12, RZ, RZ, R19 ;  /* 0x000000ffff0c8224 */ /* 0x002fc800078e0013 */
[----:B------:R-:W-:Y:S01]  /*650e0*/  @!P0 IMAD.MOV.U32 R13, RZ, RZ, R20 ;  /* 0x000000ffff0d8224 */ /* 0x000fe200078e0014 */
[----:B0-----:R-:W-:-:S06]  /*650f0*/  PRMT R4, RZ, 0x7610, R4 ;  /* 0x00007610ff047816 */ /* 0x001fcc0000000004 */
[----:B------:R0:W2:Y:S04]  /*65100*/  @!P0 LDG.E.U8 R4, desc[UR20][R12.64] ;  /* 0x000000140c048981 */ /* 0x0000a8000c1e1100 */
[----:B------:R-:W-:Y:S04]  /*65110*/  STL [R1+0x7a8], R14 ;  /* 0x0007a80e01007387 */ /* 0x000fe80000100800 */
[----:B------:R1:W-:Y:S04]  /*65120*/  STL [R1+0x7a4], R17 ;  /* 0x0007a41101007387 */ /* 0x0003e80000100800 */
[----:B-1----:R-:W3:Y:S04]  /*65130*/  LDL.LU R17, [R1+0x7c4] ;  /* 0x0007c40001117983 */ /* 0x002ee80000300800 */
[----:B------:R-:W3:Y:S04]  /*65140*/  LDL.LU R14, [R1+0x7c8] ;  /* 0x0007c800010e7983 */ /* 0x000ee80000300800 */
[----:B----4-:R-:W-:Y:S04]  /*65150*/  STL [R1+0x2664], R7 ;  /* 0x0026640701007387 */ /* 0x010fe80000100800 */
[----:B------:R-:W-:Y:S01]  /*65160*/  STL [R1+0x7b0], R19 ;  /* 0x0007b01301007387 */ /* 0x000fe20000100800 */
[----:B------:R-:W-:-:S03]  /*65170*/  IADD3 R16, P1, PT, R16, UR15, RZ ;  /* 0x0000000f10107c10 */ /* 0x000fc6000ff3e0ff */
[----:B------:R1:W-:Y:S01]  /*65180*/  STL [R1+0x7ac], R20 ;  /* 0x0007ac1401007387 */ /* 0x0003e20000100800 */
[----:B------:R-:W-:Y:S02]  /*65190*/  IADD3.X R21, PT, PT, R21, UR58, RZ, P1, !PT ;  /* 0x0000003a15157c10 */ /* 0x000fe40008ffe4ff */
[----:B------:R-:W-:Y:S02]  /*651a0*/  IADD3 R15, P1, PT, R15, UR15, RZ ;  /* 0x0000000f0f0f7c10 */ /* 0x000fe4000ff3e0ff */
[----:B------:R-:W-:Y:S01]  /*651b0*/  PRMT R3, RZ, 0x7610, R3 ;  /* 0x00007610ff037816 */ /* 0x000fe20000000003 */
[----:B-1----:R-:W4:Y:S04]  /*651c0*/  LDL.LU R20, [R1+0x7cc] ;  /* 0x0007cc0001147983 */ /* 0x002f280000300800 */
[----:B------:R-:W4:Y:S01]  /*651d0*/  LDL.LU R19, [R1+0x7d0] ;  /* 0x0007d00001137983 */ /* 0x000f220000300800 */
[----:B0-----:R-:W-:-:S02]  /*651e0*/  @!P0 IMAD.MOV.U32 R12, RZ, RZ, R16 ;  /* 0x000000ffff0c8224 */ /* 0x001fc400078e0010 */
[----:B------:R-:W-:Y:S01]  /*651f0*/  @!P0 IMAD.MOV.U32 R13, RZ, RZ, R21 ;  /* 0x000000ffff0d8224 */ /* 0x000fe200078e0015 */
[----:B------:R-:W-:Y:S02]  /*65200*/  IADD3.X R18, PT, PT, R18, UR58, RZ, P1, !PT ;  /* 0x0000003a12127c10 */ /* 0x000fe40008ffe4ff */
[----:B------:R-:W-:Y:S02]  /*65210*/  PRMT R9, RZ, 0x7610, R9 ;  /* 0x00007610ff097816 */ /* 0x000fe40000000009 */
[----:B------:R0:W4:Y:S02]  /*65220*/  @!P0 LDG.E.U8 R3, desc[UR20][R12.64] ;  /* 0x000000140c038981 */ /* 0x000124000c1e1100 */
[----:B0-----:R-:W-:Y:S02]  /*65230*/  @!P0 IMAD.MOV.U32 R12, RZ, RZ, R15 ;  /* 0x000000ffff0c8224 */ /* 0x001fe400078e000f */
[----:B------:R-:W-:-:S05]  /*65240*/  @!P0 IMAD.MOV.U32 R13, RZ, RZ, R18 ;  /* 0x000000ffff0d8224 */ /* 0x000fca00078e0012 */
[----:B------:R0:W4:Y:S04]  /*65250*/  @!P0 LDG.E.U8 R9, desc[UR20][R12.64] ;  /* 0x000000140c098981 */ /* 0x000128000c1e1100 */
[----:B--2---:R-:W-:Y:S04]  /*65260*/  STL [R1+0x2630], R4 ;  /* 0x0026300401007387 */ /* 0x004fe80000100800 */
[----:B------:R1:W-:Y:S04]  /*65270*/  STL [R1+0x7b8], R16 ;  /* 0x0007b81001007387 */ /* 0x0003e80000100800 */
[----:B------:R-:W-:Y:S04]  /*65280*/  STL [R1+0x7b4], R21 ;  /* 0x0007b41501007387 */ /* 0x000fe80000100800 */
[----:B-1----:R-:W2:Y:S04]  /*65290*/  LDL.LU R16, [R1+0x7d4] ;  /* 0x0007d40001107983 */ /* 0x002ea80000300800 */
[----:B------:R-:W2:Y:S01]  /*652a0*/  LDL.LU R7, [R1+0x7d8] ;  /* 0x0007d80001077983 */ /* 0x000ea20000300800 */
[----:B---3--:R-:W-:-:S04]  /*652b0*/  IADD3 R14, P1, PT, R14, UR15, RZ ;  /* 0x0000000f0e0e7c10 */ /* 0x008fc8000ff3e0ff */
[----:B------:R-:W-:Y:S02]  /*652c0*/  IADD3.X R17, PT, PT, R17, UR58, RZ, P1, !PT ;  /* 0x0000003a11117c10 */ /* 0x000fe40008ffe4ff */
[----:B------:R-:W-:Y:S01]  /*652d0*/  PRMT R10, RZ, 0x7610, R10 ;  /* 0x00007610ff0a7816 */ /* 0x000fe2000000000a */
[----:B0-----:R-:W-:Y:S02]  /*652e0*/  @!P0 IMAD.MOV.U32 R12, RZ, RZ, R14 ;  /* 0x000000ffff0c8224 */ /* 0x001fe400078e000e */
[----:B------:R-:W-:Y:S01]  /*652f0*/  @!P0 IMAD.MOV.U32 R13, RZ, RZ, R17 ;  /* 0x000000ffff0d8224 */ /* 0x000fe200078e0011 */
[----:B------:R-:W-:-:S04]  /*65300*/  PRMT R11, RZ, 0x7610, R11 ;  /* 0x00007610ff0b7816 */ /* 0x000fc8000000000b */
[----:B------:R0:W3:Y:S01]  /*65310*/  @!P0 LDG.E.U8 R10, desc[UR20][R12.64] ;  /* 0x000000140c0a8981 */ /* 0x0000e2000c1e1100 */
[----:B----4-:R-:W-:-:S04]  /*65320*/  IADD3 R19, P1, PT, R19, UR15, RZ ;  /* 0x0000000f13137c10 */ /* 0x010fc8000ff3e0ff */
[----:B------:R-:W-:Y:S01]  /*65330*/  IADD3.X R20, PT, PT, R20, UR58, RZ, P1, !PT ;  /* 0x0000003a14147c10 */ /* 0x000fe20008ffe4ff */
[----:B------:R-:W-:Y:S01]  /*65340*/  STL [R1+0x2620], R3 ;  /* 0x0026200301007387 */ /* 0x000fe20000100800 */
[----:B0-----:R-:W-:-:S03]  /*65350*/  @!P0 IMAD.MOV.U32 R12, RZ, RZ, R19 ;  /* 0x000000ffff0c8224 */ /* 0x001fc600078e0013 */
[----:B------:R-:W-:Y:S01]  /*65360*/  @!P0 IMAD.MOV.U32 R13, RZ, RZ, R20 ;  /* 0x000000ffff0d8224 */ /* 0x000fe200078e0014 */
[----:B------:R-:W-:Y:S04]  /*65370*/  STL [R1+0x7c0], R15 ;  /* 0x0007c00f01007387 */ /* 0x000fe80000100800 */
[----:B------:R0:W-:Y:S04]  /*65380*/  STL [R1+0x7bc], R18 ;  /* 0x0007bc1201007387 */ /* 0x0001e80000100800 */
[----:B------:R1:W4:Y:S01]  /*65390*/  @!P0 LDG.E.U8 R11, desc[UR20][R12.64] ;  /* 0x000000140c0b8981 */ /* 0x000322000c1e1100 */
[----:B------:R-:W-:-:S03]  /*653a0*/  PRMT R2, RZ, 0x7610, R2 ;  /* 0x00007610ff027816 */ /* 0x000fc60000000002 */
[----:B0-----:R-:W4:Y:S04]  /*653b0*/  LDL.LU R18, [R1+0x7e4] ;  /* 0x0007e40001127983 */ /* 0x001f280000300800 */
[----:B------:R-:W4:Y:S04]  /*653c0*/  LDL.LU R15, [R1+0x7e8] ;  /* 0x0007e800010f7983 */ /* 0x000f280000300800 */
[----:B------:R-:W-:Y:S04]  /*653d0*/  STL [R1+0x2624], R9 ;  /* 0x0026240901007387 */ /* 0x000fe80000100800 */
[----:B------:R-:W-:Y:S04]  /*653e0*/  STL [R1+0x7c8], R14 ;  /* 0x0007c80e01007387 */ /* 0x000fe80000100800 */
[----:B------:R0:W-:Y:S04]  /*653f0*/  STL [R1+0x7c4], R17 ;  /* 0x0007c41101007387 */ /* 0x0001e80000100800 */
[----:B------:R-:W4:Y:S04]  /*65400*/  LDL.LU R4, [R1+0x7ec] ;  /* 0x0007ec0001047983 */ /* 0x000f280000300800 */
[----:B------:R-:W4:Y:S04]  /*65410*/  LDL.LU R3, [R1+0x7f0] ;  /* 0x0007f00001037983 */ /* 0x000f280000300800 */
[----:B0-----:R-:W4:Y:S04]  /*65420*/  LDL.LU R17, [R1+0x7f4] ;  /* 0x0007f40001117983 */ /* 0x001f280000300800 */
[----:B------:R-:W4:Y:S01]  /*65430*/  LDL.LU R14, [R1+0x7f8] ;  /* 0x0007f800010e7983 */ /* 0x000f220000300800 */
[----:B--2---:R-:W-:-:S04]  /*65440*/  IADD3 R7, P1, PT, R7, UR15, RZ ;  /* 0x0000000f07077c10 */ /* 0x004fc8000ff3e0ff */
[----:B------:R-:W-:Y:S01]  /*65450*/  IADD3.X R16, PT, PT, R16, UR58, RZ, P1, !PT ;  /* 0x0000003a10107c10 */ /* 0x000fe20008ffe4ff */
[----:B-1----:R-:W-:-:S04]  /*65460*/  @!P0 IMAD.MOV.U32 R12, RZ, RZ, R7 ;  /* 0x000000ffff0c8224 */ /* 0x002fc800078e0007 */
[----:B------:R-:W-:-:S05]  /*65470*/  @!P0 IMAD.MOV.U32 R13, RZ, RZ, R16 ;  /* 0x000000ffff0d8224 */ /* 0x000fca00078e0010 */
[----:B------:R0:W2:Y:S04]  /*65480*/  @!P0 LDG.E.U8 R2, desc[UR20][R12.64] ;  /* 0x000000140c028981 */ /* 0x0000a8000c1e1100 */
[----:B---3--:R-:W-:Y:S04]  /*65490*/  STL [R1+0x2628], R10 ;  /* 0x0026280a01007387 */ /* 0x008fe80000100800 */
[----:B------:R-:W-:Y:S04]  /*654a0*/  STL [R1+0x7d0], R19 ;  /* 0x0007d01301007387 */ /* 0x000fe80000100800 */
[----:B------:R-:W-:Y:S04]  /*654b0*/  STL [R1+0x7cc], R20 ;  /* 0x0007cc1401007387 */ /* 0x000fe80000100800 */
[----:B------:R-:W3:Y:S01]  /*654c0*/  LDL.LU R9, [R1+0x800] ;  /* 0x0008000001097983 */ /* 0x000ee20000300800 */
[----:B------:R-:W-:-:S03]  /*654d0*/  PRMT R6, RZ, 0x7610, R6 ;  /* 0x00007610ff067816 */ /* 0x000fc60000000006 */
[----:B----4-:R-:W-:Y:S04]  /*654e0*/  STL [R1+0x2634], R11 ;  /* 0x0026340b01007387 */ /* 0x010fe80000100800 */
[----:B------:R-:W-:Y:S04]  /*654f0*/  STL [R1+0x7d8], R7 ;  /* 0x0007d80701007387 */ /* 0x000fe80000100800 */
[----:B------:R1:W-:Y:S01]  /*65500*/  STL [R1+0x7d4], R16 ;  /* 0x0007d41001007387 */ /* 0x0003e20000100800 */
[----:B------:R-:W-:-:S03]  /*65510*/  IADD3 R15, P1, PT, R15, UR15, RZ ;  /* 0x0000000f0f0f7c10 */ /* 0x000fc6000ff3e0ff */
[----:B-1----:R-:W4:Y:S04]  /*65520*/  LDL.LU R16, [R1+0x7fc] ;  /* 0x0007fc0001107983 */ /* 0x002f280000300800 */
[----:B------:R-:W4:Y:S01]  /*65530*/  LDL.LU R7, [R1+0x808] ;  /* 0x0008080001077983 */ /* 0x000f220000300800 */
[----:B------:R-:W-:Y:S02]  /*65540*/  IADD3.X R18, PT, PT, R18, UR58, RZ, P1, !PT ;  /* 0x0000003a12127c10 */ /* 0x000fe40008ffe4ff */
[----:B------:R-:W-:Y:S01]  /*65550*/  IADD3 R3, P1, PT, R3, UR15, RZ ;  /* 0x0000000f03037c10 */ /* 0x000fe2000ff3e0ff */
[----:B0-----:R-:W-:Y:S02]  /*65560*/  @!P0 IMAD.MOV.U32 R12, RZ, RZ, R15 ;  /* 0x000000ffff0c8224 */ /* 0x001fe400078e000f */
[----:B------:R-:W-:Y:S01]  /*65570*/  @!P0 IMAD.MOV.U32 R13, RZ, RZ, R18 ;  /* 0x000000ffff0d8224 */ /* 0x000fe200078e0012 */
[----:B------:R-:W-:-:S02]  /*65580*/  IADD3.X R4, PT, PT, R4, UR58, RZ, P1, !PT ;  /* 0x0000003a04047c10 */ /* 0x000fc40008ffe4ff */
        /* <DEDUP_REMOVED lines=8> */
[----:B-1----:R-:W2:Y:S01]  /*65610*/  LDL.LU R15, [R1+0x804] ;  /* 0x00080400010f7983 */ /* 0x002ea20000300800 */
[----:B------:R-:W-:-:S02]  /*65620*/  IADD3 R14, P1, PT, R14, UR15, RZ ;  /* 0x0000000f0e0e7c10 */ /* 0x000fc4000ff3e0ff */
[----:B------:R-:W-:Y:S02]  /*65630*/  PRMT R8, RZ, 0x7610, R8 ;  /* 0x00007610ff087816 */ /* 0x000fe40000000008 */
[----:B------:R-:W-:Y:S01]  /*65640*/  PRMT R92, RZ, 0x7610, R92 ;  /* 0x00007610ff5c7816 */ /* 0x000fe2000000005c */
[----:B------:R-:W2:Y:S01]  /*65650*/  LDL.LU R2, [R1+0x810] ;  /* 0x0008100001027983 */ /* 0x000ea20000300800 */
[----:B------:R-:W-:Y:S02]  /*65660*/  IADD3.X R17, PT, PT, R17, UR58, RZ, P1, !PT ;  /* 0x0000003a11117c10 */ /* 0x000fe40008ffe4ff */
[----:B---3--:R-:W-:Y:S01]  /*65670*/  IADD3 R9, P1, PT, R9, UR15, RZ ;  /* 0x0000000f09097c10 */ /* 0x008fe2000ff3e0ff */
[----:B0-----:R-:W-:Y:S02]  /*65680*/  @!P0 IMAD.MOV.U32 R12, RZ, RZ, R14 ;  /* 0x000000ffff0c8224 */ /* 0x001fe400078e000e */
[----:B------:R-:W-:-:S05]  /*65690*/  @!P0 IMAD.MOV.U32 R13, RZ, RZ, R17 ;  /* 0x000000ffff0d8224 */ /* 0x000fca00078e0011 */
[----:B------:R0:W3:Y:S01]  /*656a0*/  @!P0 LDG.E.U8 R8, desc[UR20][R12.64] ;  /* 0x000000140c088981 */ /* 0x0000e2000c1e1100 */
[----:B----4-:R-:W-:Y:S02]  /*656b0*/  IADD3.X R16, PT, PT, R16, UR58, RZ, P1, !PT ;  /* 0x0000003a10107c10 */ /* 0x010fe40008ffe4ff */
[----:B------:R-:W-:Y:S02]  /*656c0*/  IADD3 R7, P1, PT, R7, UR15, RZ ;  /* 0x0000000f07077c10 */ /* 0x000fe4000ff3e0ff */
[----:B------:R-:W-:Y:S01]  /*656d0*/  PRMT R90, RZ, 0x7610, R90 ;  /* 0x00007610ff5a7816 */ /* 0x000fe2000000005a */
[----:B0-----:R-:W-:Y:S02]  /*656e0*/  @!P0 IMAD.MOV.U32 R12, RZ, RZ, R9 ;  /* 0x000000ffff0c8224 */ /* 0x001fe400078e0009 */
[----:B------:R-:W-:Y:S01]  /*656f0*/  @!P0 IMAD.MOV.U32 R13, RZ, RZ, R16 ;  /* 0x000000ffff0d8224 */ /* 0x000fe200078e0010 */
[----:B------:R-:W-:Y:S04]  /*65700*/  STL [R1+0x2668], R6 ;  /* 0x0026680601007387 */ /* 0x000fe80000100800 */
[----:B------:R0:W4:Y:S04]  /*65710*/  @!P0 LDG.E.U8 R92, desc[UR20][R12.64] ;  /* 0x000000140c5c8981 */ /* 0x000128000c1e1100 */
[----:B------:R-:W-:Y:S04]  /*65720*/  STL [R1+0x7f0], R3 ;  /* 0x0007f00301007387 */ /* 0x000fe80000100800 */
[----:B------:R1:W-:Y:S01]  /*65730*/  STL [R1+0x7ec], R4 ;  /* 0x0007ec0401007387 */ /* 0x0003e20000100800 */
[----:B0-----:R-:W-:-:S03]  /*65740*/  @!P0 IMAD.MOV.U32 R12, RZ, RZ, R7 ;  /* 0x000000ffff0c8224 */ /* 0x001fc600078e0007 */
[----:B-1----:R-:W4:Y:S04]  /*65750*/  LDL.LU R4, [R1+0x80c] ;  /* 0x00080c0001047983 */ /* 0x002f280000300800 */
[----:B------:R-:W4:Y:S04]  /*65760*/  LDL.LU R3, [R1+0x818] ;  /* 0x0008180001037983 */ /* 0x000f280000300800 */
[----:B------:R-:W-:Y:S04]  /*65770*/  STL [R1+0x263c], R0 ;  /* 0x00263c0001007387 */ /* 0x000fe80000100800 */
[----:B------:R0:W-:Y:S04]  /*65780*/  STL [R1+0x7f8], R14 ;  /* 0x0007f80e01007387 */ /* 0x0001e80000100800 */
[----:B------:R-:W-:Y:S04]  /*65790*/  STL [R1+0x7f4], R17 ;  /* 0x0007f41101007387 */ /* 0x000fe80000100800 */
[----:B0-----:R-:W4:Y:S04]  /*657a0*/  LDL.LU R14, [R1+0x814] ;  /* 0x00081400010e7983 */ /* 0x001f280000300800 */
[----:B------:R-:W4:Y:S04]  /*657b0*/  LDL.LU R11, [R1+0x824] ;  /* 0x00082400010b7983 */ /* 0x000f280000300800 */
[----:B------:R-:W4:Y:S01]  /*657c0*/  LDL.LU R10, [R1+0x828] ;  /* 0x00082800010a7983 */ /* 0x000f220000300800 */
[----:B--2---:R-:W-:-:S05]  /*657d0*/  IADD3.X R15, PT, PT, R15, UR58, RZ, P1, !PT ;  /* 0x0000003a0f0f7c10 */ /* 0x004fca0008ffe4ff */
[----:B------:R-:W-:-:S05]  /*657e0*/  @!P0 IMAD.MOV.U32 R13, RZ, RZ, R15 ;  /* 0x000000ffff0d8224 */ /* 0x000fca00078e000f */
[----:B------:R0:W2:Y:S04]  /*657f0*/  @!P0 LDG.E.U8 R90, desc[UR20][R12.64] ;  /* 0x000000140c5a8981 */ /* 0x0000a8000c1e1100 */
[----:B---3--:R-:W-:Y:S04]  /*65800*/  STL [R1+0x2640], R8 ;  /* 0x0026400801007387 */ /* 0x008fe80000100800 */
[----:B------:R1:W-:Y:S04]  /*65810*/  STL [R1+0x800], R9 ;  /* 0x0008000901007387 */ /* 0x0003e80000100800 */
[----:B------:R-:W-:Y:S01]  /*65820*/  STL [R1+0x7fc], R16 ;  /* 0x0007fc1001007387 */ /* 0x000fe20000100800 */
[----:B------:R-:W-:-:S03]  /*65830*/  IADD3 R2, P1, PT, R2, UR15, RZ ;  /* 0x0000000f02027c10 */ /* 0x000fc6000ff3e0ff */
[----:B-1----:R-:W3:Y:S04]  /*65840*/  LDL.LU R9, [R1+0x82c] ;  /* 0x00082c0001097983 */ /* 0x002ee80000300800 */
[----:B------:R-:W3:Y:S04]  /*65850*/  LDL.LU R6, [R1+0x830] ;  /* 0x0008300001067983 */ /* 0x000ee80000300800 */
[----:B----4-:R-:W-:Y:S04]  /*65860*/  STL [R1+0x2644], R92 ;  /* 0x0026445c01007387 */ /* 0x010fe80000100800 */
[----:B------:R1:W-:Y:S04]  /*65870*/  STL [R1+0x808], R7 ;  /* 0x0008080701007387 */ /* 0x0003e80000100800 */
[----:B------:R-:W-:Y:S01]  /*65880*/  STL [R1+0x804], R15 ;  /* 0x0008040f01007387 */ /* 0x000fe20000100800 */
[----:B------:R-:W-:Y:S01]  /*65890*/  PRMT R88, RZ, 0x7610, R88 ;  /* 0x00007610ff587816 */ /* 0x000fe20000000058 */
[----:B0-----:R-:W-:-:S02]  /*658a0*/  @!P0 IMAD.MOV.U32 R12, RZ, RZ, R2 ;  /* 0x000000ffff0c8224 */ /* 0x001fc400078e0002 */
[----:B-1----:R-:W4:Y:S04]  /*658b0*/  LDL.LU R7, [R1+0x834] ;  /* 0x0008340001077983 */ /* 0x002f280000300800 */
[----:B------:R-:W4:Y:S01]  /*658c0*/  LDL.LU R0, [R1+0x838] ;  /* 0x0008380001007983 */ /* 0x000f220000300800 */
[----:B------:R-:W-:Y:S02]  /*658d0*/  IADD3.X R4, PT, PT, R4, UR58, RZ, P1, !PT ;  /* 0x0000003a04047c10 */ /* 0x000fe40008ffe4ff */
[----:B------:R-:W-:-:S03]  /*658e0*/  IADD3 R3, P1, PT, R3, UR15, RZ ;  /* 0x0000000f03037c10 */ /* 0x000fc6000ff3e0ff */
[----:B------:R-:W-:Y:S01]  /*658f0*/  @!P0 IMAD.MOV.U32 R13, RZ, RZ, R4 ;  /* 0x000000ffff0d8224 */ /* 0x000fe200078e0004 */
[----:B------:R-:W-:-:S04]  /*65900*/  PRMT R86, RZ, 0x7610, R86 ;  /* 0x00007610ff567816 */ /* 0x000fc80000000056 */
[----:B------:R0:W4:Y:S01]  /*65910*/  @!P0 LDG.E.U8 R88, desc[UR20][R12.64] ;  /* 0x000000140c588981 */ /* 0x000122000c1e1100 */
[----:B------:R-:W-:Y:S02]  /*65920*/  IADD3.X R14, PT, PT, R14, UR58, RZ, P1, !PT ;  /* 0x0000003a0e0e7c10 */ /* 0x000fe40008ffe4ff */
[----:B------:R-:W-:Y:S01]  /*65930*/  IADD3 R10, P1, PT, R10, UR15, RZ ;  /* 0x0000000f0a0a7c10 */ /* 0x000fe2000ff3e0ff */
[----:B0-----:R-:W-:Y:S02]  /*65940*/  @!P0 IMAD.MOV.U32 R12, RZ, RZ, R3 ;  /* 0x000000ffff0c8224 */ /* 0x001fe400078e0003 */
[----:B------:R-:W-:Y:S01]  /*65950*/  @!P0 IMAD.MOV.U32 R13, RZ, RZ, R14 ;  /* 0x000000ffff0d8224 */ /* 0x000fe200078e000e */
[----:B------:R-:W-:Y:S02]  /*65960*/  IADD3.X R11, PT, PT, R11, UR58, RZ, P1, !PT ;  /* 0x0000003a0b0b7c10 */ /* 0x000fe40008ffe4ff */
[----:B------:R-:W-:Y:S02]  /*65970*/  PRMT R84, RZ, 0x7610, R84 ;  /* 0x00007610ff547816 */ /* 0x000fe40000000054 */
[----:B------:R0:W4:Y:S02]  /*65980*/  @!P0 LDG.E.U8 R86, desc[UR20][R12.64] ;  /* 0x000000140c568981 */ /* 0x000124000c1e1100 */
[----:B0-----:R-:W-:-:S02]  /*65990*/  @!P0 IMAD.MOV.U32 R12, RZ, RZ, R10 ;  /* 0x000000ffff0c8224 */ /* 0x001fc400078e000a */
[----:B------:R-:W-:-:S05]  /*659a0*/  @!P0 IMAD.MOV.U32 R13, RZ, RZ, R11 ;  /* 0x000000ffff0d8224 */ /* 0x000fca00078e000b */
[----:B------:R0:W4:Y:S04]  /*659b0*/  @!P0 LDG.E.U8 R84, desc[UR20][R12.64] ;  /* 0x000000140c548981 */ /* 0x000128000c1e1100 */
[----:B--2---:R-:W-:Y:S04]  /*659c0*/  STL [R1+0x2648], R90 ;  /* 0x0026485a01007387 */ /* 0x004fe80000100800 */
[----:B------:R-:W-:Y:S04]  /*659d0*/  STL [R1+0x810], R2 ;  /* 0x0008100201007387 */ /* 0x000fe80000100800 */
[----:B------:R1:W-:Y:S04]  /*659e0*/  STL [R1+0x80c], R4 ;  /* 0x00080c0401007387 */ /* 0x0003e80000100800 */
[----:B-1----:R-:W2:Y:S04]  /*659f0*/  LDL.LU R4, [R1+0x83c] ;  /* 0x00083c0001047983 */ /* 0x002ea80000300800 */
[----:B------:R-:W2:Y:S01]  /*65a00*/  LDL.LU R2, [R1+0x840] ;  /* 0x0008400001027983 */ /* 0x000ea20000300800 */
[----:B---3--:R-:W-:-:S04]  /*65a10*/  IADD3 R6, P1, PT, R6, UR15, RZ ;  /* 0x0000000f06067c10 */ /* 0x008fc8000ff3e0ff */
[----:B------:R-:W-:Y:S02]  /*65a20*/  IADD3.X R9, PT, PT, R9, UR58, RZ, P1, !PT ;  /* 0x0000003a09097c10 */ /* 0x000fe40008ffe4ff */
[----:B------:R-:W-:Y:S01]  /*65a30*/  PRMT R82, RZ, 0x7610, R82 ;  /* 0x00007610ff527816 */ /* 0x000fe20000000052 */
[----:B0-----:R-:W-:Y:S02]  /*65a40*/  @!P0 IMAD.MOV.U32 R12, RZ, RZ, R6 ;  /* 0x000000ffff0c8224 */ /* 0x001fe400078e0006 */
[----:B------:R-:W-:Y:S01]  /*65a50*/  @!P0 IMAD.MOV.U32 R13, RZ, RZ, R9 ;  /* 0x000000ffff0d8224 */ /* 0x000fe200078e0009 */
[----:B----4-:R-:W-:-:S04]  /*65a60*/  IADD3 R0, P1, PT, R0, UR15, RZ ;  /* 0x0000000f00007c10 */ /* 0x010fc8000ff3e0ff */
[----:B------:R0:W3:Y:S01]  /*65a70*/  @!P0 LDG.E.U8 R82, desc[UR20][R12.64] ;  /* 0x000000140c528981 */ /* 0x0000e2000c1e1100 */
[----:B------:R-:W-:Y:S02]  /*65a80*/  IADD3.X R7, PT, PT, R7, UR58, RZ, P1, !PT ;  /* 0x0000003a07077c10 */ /* 0x000fe40008ffe4ff */
[----:B------:R-:W-:Y:S01]  /*65a90*/  PRMT R80, RZ, 0x7610, R80 ;  /* 0x00007610ff507816 */ /* 0x000fe20000000050 */
[----:B0-----:R-:W-:Y:S02]  /*65aa0*/  @!P0 IMAD.MOV.U32 R12, RZ, RZ, R0 ;  /* 0x000000ffff0c8224 */ /* 0x001fe400078e0000 */
[----:B------:R-:W-:Y:S01]  /*65ab0*/  @!P0 IMAD.MOV.U32 R13, RZ, RZ, R7 ;  /* 0x000000ffff0d8224 */ /* 0x000fe200078e0007 */
[----:B------:R-:W-:Y:S04]  /*65ac0*/  STL [R1+0x264c], R88 ;  /* 0x00264c5801007387 */ /* 0x000fe80000100800 */
[----:B------:R0:W-:Y:S04]  /*65ad0*/  STL [R1+0x818], R3 ;  /* 0x0008180301007387 */ /* 0x0001e80000100800 */
[----:B------:R-:W-:Y:S04]  /*65ae0*/  STL [R1+0x814], R14 ;  /* 0x0008140e01007387 */ /* 0x000fe80000100800 */
[----:B------:R1:W4:Y:S01]  /*65af0*/  @!P0 LDG.E.U8 R80, desc[UR20][R12.64] ;  /* 0x000000140c508981 */ /* 0x000322000c1e1100 */
[----:B------:R-:W-:-:S03]  /*65b00*/  PRMT R78, RZ, 0x7610, R78 ;  /* 0x00007610ff4e7816 */ /* 0x000fc6000000004e */
[----:B0-----:R-:W4:Y:S04]  /*65b10*/  LDL.LU R3, [R1+0x848] ;  /* 0x0008480001037983 */ /* 0x001f280000300800 */
[----:B------:R-:W-:Y:S04]  /*65b20*/  STL [R1+0x2650], R86 ;  /* 0x0026505601007387 */ /* 0x000fe80000100800 */
[----:B------:R0:W-:Y:S04]  /*65b30*/  STL [R1+0x828], R10 ;  /* 0x0008280a01007387 */ /* 0x0001e80000100800 */
[----:B------:R-:W-:Y:S04]  /*65b40*/  STL [R1+0x824], R11 ;  /* 0x0008240b01007387 */ /* 0x000fe80000100800 */
[----:B0-----:R-:W4:Y:S04]  /*65b50*/  LDL.LU R10, [R1+0x844] ;  /* 0x00084400010a7983 */ /* 0x001f280000300800 */
[----:B------:R-:W4:Y:S04]  /*65b60*/  LDL.LU R8, [R1+0x850] ;  /* 0x0008500001087983 */ /* 0x000f280000300800 */
[----:B------:R-:W-:Y:S04]  /*65b70*/  STL [R1+0x266c], R84 ;  /* 0x00266c5401007387 */ /* 0x000fe80000100800 */
[----:B------:R-:W-:Y:S04]  /*65b80*/  STL [R1+0x830], R6 ;  /* 0x0008300601007387 */ /* 0x000fe80000100800 */
[----:B------:R0:W-:Y:S04]  /*65b90*/  STL [R1+0x82c], R9 ;  /* 0x00082c0901007387 */ /* 0x0001e80000100800 */
        /* <DEDUP_REMOVED lines=9> */
[----:B------:R1:W-:Y:S04]  /*65c30*/  STL [R1+0x834], R7 ;  /* 0x0008340701007387 */ /* 0x0003e80000100800 */
[----:B-1----:R-:W3:Y:S04]  /*65c40*/  LDL.LU R7, [R1+0x854] ;  /* 0x0008540001077983 */ /* 0x002ee80000300800 */
[----:B------:R-:W3:Y:S04]  /*65c50*/  LDL.LU R0, [R1+0x868] ;  /* 0x0008680001007983 */ /* 0x000ee80000300800 */
[----:B----4-:R-:W-:Y:S04]  /*65c60*/  STL [R1+0x2658], R80 ;  /* 0x0026585001007387 */ /* 0x010fe80000100800 */
[----:B------:R-:W-:Y:S04]  /*65c70*/  STL [R1+0x840], R2 ;  /* 0x0008400201007387 */ /* 0x000fe80000100800 */
[----:B------:R1:W-:Y:S04]  /*65c80*/  STL [R1+0x83c], R4 ;  /* 0x00083c0401007387 */ /* 0x0003e80000100800 */
[----:B------:R-:W4:Y:S01]  /*65c90*/  LDL.LU R11, [R1+0x864] ;  /* 0x00086400010b7983 */ /* 0x000f220000300800 */
[----:B------:R-:W-:-:S02]  /*65ca0*/  IADD3 R3, P1, PT, R3, UR15, RZ ;  /* 0x0000000f03037c10 */ /* 0x000fc4000ff3e0ff */
[----:B------:R-:W-:Y:S01]  /*65cb0*/  PRMT R76, RZ, 0x7610, R76 ;  /* 0x00007610ff4c7816 */ /* 0x000fe2000000004c */
[----:B-1----:R-:W4:Y:S04]  /*65cc0*/  LDL.LU R4, [R1+0x86c] ;  /* 0x00086c0001047983 */ /* 0x002f280000300800 */
[----:B------:R-:W4:Y:S01]  /*65cd0*/  LDL.LU R2, [R1+0x870] ;  /* 0x0008700001027983 */ /* 0x000f220000300800 */
[----:B0-----:R-:W-:Y:S01]  /*65ce0*/  @!P0 IMAD.MOV.U32 R12, RZ, RZ, R3 ;  /* 0x000000ffff0c8224 */ /* 0x001fe200078e0003 */
[----:B------:R-:W-:Y:S02]  /*65cf0*/  IADD3.X R10, PT, PT, R10, UR58, RZ, P1, !PT ;  /* 0x0000003a0a0a7c10 */ /* 0x000fe40008ffe4ff */
[----:B------:R-:W-:-:S03]  /*65d00*/  IADD3 R8, P1, PT, R8, UR15, RZ ;  /* 0x0000000f08087c10 */ /* 0x000fc6000ff3e0ff */
[----:B------:R-:W-:Y:S01]  /*65d10*/  @!P0 IMAD.MOV.U32 R13, RZ, RZ, R10 ;  /* 0x000000ffff0d8224 */ /* 0x000fe200078e000a */
[----:B------:R-:W-:-:S04]  /*65d20*/  PRMT R74, RZ, 0x7610, R74 ;  /* 0x00007610ff4a7816 */ /* 0x000fc8000000004a */
[----:B------:R0:W4:Y:S01]  /*65d30*/  @!P0 LDG.E.U8 R76, desc[UR20][R12.64] ;  /* 0x000000140c4c8981 */ /* 0x000122000c1e1100 */
[----:B------:R-:W-:Y:S01]  /*65d40*/  IADD3.X R9, PT, PT, R9, UR58, RZ, P1, !PT ;  /* 0x0000003a09097c10 */ /* 0x000fe20008ffe4ff */
[----:B0-----:R-:W-:-:S04]  /*65d50*/  @!P0 IMAD.MOV.U32 R12, RZ, RZ, R8 ;  /* 0x000000ffff0c8224 */ /* 0x001fc800078e0008 */
[----:B------:R-:W-:-:S05]  /*65d60*/  @!P0 IMAD.MOV.U32 R13, RZ, RZ, R9 ;  /* 0x000000ffff0d8224 */ /* 0x000fca00078e0009 */
[----:B------:R0:W4:Y:S04]  /*65d70*/  @!P0 LDG.E.U8 R74, desc[UR20][R12.64] ;  /* 0x000000140c4a8981 */ /* 0x000128000c1e1100 */
[----:B--2---:R-:W-:Y:S04]  /*65d80*/  STL [R1+0x265c], R78 ;  /* 0x00265c4e01007387 */ /* 0x004fe80000100800 */
[----:B------:R-:W-:Y:S04]  /*65d90*/  STL [R1+0x848], R3 ;  /* 0x0008480301007387 */ /* 0x000fe80000100800 */
[----:B------:R1:W-:Y:S04]  /*65da0*/  STL [R1+0x844], R10 ;  /* 0x0008440a01007387 */ /* 0x0003e80000100800 */
[----:B-1----:R-:W2:Y:S04]  /*65db0*/  LDL.LU R10, [R1+0x874] ;  /* 0x00087400010a7983 */ /* 0x002ea80000300800 */
[----:B------:R-:W2:Y:S01]  /*65dc0*/  LDL.LU R3, [R1+0x878] ;  /* 0x0008780001037983 */ /* 0x000ea20000300800 */
[----:B------:R-:W-:-:S04]  /*65dd0*/  IADD3 R6, P1, PT, R6, UR15, RZ ;  /* 0x0000000f06067c10 */ /* 0x000fc8000ff3e0ff */
[----:B---3--:R-:W-:Y:S02]  /*65de0*/  IADD3.X R7, PT, PT, R7, UR58, RZ, P1, !PT ;  /* 0x0000003a07077c10 */ /* 0x008fe40008ffe4ff */
[----:B------:R-:W-:Y:S02]  /*65df0*/  IADD3 R0, P1, PT, R0, UR15, RZ ;  /* 0x0000000f00007c10 */ /* 0x000fe4000ff3e0ff */
[----:B------:R-:W-:Y:S01]  /*65e00*/  PRMT R72, RZ, 0x7610, R72 ;  /* 0x00007610ff487816 */ /* 0x000fe20000000048 */
[----:B0-----:R-:W-:Y:S02]  /*65e10*/  @!P0 IMAD.MOV.U32 R12, RZ, RZ, R6 ;  /* 0x000000ffff0c8224 */ /* 0x001fe400078e0006 */
[----:B------:R-:W-:Y:S01]  /*65e20*/  @!P0 IMAD.MOV.U32 R13, RZ, RZ, R7 ;  /* 0x000000ffff0d8224 */ /* 0x000fe200078e0007 */
[----:B----4-:R-:W-:Y:S02]  /*65e30*/  IADD3.X R11, PT, PT, R11, UR58, RZ, P1, !PT ;  /* 0x0000003a0b0b7c10 */ /* 0x010fe40008ffe4ff */
[----:B------:R-:W-:-:S02]  /*65e40*/  PRMT R70, RZ, 0x7610, R70 ;  /* 0x00007610ff467816 */ /* 0x000fc40000000046 */
[----:B------:R0:W3:Y:S01]  /*65e50*/  @!P0 LDG.E.U8 R72, desc[UR20][R12.64] ;  /* 0x000000140c488981 */ /* 0x0000e2000c1e1100 */
[----:B------:R-:W-:Y:S01]  /*65e60*/  IADD3 R2, P1, PT, R2, UR15, RZ ;  /* 0x0000000f02027c10 */ /* 0x000fe2000ff3e0ff */
[----:B0-----:R-:W-:Y:S02]  /*65e70*/  @!P0 IMAD.MOV.U32 R12, RZ, RZ, R0 ;  /* 0x000000ffff0c8224 */ /* 0x001fe400078e0000 */
[----:B------:R-:W-:Y:S01]  /*65e80*/  @!P0 IMAD.MOV.U32 R13, RZ, RZ, R11 ;  /* 0x000000ffff0d8224 */ /* 0x000fe200078e000b */
[----:B------:R-:W-:Y:S02]  /*65e90*/  IADD3.X R4, PT, PT, R4, UR58, RZ, P1, !PT ;  /* 0x0000003a04047c10 */ /* 0x000fe40008ffe4ff */
[----:B------:R-:W-:Y:S02]  /*65ea0*/  PRMT R68, RZ, 0x7610, R68 ;  /* 0x00007610ff447816 */ /* 0x000fe40000000044 */
[----:B------:R0:W4:Y:S04]  /*65eb0*/  @!P0 LDG.E.U8 R70, desc[UR20][R12.64] ;  /* 0x000000140c468981 */ /* 0x000128000c1e1100 */
[----:B------:R-:W-:Y:S04]  /*65ec0*/  STL [R1+0x2660], R76 ;  /* 0x0026604c01007387 */ /* 0x000fe80000100800 */
[----:B------:R-:W-:Y:S04]  /*65ed0*/  STL [R1+0x850], R8 ;  /* 0x0008500801007387 */ /* 0x000fe80000100800 */
[----:B------:R1:W-:Y:S01]  /*65ee0*/  STL [R1+0x84c], R9 ;  /* 0x00084c0901007387 */ /* 0x0003e20000100800 */
[----:B0-----:R-:W-:-:S02]  /*65ef0*/  @!P0 IMAD.MOV.U32 R12, RZ, RZ, R2 ;  /* 0x000000ffff0c8224 */ /* 0x001fc400078e0002 */
[----:B------:R-:W-:Y:S01]  /*65f00*/  @!P0 IMAD.MOV.U32 R13, RZ, RZ, R4 ;  /* 0x000000ffff0d8224 */ /* 0x000fe200078e0004 */
[----:B------:R-:W-:-:S04]  /*65f10*/  PRMT R66, RZ, 0x7610, R66 ;  /* 0x00007610ff427816 */ /* 0x000fc80000000042 */
[----:B------:R0:W4:Y:S04]  /*65f20*/  @!P0 LDG.E.U8 R68, desc[UR20][R12.64] ;  /* 0x000000140c448981 */ /* 0x000128000c1e1100 */
[----:B-1----:R-:W4:Y:S04]  /*65f30*/  LDL.LU R9, [R1+0x87c] ;  /* 0x00087c0001097983 */ /* 0x002f280000300800 */
[----:B------:R-:W4:Y:S04]  /*65f40*/  LDL.LU R8, [R1+0x880] ;  /* 0x0008800001087983 */ /* 0x000f280000300800 */
        /* <DEDUP_REMOVED lines=8> */
[----:B------:R-:W-:-:S05]  /*65fd0*/  @!P0 IMAD.MOV.U32 R13, RZ, RZ, R10 ;  /* 0x000000ffff0d8224 */ /* 0x000fca00078e000a */
[----:B------:R0:W2:Y:S04]  /*65fe0*/  @!P0 LDG.E.U8 R66, desc[UR20][R12.64] ;  /* 0x000000140c428981 */ /* 0x0000a8000c1e1100 */
[----:B---3--:R-:W-:Y:S04]  /*65ff0*/  STL [R1+0x2674], R72 ;  /* 0x0026744801007387 */ /* 0x008fe80000100800 */
[----:B------:R1:W-:Y:S04]  /*66000*/  STL [R1+0x868], R0 ;  /* 0x0008680001007387 */ /* 0x0003e80000100800 */
[----:B------:R-:W-:Y:S04]  /*66010*/  STL [R1+0x864], R11 ;  /* 0x0008640b01007387 */ /* 0x000fe80000100800 */
[----:B-1----:R-:W3:Y:S04]  /*66020*/  LDL.LU R0, [R1+0x890] ;  /* 0x0008900001007983 */ /* 0x002ee80000300800 */
[----:B----4-:R-:W-:Y:S04]  /*66030*/  STL [R1+0x2678], R70 ;  /* 0x0026784601007387 */ /* 0x010fe80000100800 */
[----:B------:R-:W-:Y:S04]  /*66040*/  STL [R1+0x870], R2 ;  /* 0x0008700201007387 */ /* 0x000fe80000100800 */
[----:B------:R1:W-:Y:S04]  /*66050*/  STL [R1+0x86c], R4 ;  /* 0x00086c0401007387 */ /* 0x0003e80000100800 */
[----:B-1----:R-:W4:Y:S04]  /*66060*/  LDL.LU R4, [R1+0x88c] ;  /* 0x00088c0001047983 */ /* 0x002f280000300800 */
[----:B------:R-:W4:Y:S04]  /*66070*/  LDL.LU R2, [R1+0x898] ;  /* 0x0008980001027983 */ /* 0x000f280000300800 */
[----:B------:R-:W-:Y:S04]  /*66080*/  STL [R1+0x267c], R68 ;  /* 0x00267c4401007387 */ /* 0x000fe80000100800 */
[----:B------:R1:W-:Y:S01]  /*66090*/  STL [R1+0x878], R3 ;  /* 0x0008780301007387 */ /* 0x0003e20000100800 */
[----:B------:R-:W-:-:S03]  /*660a0*/  IADD3 R8, P1, PT, R8, UR15, RZ ;  /* 0x0000000f08087c10 */ /* 0x000fc6000ff3e0ff */
[----:B------:R0:W-:Y:S01]  /*660b0*/  STL [R1+0x874], R10 ;  /* 0x0008740a01007387 */ /* 0x0001e20000100800 */
[----:B------:R-:W-:-:S03]  /*660c0*/  IADD3.X R9, PT, PT, R9, UR58, RZ, P1, !PT ;  /* 0x0000003a09097c10 */ /* 0x000fc60008ffe4ff */
[----:B-1----:R-:W4:Y:S04]  /*660d0*/  LDL.LU R3, [R1+0x894] ;  /* 0x0008940001037983 */ /* 0x002f280000300800 */
[----:B0-----:R-:W4:Y:S01]  /*660e0*/  LDL.LU R10, [R1+0x8a8] ;  /* 0x0008a800010a7983 */ /* 0x001f220000300800 */
[----:B------:R-:W-:Y:S01]  /*660f0*/  PRMT R64, RZ, 0x7610, R64 ;  /* 0x00007610ff407816 */ /* 0x000fe20000000040 */
[----:B------:R-:W-:Y:S02]  /*66100*/  @!P0 IMAD.MOV.U32 R12, RZ, RZ, R8 ;  /* 0x000000ffff0c8224 */ /* 0x000fe400078e0008 */
[----:B------:R-:W-:Y:S01]  /*66110*/  @!P0 IMAD.MOV.U32 R13, RZ, RZ, R9 ;  /* 0x000000ffff0d8224 */ /* 0x000fe200078e0009 */
[----:B------:R-:W-:-:S04]  /*66120*/  PRMT R62, RZ, 0x7610, R62 ;  /* 0x00007610ff3e7816 */ /* 0x000fc8000000003e */
[----:B------:R0:W4:Y:S01]  /*66130*/  @!P0 LDG.E.U8 R64, desc[UR20][R12.64] ;  /* 0x000000140c408981 */ /* 0x000122000c1e1100 */
[----:B------:R-:W-:-:S04]  /*66140*/  IADD3 R6, P1, PT, R6, UR15, RZ ;  /* 0x0000000f06067c10 */ /* 0x000fc8000ff3e0ff */
[----:B------:R-:W-:Y:S01]  /*66150*/  IADD3.X R7, PT, PT, R7, UR58, RZ, P1, !PT ;  /* 0x0000003a07077c10 */ /* 0x000fe20008ffe4ff */
[----:B0-----:R-:W-:-:S04]  /*66160*/  @!P0 IMAD.MOV.U32 R12, RZ, RZ, R6 ;  /* 0x000000ffff0c8224 */ /* 0x001fc800078e0006 */
[----:B------:R-:W-:-:S05]  /*66170*/  @!P0 IMAD.MOV.U32 R13, RZ, RZ, R7 ;  /* 0x000000ffff0d8224 */ /* 0x000fca00078e0007 */
[----:B------:R0:W4:Y:S04]  /*66180*/  @!P0 LDG.E.U8 R62, desc[UR20][R12.64] ;  /* 0x000000140c3e8981 */ /* 0x000128000c1e1100 */
[----:B--2---:R-:W-:Y:S04]  /*66190*/  STL [R1+0x2680], R66 ;  /* 0x0026804201007387 */ /* 0x004fe80000100800 */
[----:B------:R1:W-:Y:S04]  /*661a0*/  STL [R1+0x880], R8 ;  /* 0x0008800801007387 */ /* 0x0003e80000100800 */
[----:B------:R2:W-:Y:S04]  /*661b0*/  STL [R1+0x87c], R9 ;  /* 0x00087c0901007387 */ /* 0x0005e80000100800 */
[----:B------:R-:W4:Y:S01]  /*661c0*/  LDL.LU R11, [R1+0x8a4] ;  /* 0x0008a400010b7983 */ /* 0x000f220000300800 */
[----:B------:R-:W-:-:S02]  /*661d0*/  PRMT R60, RZ, 0x7610, R60 ;  /* 0x00007610ff3c7816 */ /* 0x000fc4000000003c */
[----:B------:R-:W-:Y:S02]  /*661e0*/  PRMT R58, RZ, 0x7610, R58 ;  /* 0x00007610ff3a7816 */ /* 0x000fe4000000003a */
[----:B------:R-:W-:Y:S01]  /*661f0*/  PRMT R56, RZ, 0x7610, R56 ;  /* 0x00007610ff387816 */ /* 0x000fe20000000038 */
[----:B-1----:R-:W4:Y:S01]  /*66200*/  LDL.LU R8, [R1+0x8b0] ;  /* 0x0008b00001087983 */ /* 0x002f220000300800 */
[----:B---3--:R-:W-:-:S05]  /*66210*/  IADD3 R0, P1, PT, R0, UR15, RZ ;  /* 0x0000000f00007c10 */ /* 0x008fca000ff3e0ff */
[----:B0-----:R-:W-:Y:S01]  /*66220*/  @!P0 IMAD.MOV.U32 R12, RZ, RZ, R0 ;  /* 0x000000ffff0c8224 */ /* 0x001fe200078e0000 */
[----:B----4-:R-:W-:Y:S02]  /*66230*/  IADD3.X R4, PT, PT, R4, UR58, RZ, P1, !PT ;  /* 0x0000003a04047c10 */ /* 0x010fe40008ffe4ff */
[----:B------:R-:W-:-:S03]  /*66240*/  IADD3 R2, P1, PT, R2, UR15, RZ ;  /* 0x0000000f02027c10 */ /* 0x000fc6000ff3e0ff */
[----:B------:R-:W-:-:S05]  /*66250*/  @!P0 IMAD.MOV.U32 R13, RZ, RZ, R4 ;  /* 0x000000ffff0d8224 */ /* 0x000fca00078e0004 */
[----:B------:R0:W3:Y:S01]  /*66260*/  @!P0 LDG.E.U8 R60, desc[UR20][R12.64] ;  /* 0x000000140c3c8981 */ /* 0x0000e2000c1e1100 */
[----:B------:R-:W-:Y:S02]  /*66270*/  IADD3.X R3, PT, PT, R3, UR58, RZ, P1, !PT ;  /* 0x0000003a03037c10 */ /* 0x000fe40008ffe4ff */
[----:B------:R-:W-:Y:S01]  /*66280*/  IADD3 R10, P1, PT, R10, UR15, RZ ;  /* 0x0000000f0a0a7c10 */ /* 0x000fe2000ff3e0ff */
[----:B0-----:R-:W-:Y:S02]  /*66290*/  @!P0 IMAD.MOV.U32 R12, RZ, RZ, R2 ;  /* 0x000000ffff0c8224 */ /* 0x001fe400078e0002 */
[----:B------:R-:W-:Y:S01]  /*662a0*/  @!P0 IMAD.MOV.U32 R13, RZ, RZ, R3 ;  /* 0x000000ffff0d8224 */ /* 0x000fe200078e0003 */
[----:B------:R-:W-:Y:S04]  /*662b0*/  STL [R1+0x2684], R64 ;  /* 0x0026844001007387 */ /* 0x000fe80000100800 */
[----:B------:R-:W-:Y:S04]  /*662c0*/  STL [R1+0x888], R6 ;  /* 0x0008880601007387 */ /* 0x000fe80000100800 */
[----:B------:R0:W-:Y:S04]  /*662d0*/  STL [R1+0x884], R7 ;  /* 0x0008840701007387 */ /* 0x0001e80000100800 */
[----:B--2---:R-:W2:Y:S04]  /*662e0*/  LDL.LU R9, [R1+0x8ac] ;  /* 0x0008ac0001097983 */ /* 0x004ea80000300800 */
[----:B------:R1:W4:Y:S04]  /*662f0*/  @!P0 LDG.E.U8 R58, desc[UR20][R12.64] ;  /* 0x000000140c3a8981 */ /* 0x000328000c1e1100 */
[----:B0-----:R-:W2:Y:S04]  /*66300*/  LDL.LU R7, [R1+0x8b4] ;  /* 0x0008b40001077983 */ /* 0x001ea80000300800 */
[----:B------:R-:W2:Y:S01]  /*66310*/  LDL.LU R6, [R1+0x8b8] ;  /* 0x0008b80001067983 */ /* 0x000ea20000300800 */
[----:B-1----:R-:W-:-:S03]  /*66320*/  @!P0 IMAD.MOV.U32 R12, RZ, RZ, R10 ;  /* 0x000000ffff0c8224 */ /* 0x002fc600078e000a */
[----:B------:R-:W-:Y:S04]  /*66330*/  STL [R1+0x2688], R62 ;  /* 0x0026883e01007387 */ /* 0x000fe80000100800 */
[----:B------:R-:W-:Y:S04]  /*66340*/  STL [R1+0x890], R0 ;  /* 0x0008900001007387 */ /* 0x000fe80000100800 */
[----:B------:R0:W-:Y:S04]  /*66350*/  STL [R1+0x88c], R4 ;  /* 0x00088c0401007387 */ /* 0x0001e80000100800 */
[----:B0-----:R-:W2:Y:S04]  /*66360*/  LDL.LU R4, [R1+0x8bc] ;  /* 0x0008bc0001047983 */ /* 0x001ea80000300800 */
[----:B------:R-:W2:Y:S01]  /*66370*/  LDL.LU R0, [R1+0x8c0] ;  /* 0x0008c00001007983 */ /* 0x000ea20000300800 */
[----:B------:R-:W-:-:S05]  /*66380*/  IADD3.X R11, PT, PT, R11, UR58, RZ, P1, !PT ;  /* 0x0000003a0b0b7c10 */ /* 0x000fca0008ffe4ff */
[----:B------:R-:W-:-:S05]  /*66390*/  @!P0 IMAD.MOV.U32 R13, RZ, RZ, R11 ;  /* 0x000000ffff0d8224 */ /* 0x000fca00078e000b */
[----:B------:R0:W2:Y:S01]  /*663a0*/  @!P0 LDG.E.U8 R56, desc[UR20][R12.64] ;  /* 0x000000140c388981 */ /* 0x0000a2000c1e1100 */
[----:B------:R-:W-:Y:S02]  /*663b0*/  IADD3 R8, P1, PT, R8, UR15, RZ ;  /* 0x0000000f08087c10 */ /* 0x000fe4000ff3e0ff */
[----:B------:R-:W-:Y:S02]  /*663c0*/  PRMT R54, RZ, 0x7610, R54 ;  /* 0x00007610ff367816 */ /* 0x000fe40000000036 */
[----:B------:R-:W-:Y:S01]  /*663d0*/  PRMT R52, RZ, 0x7610, R52 ;  /* 0x00007610ff347816 */ /* 0x000fe20000000034 */
[----:B0-----:R-:W-:Y:S01]  /*663e0*/  @!P0 IMAD.MOV.U32 R12, RZ, RZ, R8 ;  /* 0x000000ffff0c8224 */ /* 0x001fe200078e0008 */
[----:B---3--:R-:W-:Y:S04]  /*663f0*/  STL [R1+0x268c], R60 ;  /* 0x00268c3c01007387 */ /* 0x008fe80000100800 */
[----:B------:R-:W-:Y:S04]  /*66400*/  STL [R1+0x898], R2 ;  /* 0x0008980201007387 */ /* 0x000fe80000100800 */
[----:B------:R0:W-:Y:S04]  /*66410*/  STL [R1+0x894], R3 ;  /* 0x0008940301007387 */ /* 0x0001e80000100800 */
[----:B0-----:R-:W3:Y:S04]  /*66420*/  LDL.LU R3, [R1+0x8c4] ;  /* 0x0008c40001037983 */ /* 0x001ee80000300800 */
[----:B------:R-:W3:Y:S04]  /*66430*/  LDL.LU R2, [R1+0x8c8] ;  /* 0x0008c80001027983 */ /* 0x000ee80000300800 */
[----:B----4-:R-:W-:Y:S04]  /*66440*/  STL [R1+0x2690], R58 ;  /* 0x0026903a01007387 */ /* 0x010fe80000100800 */
[----:B------:R-:W-:Y:S04]  /*66450*/  STL [R1+0x8a8], R10 ;  /* 0x0008a80a01007387 */ /* 0x000fe80000100800 */
[----:B------:R0:W-:Y:S01]  /*66460*/  STL [R1+0x8a4], R11 ;  /* 0x0008a40b01007387 */ /* 0x0001e20000100800 */
[----:B--2---:R-:W-:-:S02]  /*66470*/  IADD3.X R9, PT, PT, R9, UR58, RZ, P1, !PT ;  /* 0x0000003a09097c10 */ /* 0x004fc40008ffe4ff */
[----:B------:R-:W-:Y:S01]  /*66480*/  IADD3 R6, P1, PT, R6, UR15, RZ ;  /* 0x0000000f06067c10 */ /* 0x000fe2000ff3e0ff */
[----:B0-----:R-:W2:Y:S04]  /*66490*/  LDL.LU R11, [R1+0x8cc] ;  /* 0x0008cc00010b7983 */ /* 0x001ea80000300800 */
[----:B------:R-:W4:Y:S01]  /*664a0*/  LDL.LU R10, [R1+0x8d0] ;  /* 0x0008d000010a7983 */ /* 0x000f220000300800 */
[----:B------:R-:W-:Y:S01]  /*664b0*/  @!P0 IMAD.MOV.U32 R13, RZ, RZ, R9 ;  /* 0x000000ffff0d8224 */ /* 0x000fe200078e0009 */
[----:B------:R-:W-:-:S04]  /*664c0*/  IADD3.X R7, PT, PT, R7, UR58, RZ, P1, !PT ;  /* 0x0000003a07077c10 */ /* 0x000fc80008ffe4ff */
[----:B------:R0:W2:Y:S01]  /*664d0*/  @!P0 LDG.E.U8 R54, desc[UR20][R12.64] ;  /* 0x000000140c368981 */ /* 0x0000a2000c1e1100 */
[----:B------:R-:W-:Y:S01]  /*664e0*/  IADD3 R0, P1, PT, R0, UR15, RZ ;  /* 0x0000000f00007c10 */ /* 0x000fe2000ff3e0ff */
[----:B0-----:R-:W-:Y:S02]  /*664f0*/  @!P0 IMAD.MOV.U32 R12, RZ, RZ, R6 ;  /* 0x000000ffff0c8224 */ /* 0x001fe400078e0006 */
[----:B------:R-:W-:Y:S01]  /*66500*/  @!P0 IMAD.MOV.U32 R13, RZ, RZ, R7 ;  /* 0x000000ffff0d8224 */ /* 0x000fe200078e0007 */
[----:B------:R-:W-:-:S04]  /*66510*/  IADD3.X R4, PT, PT, R4, UR58, RZ, P1, !PT ;  /* 0x0000003a04047c10 */ /* 0x000fc80008ffe4ff */
[----:B------:R0:W2:Y:S02]  /*66520*/  @!P0 LDG.E.U8 R52, desc[UR20][R12.64] ;  /* 0x000000140c348981 */ /* 0x0000a4000c1e1100 */
[----:B0-----:R-:W-:Y:S02]  /*66530*/  @!P0 IMAD.MOV.U32 R13, RZ, RZ, R4 ;  /* 0x000000ffff0d8224 */ /* 0x001fe400078e0004 */
[----:B------:R-:W-:Y:S01]  /*66540*/  @!P0 IMAD.MOV.U32 R12, RZ, RZ, R0 ;  /* 0x000000ffff0c8224 */ /* 0x000fe200078e0000 */
[----:B------:R-:W-:Y:S04]  /*66550*/  STL [R1+0x2694], R56 ;  /* 0x0026943801007387 */ /* 0x000fe80000100800 */
[----:B------:R-:W-:Y:S04]  /*66560*/  STL [R1+0x8b0], R8 ;  /* 0x0008b00801007387 */ /* 0x000fe80000100800 */
[----:B------:R0:W-:Y:S04]  /*66570*/  STL [R1+0x8ac], R9 ;  /* 0x0008ac0901007387 */ /* 0x0001e80000100800 */
[----:B0-----:R-:W2:Y:S04]  /*66580*/  LDL.LU R9, [R1+0x8d4] ;  /* 0x0008d40001097983 */ /* 0x001ea80000300800 */
[----:B------:R-:W2:Y:S04]  /*66590*/  LDL.LU R8, [R1+0x8d8] ;  /* 0x0008d80001087983 */ /* 0x000ea80000300800 */
[----:B------:R-:W-:Y:S04]  /*665a0*/  STL [R1+0x8b8], R6 ;  /* 0x0008b80601007387 */ /* 0x000fe80000100800 */
[----:B------:R0:W-:Y:S04]  /*665b0*/  STL [R1+0x8b4], R7 ;  /* 0x0008b40701007387 */ /* 0x0001e80000100800 */
[----:B0-----:R-:W2:Y:S04]  /*665c0*/  LDL.LU R7, [R1+0x8e4] ;  /* 0x0008e40001077983 */ /* 0x001ea80000300800 */
[----:B------:R-:W2:Y:S04]  /*665d0*/  LDL.LU R6, [R1+0x8e8] ;  /* 0x0008e80001067983 */ /* 0x000ea80000300800 */
[----:B------:R-:W-:Y:S04]  /*665e0*/  STL [R1+0x8c0], R0 ;  /* 0x0008c00001007387 */ /* 0x000fe80000100800 */
[----:B------:R0:W-:Y:S04]  /*665f0*/  STL [R1+0x8bc], R4 ;  /* 0x0008bc0401007387 */ /* 0x0001e80000100800 */
[----:B0-----:R-:W2:Y:S04]  /*66600*/  LDL.LU R4, [R1+0x8ec] ;  /* 0x0008ec0001047983 */ /* 0x001ea80000300800 */
[----:B------:R-:W2:Y:S01]  /*66610*/  LDL.LU R0, [R1+0x8f0] ;  /* 0x0008f00001007983 */ /* 0x000ea20000300800 */
[----:B---3--:R-:W-:-:S02]  /*66620*/  IADD3 R2, P1, PT, R2, UR15, RZ ;  /* 0x0000000f02027c10 */ /* 0x008fc4000ff3e0ff */
[----:B------:R-:W-:Y:S02]  /*66630*/  PRMT R50, RZ, 0x7610, R50 ;  /* 0x00007610ff327816 */ /* 0x000fe40000000032 */
[----:B------:R-:W-:Y:S02]  /*66640*/  IADD3.X R3, PT, PT, R3, UR58, RZ, P1, !PT ;  /* 0x0000003a03037c10 */ /* 0x000fe40008ffe4ff */
[----:B------:R-:W-:Y:S01]  /*66650*/  PRMT R48, RZ, 0x7610, R48 ;  /* 0x00007610ff307816 */ /* 0x000fe20000000030 */
[----:B------:R-:W-:Y:S04]  /*66660*/  STL [R1+0x8c8], R2 ;  /* 0x0008c80201007387 */ /* 0x000fe80000100800 */
[----:B------:R0:W3:Y:S04]  /*66670*/  @!P0 LDG.E.U8 R50, desc[UR20][R12.64] ;  /* 0x000000140c328981 */ /* 0x0000e8000c1e1100 */
[----:B------:R1:W-:Y:S01]  /*66680*/  STL [R1+0x8c4], R3 ;  /* 0x0008c40301007387 */ /* 0x0003e20000100800 */
[----:B----4-:R-:W-:Y:S01]  /*66690*/  IADD3 R10, P1, PT, R10, UR15, RZ ;  /* 0x0000000f0a0a7c10 */ /* 0x010fe2000ff3e0ff */
[----:B0-----:R-:W-:-:S02]  /*666a0*/  @!P0 IMAD.MOV.U32 R12, RZ, RZ, R2 ;  /* 0x000000ffff0c8224 */ /* 0x001fc400078e0002 */
[----:B------:R-:W-:Y:S01]  /*666b0*/  @!P0 IMAD.MOV.U32 R13, RZ, RZ, R3 ;  /* 0x000000ffff0d8224 */ /* 0x000fe200078e0003 */
[----:B--2---:R-:W-:Y:S01]  /*666c0*/  IADD3.X R11, PT, PT, R11, UR58, RZ, P1, !PT ;  /* 0x0000003a0b0b7c10 */ /* 0x004fe20008ffe4ff */
[----:B-1----:R-:W2:Y:S04]  /*666d0*/  LDL.LU R3, [R1+0x8f4] ;  /* 0x0008f40001037983 */ /* 0x002ea80000300800 */
[----:B------:R-:W4:Y:S04]  /*666e0*/  LDL.LU R2, [R1+0x8f8] ;  /* 0x0008f80001027983 */ /* 0x000f280000300800 */
[----:B------:R0:W2:Y:S04]  /*666f0*/  @!P0 LDG.E.U8 R48, desc[UR20][R12.64] ;  /* 0x000000140c308981 */ /* 0x0000a8000c1e1100 */
[----:B------:R-:W-:Y:S01]  /*66700*/  STL [R1+0x8d0], R10 ;  /* 0x0008d00a01007387 */ /* 0x000fe20000100800 */
[----:B------:R-:W-:-:S02]  /*66710*/  @!P0 IMAD.MOV.U32 R14, RZ, RZ, R10 ;  /* 0x000000ffff0e8224 */ /* 0x000fc400078e000a */
[----:B------:R-:W-:Y:S01]  /*66720*/  @!P0 IMAD.MOV.U32 R15, RZ, RZ, R11 ;  /* 0x000000ffff0f8224 */ /* 0x000fe200078e000b */
[----:B------:R1:W-:Y:S01]  /*66730*/  STL [R1+0x8cc], R11 ;  /* 0x0008cc0b01007387 */ /* 0x0003e20000100800 */
[----:B0-----:R-:W-:Y:S02]  /*66740*/  PRMT R12, RZ, 0x7610, R12 ;  /* 0x00007610ff0c7816 */ /* 0x001fe4000000000c */
[----:B------:R-:W-:Y:S01]  /*66750*/  PRMT R13, RZ, 0x7610, R13 ;  /* 0x00007610ff0d7816 */ /* 0x000fe2000000000d */
[----:B-1----:R-:W3:Y:S04]  /*66760*/  LDL.LU R11, [R1+0x8fc] ;  /* 0x0008fc00010b7983 */ /* 0x002ee80000300800 */
[----:B------:R-:W3:Y:S04]  /*66770*/  LDL.LU R10, [R1+0x900] ;  /* 0x00090000010a7983 */ /* 0x000ee80000300800 */
[----:B------:R0:W3:Y:S01]  /*66780*/  @!P0 LDG.E.U8 R12, desc[UR20][R14.64] ;  /* 0x000000140e0c8981 */ /* 0x0000e2000c1e1100 */
[----:B------:R-:W-:-:S04]  /*66790*/  IADD3 R8, P1, PT, R8, UR15, RZ ;  /* 0x0000000f08087c10 */ /* 0x000fc8000ff3e0ff */
[----:B------:R-:W-:Y:S01]  /*667a0*/  IADD3.X R9, PT, PT, R9, UR58, RZ, P1, !PT ;  /* 0x0000003a09097c10 */ /* 0x000fe20008ffe4ff */
[----:B------:R-:W-:Y:S01]  /*667b0*/  STL [R1+0x8d8], R8 ;  /* 0x0008d80801007387 */ /* 0x000fe20000100800 */
[----:B0-----:R-:W-:-:S03]  /*667c0*/  @!P0 IMAD.MOV.U32 R14, RZ, RZ, R8 ;  /* 0x000000ffff0e8224 */ /* 0x001fc600078e0008 */
[----:B------:R-:W-:Y:S01]  /*667d0*/  @!P0 IMAD.MOV.U32 R15, RZ, RZ, R9 ;  /* 0x000000ffff0f8224 */ /* 0x000fe200078e0009 */
[----:B------:R0:W-:Y:S01]  /*667e0*/  STL [R1+0x8d4], R9 ;  /* 0x0008d40901007387 */ /* 0x0001e20000100800 */
[----:B------:R-:W-:-:S03]  /*667f0*/  IADD3 R6, P1, PT, R6, UR15, RZ ;  /* 0x0000000f06067c10 */ /* 0x000fc6000ff3e0ff */
[----:B------:R1:W3:Y:S01]  /*66800*/  @!P0 LDG.E.U8 R13, desc[UR20][R14.64] ;  /* 0x000000140e0d8981 */ /* 0x0002e2000c1e1100 */
[----:B------:R-:W-:-:S03]  /*66810*/  IADD3.X R7, PT, PT, R7, UR58, RZ, P1, !PT ;  /* 0x0000003a07077c10 */ /* 0x000fc60008ffe4ff */
[----:B0-----:R-:W3:Y:S04]  /*66820*/  LDL.LU R9, [R1+0x904] ;  /* 0x0009040001097983 */ /* 0x001ee80000300800 */
[----:B------:R-:W3:Y:S04]  /*66830*/  LDL.LU R8, [R1+0x908] ;  /* 0x0009080001087983 */ /* 0x000ee80000300800 */
[----:B------:R-:W-:Y:S01]  /*66840*/  STL [R1+0x8e8], R6 ;  /* 0x0008e80601007387 */ /* 0x000fe20000100800 */
[----:B------:R-:W-:Y:S01]  /*66850*/  @!P0 IMAD.MOV.U32 R16, RZ, RZ, R6 ;  /* 0x000000ffff108224 */ /* 0x000fe200078e0006 */
[----:B-1----:R-:W-:-:S02]  /*66860*/  PRMT R14, RZ, 0x7610, R14 ;  /* 0x00007610ff0e7816 */ /* 0x002fc4000000000e */
[----:B------:R-:W-:Y:S01]  /*66870*/  IADD3 R0, P1, PT, R0, UR15, RZ ;  /* 0x0000000f00007c10 */ /* 0x000fe2000ff3e0ff */
[----:B------:R-:W-:Y:S01]  /*66880*/  @!P0 IMAD.MOV.U32 R17, RZ, RZ, R7 ;  /* 0x000000ffff118224 */ /* 0x000fe200078e0007 */
[----:B------:R0:W-:Y:S02]  /*66890*/  STL [R1+0x8e4], R7 ;  /* 0x0008e40701007387 */ /* 0x0001e40000100800 */
[----:B------:R-:W-:Y:S02]  /*668a0*/  IADD3.X R4, PT, PT, R4, UR58, RZ, P1, !PT ;  /* 0x0000003a04047c10 */ /* 0x000fe40008ffe4ff */
[----:B------:R1:W3:Y:S04]  /*668b0*/  @!P0 LDG.E.U8 R14, desc[UR20][R16.64] ;  /* 0x00000014100e8981 */ /* 0x0002e8000c1e1100 */
[----:B0-----:R-:W3:Y:S04]  /*668c0*/  LDL.LU R7, [R1+0x90c] ;  /* 0x00090c0001077983 */ /* 0x001ee80000300800 */
[----:B------:R-:W3:Y:S04]  /*668d0*/  LDL.LU R6, [R1+0x910] ;  /* 0x0009100001067983 */ /* 0x000ee80000300800 */
[----:B------:R-:W-:Y:S04]  /*668e0*/  STL [R1+0x8f0], R0 ;  /* 0x0008f00001007387 */ /* 0x000fe80000100800 */
[----:B------:R0:W-:Y:S01]  /*668f0*/  STL [R1+0x8ec], R4 ;  /* 0x0008ec0401007387 */ /* 0x0001e20000100800 */
[----:B-1----:R-:W-:-:S02]  /*66900*/  @!P0 IMAD.MOV.U32 R17, RZ, RZ, R4 ;  /* 0x000000ffff118224 */ /* 0x002fc400078e0004 */
[----:B------:R-:W-:Y:S01]  /*66910*/  @!P0 IMAD.MOV.U32 R16, RZ, RZ, R0 ;  /* 0x000000ffff108224 */ /* 0x000fe200078e0000 */
[----:B0-----:R-:W3:Y:S04]  /*66920*/  LDL.LU R4, [R1+0x914] ;  /* 0x0009140001047983 */ /* 0x001ee80000300800 */
[----:B------:R-:W3:Y:S01]  /*66930*/  LDL.LU R0, [R1+0x918] ;  /* 0x0009180001007983 */ /* 0x000ee20000300800 */
[----:B----4-:R-:W-:Y:S02]  /*66940*/  IADD3 R2, P1, PT, R2, UR15, RZ ;  /* 0x0000000f02027c10 */ /* 0x010fe4000ff3e0ff */
[----:B------:R-:W-:Y:S02]  /*66950*/  PRMT R15, RZ, 0x7610, R15 ;  /* 0x00007610ff0f7816 */ /* 0x000fe4000000000f */
[----:B--2---:R-:W-:Y:S01]  /*66960*/  IADD3.X R3, PT, PT, R3, UR58, RZ, P1, !PT ;  /* 0x0000003a03037c10 */ /* 0x004fe20008ffe4ff */
[----:B------:R-:W-:Y:S04]  /*66970*/  STL [R1+0x8f8], R2 ;  /* 0x0008f80201007387 */ /* 0x000fe80000100800 */
[----:B------:R0:W2:Y:S04]  /*66980*/  @!P0 LDG.E.U8 R15, desc[UR20][R16.64] ;  /* 0x00000014100f8981 */ /* 0x0000a8000c1e1100 */
[----:B------:R1:W-:Y:S01]  /*66990*/  STL [R1+0x8f4], R3 ;  /* 0x0008f40301007387 */ /* 0x0003e20000100800 */
[----:B------:R-:W-:-:S02]  /*669a0*/  @!P0 IMAD.MOV.U32 R18, RZ, RZ, R2 ;  /* 0x000000ffff128224 */ /* 0x000fc400078e0002 */
[----:B------:R-:W-:Y:S01]  /*669b0*/  @!P0 IMAD.MOV.U32 R19, RZ, RZ, R3 ;  /* 0x000000ffff138224 */ /* 0x000fe200078e0003 */
[----:B---3--:R-:W-:Y:S02]  /*669c0*/  IADD3 R10, P1, PT, R10, UR15, RZ ;  /* 0x0000000f0a0a7c10 */ /* 0x008fe4000ff3e0ff */
[----:B0-----:R-:W-:Y:S01]  /*669d0*/  PRMT R16, RZ, 0x7610, R16 ;  /* 0x00007610ff107816 */ /* 0x001fe20000000010 */
[----:B-1----:R-:W3:Y:S04]  /*669e0*/  LDL.LU R3, [R1+0x924] ;  /* 0x0009240001037983 */ /* 0x002ee80000300800 */
[----:B------:R-:W4:Y:S01]  /*669f0*/  LDL.LU R2, [R1+0x928] ;  /* 0x0009280001027983 */ /* 0x000f220000300800 */
[----:B------:R-:W-:Y:S02]  /*66a00*/  IADD3.X R11, PT, PT, R11, UR58, RZ, P1, !PT ;  /* 0x0000003a0b0b7c10 */ /* 0x000fe40008ffe4ff */
[----:B------:R-:W-:Y:S01]  /*66a10*/  PRMT R17, RZ, 0x7610, R17 ;  /* 0x00007610ff117816 */ /* 0x000fe20000000011 */
[----:B------:R-:W-:Y:S04]  /*66a20*/  STL [R1+0x900], R10 ;  /* 0x0009000a01007387 */ /* 0x000fe80000100800 */
[----:B------:R0:W2:Y:S04]  /*66a30*/  @!P0 LDG.E.U8 R16, desc[UR20][R18.64] ;  /* 0x0000001412108981 */ /* 0x0000a8000c1e1100 */
[----:B------:R1:W-:Y:S01]  /*66a40*/  STL [R1+0x8fc], R11 ;  /* 0x0008fc0b01007387 */ /* 0x0003e20000100800 */
[----:B0-----:R-:W-:-:S02]  /*66a50*/  @!P0 IMAD.MOV.U32 R18, RZ, RZ, R10 ;  /* 0x000000ffff128224 */ /* 0x001fc400078e000a */
[----:B------:R-:W-:Y:S02]  /*66a60*/  @!P0 IMAD.MOV.U32 R19, RZ, RZ, R11 ;  /* 0x000000ffff138224 */ /* 0x000fe400078e000b */
[----:B-1----:R-:W2:Y:S04]  /*66a70*/  LDL.LU R11, [R1+0x92c] ;  /* 0x00092c00010b7983 */ /* 0x002ea80000300800 */
[----:B------:R-:W2:Y:S04]  /*66a80*/  LDL.LU R10, [R1+0x930] ;  /* 0x00093000010a7983 */ /* 0x000ea80000300800 */
[----:B------:R0:W2:Y:S02]  /*66a90*/  @!P0 LDG.E.U8 R17, desc[UR20][R18.64] ;  /* 0x0000001412118981 */ /* 0x0000a4000c1e1100 */
[----:B0-----:R-:W-:-:S02]  /*66aa0*/  PRMT R18, RZ, 0x7610, R18 ;  /* 0x00007610ff127816 */ /* 0x001fc40000000012 */
[----:B------:R-:W-:-:S04]  /*66ab0*/  IADD3 R8, P1, PT, R8, UR15, RZ ;  /* 0x0000000f08087c10 */ /* 0x000fc8000ff3e0ff */
[----:B------:R-:W-:Y:S01]  /*66ac0*/  IADD3.X R9, PT, PT, R9, UR58, RZ, P1, !PT ;  /* 0x0000003a09097c10 */ /* 0x000fe20008ffe4ff */
[----:B------:R-:W-:Y:S01]  /*66ad0*/  STL [R1+0x908], R8 ;  /* 0x0009080801007387 */ /* 0x000fe20000100800 */
[----:B------:R-:W-:-:S03]  /*66ae0*/  @!P0 IMAD.MOV.U32 R20, RZ, RZ, R8 ;  /* 0x000000ffff148224 */ /* 0x000fc600078e0008 */
[----:B------:R0:W-:Y:S01]  /*66af0*/  STL [R1+0x904], R9 ;  /* 0x0009040901007387 */ /* 0x0001e20000100800 */
[----:B------:R-:W-:-:S05]  /*66b00*/  @!P0 IMAD.MOV.U32 R21, RZ, RZ, R9 ;  /* 0x000000ffff158224 */ /* 0x000fca00078e0009 */
[----:B------:R1:W2:Y:S01]  /*66b10*/  @!P0 LDG.E.U8 R18, desc[UR20][R20.64] ;  /* 0x0000001414128981 */ /* 0x0002a2000c1e1100 */
[----:B------:R-:W-:-:S03]  /*66b20*/  IADD3 R6, P1, PT, R6, UR15, RZ ;  /* 0x0000000f06067c10 */ /* 0x000fc6000ff3e0ff */
[----:B0-----:R-:W2:Y:S04]  /*66b30*/  LDL.LU R9, [R1+0x934] ;  /* 0x0009340001097983 */ /* 0x001ea80000300800 */
[----:B------:R-:W2:Y:S01]  /*66b40*/  LDL.LU R8, [R1+0x938] ;  /* 0x0009380001087983 */ /* 0x000ea20000300800 */
[----:B------:R-:W-:-:S03]  /*66b50*/  IADD3.X R7, PT, PT, R7, UR58, RZ, P1, !PT ;  /* 0x0000003a07077c10 */ /* 0x000fc60008ffe4ff */
[----:B------:R-:W-:Y:S01]  /*66b60*/  STL [R1+0x910], R6 ;  /* 0x0009100601007387 */ /* 0x000fe20000100800 */
[----:B-1----:R-:W-:-:S03]  /*66b70*/  @!P0 IMAD.MOV.U32 R20, RZ, RZ, R6 ;  /* 0x000000ffff148224 */ /* 0x002fc600078e0006 */
[----:B------:R0:W-:Y:S01]  /*66b80*/  STL [R1+0x90c], R7 ;  /* 0x00090c0701007387 */ /* 0x0001e20000100800 */
[----:B------:R-:W-:Y:S01]  /*66b90*/  IADD3 R0, P1, PT, R0, UR15, RZ ;  /* 0x0000000f00007c10 */ /* 0x000fe2000ff3e0ff */
[----:B------:R-:W-:-:S03]  /*66ba0*/  @!P0 IMAD.MOV.U32 R21, RZ, RZ, R7 ;  /* 0x000000ffff158224 */ /* 0x000fc600078e0007 */
[----:B------:R-:W-:Y:S01]  /*66bb0*/  IADD3.X R4, PT, PT, R4, UR58, RZ, P1, !PT ;  /* 0x0000003a04047c10 */ /* 0x000fe20008ffe4ff */
[----:B0-----:R-:W2:Y:S04]  /*66bc0*/  LDL.LU R7, [R1+0x93c] ;  /* 0x00093c0001077983 */ /* 0x001ea80000300800 */
[----:B------:R-:W2:Y:S04]  /*66bd0*/  LDL.LU R6, [R1+0x940] ;  /* 0x0009400001067983 */ /* 0x000ea80000300800 */
[----:B------:R-:W-:Y:S04]  /*66be0*/  STL [R1+0x918], R0 ;  /* 0x0009180001007387 */ /* 0x000fe80000100800 */
[----:B------:R0:W-:Y:S01]  /*66bf0*/  STL [R1+0x914], R4 ;  /* 0x0009140401007387 */ /* 0x0001e20000100800 */
[----:B------:R-:W-:-:S02]  /*66c00*/  @!P0 IMAD.MOV.U32 R23, RZ, RZ, R4 ;  /* 0x000000ffff178224 */ /* 0x000fc400078e0004 */
[----:B------:R-:W-:Y:S01]  /*66c10*/  @!P0 IMAD.MOV.U32 R22, RZ, RZ, R0 ;  /* 0x000000ffff168224 */ /* 0x000fe200078e0000 */
[----:B0-----:R-:W2:Y:S04]  /*66c20*/  LDL.LU R4, [R1+0x944] ;  /* 0x0009440001047983 */ /* 0x001ea80000300800 */
[----:B------:R-:W2:Y:S01]  /*66c30*/  LDL.LU R0, [R1+0x948] ;  /* 0x0009480001007983 */ /* 0x000ea20000300800 */
[----:B------:R-:W-:Y:S02]  /*66c40*/  PRMT R19, RZ, 0x7610, R19 ;  /* 0x00007610ff137816 */ /* 0x000fe40000000013 */
[----:B----4-:R-:W-:-:S04]  /*66c50*/  IADD3 R2, P1, PT, R2, UR15, RZ ;  /* 0x0000000f02027c10 */ /* 0x010fc8000ff3e0ff */
[----:B------:R0:W4:Y:S01]  /*66c60*/  @!P0 LDG.E.U8 R19, desc[UR20][R20.64] ;  /* 0x0000001414138981 */ /* 0x000122000c1e1100 */
[----:B---3--:R-:W-:-:S03]  /*66c70*/  IADD3.X R3, PT, PT, R3, UR58, RZ, P1, !PT ;  /* 0x0000003a03037c10 */ /* 0x008fc60008ffe4ff */
[----:B------:R-:W-:Y:S01]  /*66c80*/  STL [R1+0x928], R2 ;  /* 0x0009280201007387 */ /* 0x000fe20000100800 */
[----:B0-----:R-:W-:Y:S02]  /*66c90*/  PRMT R20, RZ, 0x7610, R20 ;  /* 0x00007610ff147816 */ /* 0x001fe40000000014 */
[----:B--2---:R-:W-:Y:S02]  /*66ca0*/  IADD3 R10, P1, PT, R10, UR15, RZ ;  /* 0x0000000f0a0a7c10 */ /* 0x004fe4000ff3e0ff */
[----:B------:R-:W-:Y:S01]  /*66cb0*/  PRMT R21, RZ, 0x7610, R21 ;  /* 0x00007610ff157816 */ /* 0x000fe20000000015 */
[----:B------:R0:W-:Y:S04]  /*66cc0*/  STL [R1+0x924], R3 ;  /* 0x0009240301007387 */ /* 0x0001e80000100800 */
[----:B------:R1:W2:Y:S01]  /*66cd0*/  @!P0 LDG.E.U8 R20, desc[UR20][R22.64] ;  /* 0x0000001416148981 */ /* 0x0002a2000c1e1100 */
[----:B------:R-:W-:Y:S01]  /*66ce0*/  IADD3.X R11, PT, PT, R11, UR58, RZ, P1, !PT ;  /* 0x0000003a0b0b7c10 */ /* 0x000fe20008ffe4ff */
[----:B------:R-:W-:-:S02]  /*66cf0*/  @!P0 IMAD.MOV.U32 R24, RZ, RZ, R10 ;  /* 0x000000ffff188224 */ /* 0x000fc400078e000a */
[----:B-1----:R-:W-:Y:S02]  /*66d00*/  @!P0 IMAD.MOV.U32 R22, RZ, RZ, R2 ;  /* 0x000000ffff168224 */ /* 0x002fe400078e0002 */
[----:B------:R-:W-:Y:S02]  /*66d10*/  @!P0 IMAD.MOV.U32 R23, RZ, RZ, R3 ;  /* 0x000000ffff178224 */ /* 0x000fe400078e0003 */
[----:B0-----:R-:W3:Y:S04]  /*66d20*/  LDL.LU R3, [R1+0x94c] ;  /* 0x00094c0001037983 */ /* 0x001ee80000300800 */
[----:B------:R-:W2:Y:S04]  /*66d30*/  LDL.LU R2, [R1+0x950] ;  /* 0x0009500001027983 */ /* 0x000ea80000300800 */
[----:B------:R0:W3:Y:S04]  /*66d40*/  @!P0 LDG.E.U8 R21, desc[UR20][R22.64] ;  /* 0x0000001416158981 */ /* 0x0000e8000c1e1100 */
[----:B------:R-:W-:Y:S01]  /*66d50*/  STL [R1+0x930], R10 ;  /* 0x0009300a01007387 */ /* 0x000fe20000100800 */
[----:B------:R-:W-:-:S03]  /*66d60*/  @!P0 IMAD.MOV.U32 R25, RZ, RZ, R11 ;  /* 0x000000ffff198224 */ /* 0x000fc600078e000b */
[----:B------:R1:W-:Y:S04]  /*66d70*/  STL [R1+0x92c], R11 ;  /* 0x00092c0b01007387 */ /* 0x0003e80000100800 */
[----:B------:R-:W4:Y:S04]  /*66d80*/  LDL.LU R31, [R1+0x954] ;  /* 0x00095400011f7983 */ /* 0x000f280000300800 */
[----:B------:R-:W4:Y:S01]  /*66d90*/  LDL.LU R30, [R1+0x958] ;  /* 0x00095800011e7983 */ /* 0x000f220000300800 */
[----:B0-----:R-:W-:Y:S02]  /*66da0*/  PRMT R22, RZ, 0x7610, R22 ;  /* 0x00007610ff167816 */ /* 0x001fe40000000016 */
[----:B------:R-:W-:-:S04]  /*66db0*/  PRMT R23, RZ, 0x7610, R23 ;  /* 0x00007610ff177816 */ /* 0x000fc80000000017 */
[----:B------:R0:W4:Y:S01]  /*66dc0*/  @!P0 LDG.E.U8 R22, desc[UR20][R24.64] ;  /* 0x0000001418168981 */ /* 0x000122000c1e1100 */
[----:B------:R-:W-:-:S04]  /*66dd0*/  IADD3 R8, P1, PT, R8, UR15, RZ ;  /* 0x0000000f08087c10 */ /* 0x000fc8000ff3e0ff */
[----:B------:R-:W-:Y:S01]  /*66de0*/  IADD3.X R9, PT, PT, R9, UR58, RZ, P1, !PT ;  /* 0x0000003a09097c10 */ /* 0x000fe20008ffe4ff */
[----:B0-----:R-:W-:Y:S01]  /*66df0*/  @!P0 IMAD.MOV.U32 R24, RZ, RZ, R8 ;  /* 0x000000ffff188224 */ /* 0x001fe200078e0008 */
[----:B------:R-:W-:Y:S04]  /*66e00*/  STL [R1+0x938], R8 ;  /* 0x0009380801007387 */ /* 0x000fe80000100800 */
[----:B------:R0:W-:Y:S01]  /*66e10*/  STL [R1+0x934], R9 ;  /* 0x0009340901007387 */ /* 0x0001e20000100800 */
[----:B------:R-:W-:-:S03]  /*66e20*/  @!P0 IMAD.MOV.U32 R25, RZ, RZ, R9 ;  /* 0x000000ffff198224 */ /* 0x000fc600078e0009 */
[----:B-1----:R-:W4:Y:S04]  /*66e30*/  LDL.LU R11, [R1+0x964] ;  /* 0x00096400010b7983 */ /* 0x002f280000300800 */
[----:B------:R-:W4:Y:S04]  /*66e40*/  LDL.LU R10, [R1+0x968] ;  /* 0x00096800010a7983 */ /* 0x000f280000300800 */
[----:B------:R1:W4:Y:S01]  /*66e50*/  @!P0 LDG.E.U8 R23, desc[UR20][R24.64] ;  /* 0x0000001418178981 */ /* 0x000322000c1e1100 */
[----:B------:R-:W-:-:S04]  /*66e60*/  IADD3 R6, P1, PT, R6, UR15, RZ ;  /* 0x0000000f06067c10 */ /* 0x000fc8000ff3e0ff */
[----:B------:R-:W-:Y:S02]  /*66e70*/  IADD3.X R7, PT, PT, R7, UR58, RZ, P1, !PT ;  /* 0x0000003a07077c10 */ /* 0x000fe40008ffe4ff */
[----:B-1----:R-:W-:Y:S01]  /*66e80*/  PRMT R24, RZ, 0x7610, R24 ;  /* 0x00007610ff187816 */ /* 0x002fe20000000018 */
[----:B------:R1:W-:Y:S04]  /*66e90*/  STL [R1+0x940], R6 ;  /* 0x0009400601007387 */ /* 0x0003e80000100800 */
[----:B------:R-:W-:Y:S01]  /*66ea0*/  STL [R1+0x93c], R7 ;  /* 0x00093c0701007387 */ /* 0x000fe20000100800 */
[----:B------:R-:W-:Y:S02]  /*66eb0*/  @!P0 IMAD.MOV.U32 R26, RZ, RZ, R6 ;  /* 0x000000ffff1a8224 */ /* 0x000fe400078e0006 */
[----:B------:R-:W-:Y:S01]  /*66ec0*/  @!P0 IMAD.MOV.U32 R27, RZ, RZ, R7 ;  /* 0x000000ffff1b8224 */ /* 0x000fe200078e0007 */
[----:B0-----:R-:W4:Y:S04]  /*66ed0*/  LDL.LU R9, [R1+0x96c] ;  /* 0x00096c0001097983 */ /* 0x001f280000300800 */
[----:B------:R-:W4:Y:S01]  /*66ee0*/  LDL.LU R8, [R1+0x970] ;  /* 0x0009700001087983 */ /* 0x000f220000300800 */
[----:B------:R-:W-:-:S03]  /*66ef0*/  IADD3 R0, P1, PT, R0, UR15, RZ ;  /* 0x0000000f00007c10 */ /* 0x000fc6000ff3e0ff */
[----:B------:R0:W4:Y:S01]  /*66f00*/  @!P0 LDG.E.U8 R24, desc[UR20][R26.64] ;  /* 0x000000141a188981 */ /* 0x000122000c1e1100 */
[----:B------:R-:W-:-:S03]  /*66f10*/  IADD3.X R4, PT, PT, R4, UR58, RZ, P1, !PT ;  /* 0x0000003a04047c10 */ /* 0x000fc60008ffe4ff */
[----:B------:R0:W-:Y:S04]  /*66f20*/  STL [R1+0x948], R0 ;  /* 0x0009480001007387 */ /* 0x0001e80000100800 */
[----:B------:R-:W-:Y:S04]  /*66f30*/  STL [R1+0x944], R4 ;  /* 0x0009440401007387 */ /* 0x000fe80000100800 */
[----:B-1----:R-:W4:Y:S01]  /*66f40*/  LDL.LU R6, [R1+0x974] ;  /* 0x0009740001067983 */ /* 0x002f220000300800 */
[----:B0-----:R-:W-:-:S03]  /*66f50*/  @!P0 IMAD.MOV.U32 R26, RZ, RZ, R0 ;  /* 0x000000ffff1a8224 */ /* 0x001fc600078e0000 */
[----:B------:R-:W4:Y:S01]  /*66f60*/  LDL.LU R0, [R1+0x978] ;  /* 0x0009780001007983 */ /* 0x000f220000300800 */
[----:B------:R-:W-:Y:S01]  /*66f70*/  PRMT R25, RZ, 0x7610, R25 ;  /* 0x00007610ff197816 */ /* 0x000fe20000000019 */
[----:B------:R-:W-:-:S05]  /*66f80*/  @!P0 IMAD.MOV.U32 R27, RZ, RZ, R4 ;  /* 0x000000ffff1b8224 */ /* 0x000fca00078e0004 */
[----:B------:R0:W4:Y:S01]  /*66f90*/  @!P0 LDG.E.U8 R25, desc[UR20][R26.64] ;  /* 0x000000141a198981 */ /* 0x000122000c1e1100 */
[----:B--2---:R-:W-:-:S04]  /*66fa0*/  IADD3 R2, P1, PT, R2, UR15, RZ ;  /* 0x0000000f02027c10 */ /* 0x004fc8000ff3e0ff */
[----:B---3--:R-:W-:Y:S02]  /*66fb0*/  IADD3.X R3, PT, PT, R3, UR58, RZ, P1, !PT ;  /* 0x0000003a03037c10 */ /* 0x008fe40008ffe4ff */
[----:B----4-:R-:W-:Y:S02]  /*66fc0*/  IADD3 R30, P1, PT, R30, UR15, RZ ;  /* 0x0000000f1e1e7c10 */ /* 0x010fe4000ff3e0ff */
[----:B0-----:R-:W-:Y:S01]  /*66fd0*/  PRMT R26, RZ, 0x7610, R26 ;  /* 0x00007610ff1a7816 */ /* 0x001fe2000000001a */
[----:B------:R-:W-:Y:S02]  /*66fe0*/  @!P0 IMAD.MOV.U32 R28, RZ, RZ, R2 ;  /* 0x000000ffff1c8224 */ /* 0x000fe400078e0002 */
[----:B------:R-:W-:Y:S01]  /*66ff0*/  @!P0 IMAD.MOV.U32 R29, RZ, RZ, R3 ;  /* 0x000000ffff1d8224 */ /* 0x000fe200078e0003 */
[----:B------:R-:W-:Y:S02]  /*67000*/  IADD3.X R31, PT, PT, R31, UR58, RZ, P1, !PT ;  /* 0x0000003a1f1f7c10 */ /* 0x000fe40008ffe4ff */
[----:B------:R-:W-:Y:S01]  /*67010*/  PRMT R27, RZ, 0x7610, R27 ;  /* 0x00007610ff1b7816 */ /* 0x000fe2000000001b */
[----:B------:R0:W-:Y:S04]  /*67020*/  STL [R1+0x950], R2 ;  /* 0x0009500201007387 */ /* 0x0001e80000100800 */
[----:B------:R1:W2:Y:S04]  /*67030*/  @!P0 LDG.E.U8 R26, desc[UR20][R28.64] ;  /* 0x000000141c1a8981 */ /* 0x0002a8000c1e1100 */
[----:B------:R3:W-:Y:S04]  /*67040*/  STL [R1+0x94c], R3 ;  /* 0x00094c0301007387 */ /* 0x0007e80000100800 */
[----:B0-----:R-:W4:Y:S01]  /*67050*/  LDL.LU R2, [R1+0x980] ;  /* 0x0009800001027983 */ /* 0x001f220000300800 */
[----:B-1----:R-:W-:-:S02]  /*67060*/  @!P0 IMAD.MOV.U32 R28, RZ, RZ, R30 ;  /* 0x000000ffff1c8224 */ /* 0x002fc400078e001e */
[----:B------:R-:W-:Y:S01]  /*67070*/  @!P0 IMAD.MOV.U32 R29, RZ, RZ, R31 ;  /* 0x000000ffff1d8224 */ /* 0x000fe200078e001f */
[----:B---3--:R-:W3:Y:S04]  /*67080*/  LDL.LU R3, [R1+0x97c] ;  /* 0x00097c0001037983 */ /* 0x008ee80000300800 */
[----:B------:R0:W-:Y:S04]  /*67090*/  STL [R1+0x958], R30 ;  /* 0x0009581e01007387 */ /* 0x0001e80000100800 */
[----:B------:R1:W-:Y:S04]  /*670a0*/  STL [R1+0x954], R31 ;  /* 0x0009541f01007387 */ /* 0x0003e80000100800 */
[----:B------:R0:W2:Y:S02]  /*670b0*/  @!P0 LDG.E.U8 R27, desc[UR20][R28.64] ;  /* 0x000000141c1b8981 */ /* 0x0000a4000c1e1100 */
[----:B0-----:R-:W-:Y:S01]  /*670c0*/  PRMT R28, RZ, 0x7610, R28 ;  /* 0x00007610ff1c7816 */ /* 0x001fe2000000001c */
[----:B------:R-:W-:-:S02]  /*670d0*/  IMAD.MOV.U32 R7, RZ, RZ, R33 ;  /* 0x000000ffff077224 */ /* 0x000fc400078e0021 */
[----:B------:R-:W-:Y:S01]  /*670e0*/  IMAD.MOV.U32 R4, RZ, RZ, R32 ;  /* 0x000000ffff047224 */ /* 0x000fe200078e0020 */
[----:B------:R-:W-:-:S04]  /*670f0*/  IADD3 R10, P1, PT, R10, UR15, RZ ;  /* 0x0000000f0a0a7c10 */ /* 0x000fc8000ff3e0ff */
[----:B------:R-:W-:Y:S01]  /*67100*/  IADD3.X R11, PT, PT, R11, UR58, RZ, P1, !PT ;  /* 0x0000003a0b0b7c10 */ /* 0x000fe20008ffe4ff */
[----:B------:R0:W-:Y:S01]  /*67110*/  STL [R1+0x968], R10 ;  /* 0x0009680a01007387 */ /* 0x0001e20000100800 */
[----:B------:R-:W-:-:S03]  /*67120*/  @!P0 IMAD.MOV.U32 R30, RZ, RZ, R10 ;  /* 0x000000ffff1e8224 */ /* 0x000fc600078e000a */
[----:B------:R-:W-:Y:S01]  /*67130*/  STL [R1+0x964], R11 ;  /* 0x0009640b01007387 */ /* 0x000fe20000100800 */
[----:B-1----:R-:W-:-:S03]  /*67140*/  @!P0 IMAD.MOV.U32 R31, RZ, RZ, R11 ;  /* 0x000000ffff1f8224 */ /* 0x002fc600078e000b */
[----:B------:R-:W2:Y:S04]  /*67150*/  LDL.LU R35, [R1+0x984] ;  /* 0x0009840001237983 */ /* 0x000ea80000300800 */
[----:B------:R-:W2:Y:S04]  /*67160*/  LDL.LU R34, [R1+0x988] ;  /* 0x0009880001227983 */ /* 0x000ea80000300800 */
[----:B------:R1:W2:Y:S01]  /*67170*/  @!P0 LDG.E.U8 R28, desc[UR20][R30.64] ;  /* 0x000000141e1c8981 */ /* 0x0002a2000c1e1100 */
[----:B------:R-:W-:-:S04]  /*67180*/  IADD3 R8, P1, PT, R8, UR15, RZ ;  /* 0x0000000f08087c10 */ /* 0x000fc8000ff3e0ff */
[----:B------:R-:W-:Y:S01]  /*67190*/  IADD3.X R9, PT, PT, R9, UR58, RZ, P1, !PT ;  /* 0x0000003a09097c10 */ /* 0x000fe20008ffe4ff */
[----:B------:R0:W-:Y:S01]  /*671a0*/  STL [R1+0x970], R8 ;  /* 0x0009700801007387 */ /* 0x0001e20000100800 */
[----:B-1----:R-:W-:-:S03]  /*671b0*/  @!P0 IMAD.MOV.U32 R30, RZ, RZ, R8 ;  /* 0x000000ffff1e8224 */ /* 0x002fc600078e0008 */
[----:B------:R-:W-:Y:S04]  /*671c0*/  STL [R1+0x96c], R9 ;  /* 0x00096c0901007387 */ /* 0x000fe80000100800 */
[----:B0-----:R-:W2:Y:S04]  /*671d0*/  LDL.LU R10, [R1+0x98c] ;  /* 0x00098c00010a7983 */ /* 0x001ea80000300800 */
[----:B------:R-:W2:Y:S01]  /*671e0*/  LDL.LU R8, [R1+0x990] ;  /* 0x0009900001087983 */ /* 0x000ea20000300800 */
[----:B------:R-:W-:-:S04]  /*671f0*/  IADD3 R0, P1, PT, R0, UR15, RZ ;  /* 0x0000000f00007c10 */ /* 0x000fc8000ff3e0ff */
[----:B------:R-:W-:Y:S01]  /*67200*/  IADD3.X R6, PT, PT, R6, UR58, RZ, P1, !PT ;  /* 0x0000003a06067c10 */ /* 0x000fe20008ffe4ff */
[----:B------:R-:W-:Y:S01]  /*67210*/  STL [R1+0x978], R0 ;  /* 0x0009780001007387 */ /* 0x000fe20000100800 */
[----:B------:R-:W-:-:S03]  /*67220*/  @!P0 IMAD.MOV.U32 R32, RZ, RZ, R0 ;  /* 0x000000ffff208224 */ /* 0x000fc600078e0000 */
[----:B------:R0:W-:Y:S01]  /*67230*/  STL [R1+0x974], R6 ;  /* 0x0009740601007387 */ /* 0x0001e20000100800 */
[----:B------:R-:W-:-:S03]  /*67240*/  @!P0 IMAD.MOV.U32 R33, RZ, RZ, R6 ;  /* 0x000000ffff218224 */ /* 0x000fc600078e0006 */
[----:B0-----:R-:W2:Y:S04]  /*67250*/  LDL.LU R6, [R1+0x15b0] ;  /* 0x0015b00001067983 */ /* 0x001ea80000300800 */
[----:B------:R-:W2:Y:S01]  /*67260*/  LDL.LU R0, [R1+0x15b4] ;  /* 0x0015b40001007983 */ /* 0x000ea20000300800 */
[----:B------:R-:W-:Y:S01]  /*67270*/  PRMT R29, RZ, 0x7610, R29 ;  /* 0x00007610ff1d7816 */ /* 0x000fe2000000001d */
[----:B------:R-:W-:-:S05]  /*67280*/  @!P0 IMAD.MOV.U32 R31, RZ, RZ, R9 ;  /* 0x000000ffff1f8224 */ /* 0x000fca00078e0009 */
[----:B------:R0:W2:Y:S02]  /*67290*/  @!P0 LDG.E.U8 R29, desc[UR20][R30.64] ;  /* 0x000000141e1d8981 */ /* 0x0000a4000c1e1100 */
[----:B0-----:R-:W-:Y:S02]  /*672a0*/  PRMT R30, RZ, 0x7610, R30 ;  /* 0x00007610ff1e7816 */ /* 0x001fe4000000001e */
[----:B----4-:R-:W-:-:S04]  /*672b0*/  IADD3 R2, P1, PT, R2, UR15, RZ ;  /* 0x0000000f02027c10 */ /* 0x010fc8000ff3e0ff */
[----:B------:R0:W4:Y:S01]  /*672c0*/  @!P0 LDG.E.U8 R30, desc[UR20][R32.64] ;  /* 0x00000014201e8981 */ /* 0x000122000c1e1100 */
[----:B---3--:R-:W-:-:S03]  /*672d0*/  IADD3.X R3, PT, PT, R3, UR58, RZ, P1, !PT ;  /* 0x0000003a03037c10 */ /* 0x008fc60008ffe4ff */
[----:B------:R1:W-:Y:S01]  /*672e0*/  STL [R1+0x980], R2 ;  /* 0x0009800201007387 */ /* 0x0003e20000100800 */
[----:B------:R-:W-:-:S03]  /*672f0*/  PRMT R31, RZ, 0x7610, R31 ;  /* 0x00007610ff1f7816 */ /* 0x000fc6000000001f */
[----:B------:R3:W-:Y:S04]  /*67300*/  STL [R1+0x97c], R3 ;  /* 0x00097c0301007387 */ /* 0x0007e80000100800 */
[----:B------:R-:W4:Y:S01]  /*67310*/  LDL.LU R11, [R1+0x15c0] ;  /* 0x0015c000010b7983 */ /* 0x000f220000300800 */
[----:B0-----:R-:W-:Y:S02]  /*67320*/  @!P0 IMAD.MOV.U32 R32, RZ, RZ, R2 ;  /* 0x000000ffff208224 */ /* 0x001fe400078e0002 */
[----:B------:R-:W-:Y:S01]  /*67330*/  @!P0 IMAD.MOV.U32 R33, RZ, RZ, R3 ;  /* 0x000000ffff218224 */ /* 0x000fe200078e0003 */
[----:B-1----:R-:W4:Y:S04]  /*67340*/  LDL.LU R2, [R1+0x15c4] ;  /* 0x0015c40001027983 */ /* 0x002f280000300800 */
[----:B------:R0:W4:Y:S01]  /*67350*/  @!P0 LDG.E.U8 R31, desc[UR20][R32.64] ;  /* 0x00000014201f8981 */ /* 0x000122000c1e1100 */
[----:B---3--:R-:W-:-:S02]  /*67360*/  IMAD.MOV.U32 R3, RZ, RZ, R4 ;  /* 0x000000ffff037224 */ /* 0x008fc400078e0004 */
[----:B------:R-:W-:Y:S01]  /*67370*/  IMAD.MOV.U32 R4, RZ, RZ, R7 ;  /* 0x000000ffff047224 */ /* 0x000fe200078e0007 */
[----:B0-----:R-:W-:Y:S01]  /*67380*/  PRMT R32, RZ, 0x7610, R32 ;  /* 0x00007610ff207816 */ /* 0x001fe20000000020 */
[----:B------:R-:W-:Y:S01]  /*67390*/  IMAD.MOV.U32 R7, RZ, RZ, R38 ;  /* 0x000000ffff077224 */ /* 0x000fe200078e0026 */
[----:B--2---:R-:W-:-:S04]  /*673a0*/  IADD3 R34, P1, PT, R34, UR15, RZ ;  /* 0x0000000f22227c10 */ /* 0x004fc8000ff3e0ff */
[----:B------:R-:W-:Y:S01]  /*673b0*/  IADD3.X R35, PT, PT, R35, UR58, RZ, P1, !PT ;  /* 0x0000003a23237c10 */ /* 0x000fe20008ffe4ff */
[----:B------:R0:W-:Y:S04]  /*673c0*/  STL [R1+0x988], R34 ;  /* 0x0009882201007387 */ /* 0x0001e80000100800 */
[----:B------:R-:W-:Y:S04]  /*673d0*/  STL [R1+0x984], R35 ;  /* 0x0009842301007387 */ /* 0x000fe80000100800 */
[----:B------:R0:W2:Y:S01]  /*673e0*/  @!P0 LDG.E.U8 R32, desc[UR20][R34.64] ;  /* 0x0000001422208981 */ /* 0x0000a2000c1e1100 */
[----:B------:R-:W-:-:S04]  /*673f0*/  IADD3 R8, P1, PT, R8, UR15, RZ ;  /* 0x0000000f08087c10 */ /* 0x000fc8000ff3e0ff */
[----:B------:R-:W-:Y:S01]  /*67400*/  IADD3.X R10, PT, PT, R10, UR58, RZ, P1, !PT ;  /* 0x0000003a0a0a7c10 */ /* 0x000fe20008ffe4ff */
[----:B------:R1:W-:Y:S01]  /*67410*/  STL [R1+0x990], R8 ;  /* 0x0009900801007387 */ /* 0x0003e20000100800 */
[----:B0-----:R-:W-:-:S03]  /*67420*/  @!P0 IMAD.MOV.U32 R34, RZ, RZ, R8 ;  /* 0x000000ffff228224 */ /* 0x001fc600078e0008 */
[----:B------:R0:W-:Y:S01]  /*67430*/  STL [R1+0x98c], R10 ;  /* 0x00098c0a01007387 */ /* 0x0001e20000100800 */
[----:B------:R-:W-:-:S04]  /*67440*/  IADD3 R0, P1, PT, R0, UR15, RZ ;  /* 0x0000000f00007c10 */ /* 0x000fc8000ff3e0ff */
[----:B------:R-:W-:Y:S01]  /*67450*/  IADD3.X R6, PT, PT, R6, UR58, RZ, P1, !PT ;  /* 0x0000003a06067c10 */ /* 0x000fe20008ffe4ff */
[----:B------:R-:W-:Y:S04]  /*67460*/  STL [R1+0x15b4], R0 ;  /* 0x0015b40001007387 */ /* 0x000fe80000100800 */
[----:B------:R3:W-:Y:S04]  /*67470*/  STL [R1+0x15b0], R6 ;  /* 0x0015b00601007387 */ /* 0x0007e80000100800 */
[----:B------:R-:W2:Y:S04]  /*67480*/  LDL.LU R38, [R1+0x15c8] ;  /* 0x0015c80001267983 */ /* 0x000ea80000300800 */
[----:B-1----:R-:W2:Y:S01]  /*67490*/  LDL.LU R8, [R1+0x15cc] ;  /* 0x0015cc0001087983 */ /* 0x002ea20000300800 */
[----:B------:R-:W-:Y:S01]  /*674a0*/  PRMT R33, RZ, 0x7610, R33 ;  /* 0x00007610ff217816 */ /* 0x000fe20000000021 */
[----:B------:R-:W-:-:S02]  /*674b0*/  @!P0 IMAD.MOV.U32 R35, RZ, RZ, R10 ;  /* 0x000000ffff238224 */ /* 0x000fc400078e000a */
[----:B------:R-:W-:Y:S02]  /*674c0*/  IMAD.MOV.U32 R9, RZ, RZ, R37 ;  /* 0x000000ffff097224 */ /* 0x000fe400078e0025 */
[----:B0-----:R-:W-:Y:S02]  /*674d0*/  IMAD.MOV.U32 R10, RZ, RZ, R36 ;  /* 0x000000ffff0a7224 */ /* 0x001fe400078e0024 */
[----:B------:R-:W-:Y:S01]  /*674e0*/  @!P0 IMAD.MOV.U32 R36, RZ, RZ, R0 ;  /* 0x000000ffff248224 */ /* 0x000fe200078e0000 */
[----:B------:R0:W2:Y:S01]  /*674f0*/  @!P0 LDG.E.U8 R33, desc[UR20][R34.64] ;  /* 0x0000001422218981 */ /* 0x0000a2000c1e1100 */
[----:B------:R-:W-:Y:S01]  /*67500*/  @!P0 IMAD.MOV.U32 R37, RZ, RZ, R6 ;  /* 0x000000ffff258224 */ /* 0x000fe200078e0006 */
[----:B0-----:R-:W-:-:S06]  /*67510*/  PRMT R34, RZ, 0x7610, R34 ;  /* 0x00007610ff227816 */ /* 0x001fcc0000000022 */
[----:B------:R0:W2:Y:S01]  /*67520*/  @!P0 LDG.E.U8 R34, desc[UR20][R36.64] ;  /* 0x0000001424228981 */ /* 0x0000a2000c1e1100 */
[----:B----4-:R-:W-:-:S04]  /*67530*/  IADD3 R2, P1, PT, R2, UR15, RZ ;  /* 0x0000000f02027c10 */ /* 0x010fc8000ff3e0ff */
[----:B------:R-:W-:Y:S01]  /*67540*/  IADD3.X R11, PT, PT, R11, UR58, RZ, P1, !PT ;  /* 0x0000003a0b0b7c10 */ /* 0x000fe20008ffe4ff */
[----:B------:R-:W-:Y:S01]  /*67550*/  STL [R1+0x15c4], R2 ;  /* 0x0015c40201007387 */ /* 0x000fe20000100800 */
[----:B0-----:R-:W-:-:S03]  /*67560*/  @!P0 IMAD.MOV.U32 R36, RZ, RZ, R2 ;  /* 0x000000ffff248224 */ /* 0x001fc600078e0002 */
[----:B------:R0:W-:Y:S01]  /*67570*/  STL [R1+0x15c0], R11 ;  /* 0x0015c00b01007387 */ /* 0x0001e20000100800 */
[----:B------:R-:W-:Y:S02]  /*67580*/  @!P0 IMAD.MOV.U32 R37, RZ, RZ, R11 ;  /* 0x000000ffff258224 */ /* 0x000fe400078e000b */
[----:B---3--:R-:W-:Y:S02]  /*67590*/  IMAD.MOV.U32 R6, RZ, RZ, R41 ;  /* 0x000000ffff067224 */ /* 0x008fe400078e0029 */
[----:B------:R-:W-:Y:S01]  /*675a0*/  IMAD.MOV.U32 R0, RZ, RZ, R40 ;  /* 0x000000ffff007224 */ /* 0x000fe200078e0028 */
[----:B0-----:R-:W3:Y:S04]  /*675b0*/  LDL.LU R11, [R1+0x15d0] ;  /* 0x0015d000010b7983 */ /* 0x001ee80000300800 */
[----:B------:R-:W4:Y:S04]  /*675c0*/  LDL.LU R2, [R1+0x15d4] ;  /* 0x0015d40001027983 */ /* 0x000f280000300800 */
[----:B------:R-:W3:Y:S04]  /*675d0*/  LDL.LU R41, [R1+0x15d8] ;  /* 0x0015d80001297983 */ /* 0x000ee80000300800 */
[----:B------:R-:W3:Y:S01]  /*675e0*/  LDL.LU R40, [R1+0x15dc] ;  /* 0x0015dc0001287983 */ /* 0x000ee20000300800 */
[----:B------:R-:W-:-:S02]  /*675f0*/  IMAD.MOV.U32 R92, RZ, RZ, R3 ;  /* 0x000000ffff5c7224 */ /* 0x000fc400078e0003 */
[----:B------:R-:W-:Y:S01]  /*67600*/  IMAD.MOV.U32 R3, RZ, RZ, R39 ;  /* 0x000000ffff037224 */ /* 0x000fe200078e0027 */
[----:B--2---:R-:W-:-:S04]  /*67610*/  IADD3 R8, P1, PT, R8, UR15, RZ ;  /* 0x0000000f08087c10 */ /* 0x004fc8000ff3e0ff */
[----:B------:R-:W-:Y:S01]  /*67620*/  IADD3.X R38, PT, PT, R38, UR58, RZ, P1, !PT ;  /* 0x0000003a26267c10 */ /* 0x000fe20008ffe4ff */
[----:B------:R-:W-:Y:S04]  /*67630*/  STL [R1+0x15cc], R8 ;  /* 0x0015cc0801007387 */ /* 0x000fe80000100800 */
[----:B------:R0:W-:Y:S01]  /*67640*/  STL [R1+0x15c8], R38 ;  /* 0x0015c82601007387 */ /* 0x0001e20000100800 */
[----:B------:R-:W-:-:S03]  /*67650*/  @!P0 IMAD.MOV.U32 R39, RZ, RZ, R38 ;  /* 0x000000ffff278224 */ /* 0x000fc600078e0026 */
[----:B------:R-:W2:Y:S01]  /*67660*/  LDL.LU R56, [R1+0x15e0] ;  /* 0x0015e00001387983 */ /* 0x000ea20000300800 */
[----:B0-----:R-:W-:-:S03]  /*67670*/  @!P0 IMAD.MOV.U32 R38, RZ, RZ, R8 ;  /* 0x000000ffff268224 */ /* 0x001fc600078e0008 */
[----:B------:R-:W2:Y:S01]  /*67680*/  LDL.LU R8, [R1+0x15e4] ;  /* 0x0015e40001087983 */ /* 0x000ea20000300800 */
[----:B------:R-:W-:-:S06]  /*67690*/  PRMT R35, RZ, 0x7610, R35 ;  /* 0x00007610ff237816 */ /* 0x000fcc0000000023 */
[----:B------:R0:W2:Y:S02]  /*676a0*/  @!P0 LDG.E.U8 R35, desc[UR20][R36.64] ;  /* 0x0000001424238981 */ /* 0x0000a4000c1e1100 */
[----:B0-----:R-:W-:Y:S02]  /*676b0*/  PRMT R36, RZ, 0x7610, R36 ;  /* 0x00007610ff247816 */ /* 0x001fe40000000024 */
[----:B----4-:R-:W-:-:S04]  /*676c0*/  IADD3 R2, P1, PT, R2, UR15, RZ ;  /* 0x0000000f02027c10 */ /* 0x010fc8000ff3e0ff */
[----:B------:R0:W4:Y:S01]  /*676d0*/  @!P0 LDG.E.U8 R36, desc[UR20][R38.64] ;  /* 0x0000001426248981 */ /* 0x000122000c1e1100 */
[----:B---3--:R-:W-:Y:S02]  /*676e0*/  IADD3.X R11, PT, PT, R11, UR58, RZ, P1, !PT ;  /* 0x0000003a0b0b7c10 */ /* 0x008fe40008ffe4ff */
[----:B------:R-:W-:Y:S02]  /*676f0*/  IADD3 R40, P1, PT, R40, UR15, RZ ;  /* 0x0000000f28287c10 */ /* 0x000fe4000ff3e0ff */
[----:B------:R-:W-:Y:S01]  /*67700*/  PRMT R37, RZ, 0x7610, R37 ;  /* 0x00007610ff257816 */ /* 0x000fe20000000025 */
[----:B------:R1:W-:Y:S01]  /*67710*/  STL [R1+0x15d4], R2 ;  /* 0x0015d40201007387 */ /* 0x0003e20000100800 */
[----:B------:R-:W-:Y:S01]  /*67720*/  IADD3.X R41, PT, PT, R41, UR58, RZ, P1, !PT ;  /* 0x0000003a29297c10 */ /* 0x000fe20008ffe4ff */
[----:B0-----:R-:W-:Y:S02]  /*67730*/  @!P0 IMAD.MOV.U32 R38, RZ, RZ, R2 ;  /* 0x000000ffff268224 */ /* 0x001fe400078e0002 */
[----:B------:R-:W-:Y:S01]  /*67740*/  @!P0 IMAD.MOV.U32 R39, RZ, RZ, R11 ;  /* 0x000000ffff278224 */ /* 0x000fe200078e000b */
[----:B------:R0:W-:Y:S04]  /*67750*/  STL [R1+0x15d0], R11 ;  /* 0x0015d00b01007387 */ /* 0x0001e80000100800 */
[----:B------:R3:W-:Y:S01]  /*67760*/  STL [R1+0x15dc], R40 ;  /* 0x0015dc2801007387 */ /* 0x0007e20000100800 */
[----:B-1----:R-:W-:-:S03]  /*67770*/  IMAD.MOV.U32 R2, RZ, RZ, R43 ;  /* 0x000000ffff027224 */ /* 0x002fc600078e002b */
[----:B------:R1:W4:Y:S04]  /*67780*/  @!P0 LDG.E.U8 R37, desc[UR20][R38.64] ;  /* 0x0000001426258981 */ /* 0x000328000c1e1100 */
[----:B------:R2:W-:Y:S04]  /*67790*/  STL [R1+0x15d8], R41 ;  /* 0x0015d82901007387 */ /* 0x0005e80000100800 */
[----:B------:R-:W4:Y:S01]  /*677a0*/  LDL.LU R43, [R1+0x15e8] ;  /* 0x0015e800012b7983 */ /* 0x000f220000300800 */
[----:B0-----:R-:W-:-:S03]  /*677b0*/  IMAD.MOV.U32 R11, RZ, RZ, R42 ;  /* 0x000000ffff0b7224 */ /* 0x001fc600078e002a */
[----:B------:R-:W4:Y:S01]  /*677c0*/  LDL.LU R42, [R1+0x15ec] ;  /* 0x0015ec00012a7983 */ /* 0x000f220000300800 */
[----:B-1----:R-:W-:-:S06]  /*677d0*/  PRMT R38, RZ, 0x7610, R38 ;  /* 0x00007610ff267816 */ /* 0x002fcc0000000026 */
[----:B------:R3:W4:Y:S01]  /*677e0*/  @!P0 LDG.E.U8 R38, desc[UR20][R40.64] ;  /* 0x0000001428268981 */ /* 0x000722000c1e1100 */
[----:B--2---:R-:W-:-:S04]  /*677f0*/  IADD3 R8, P1, PT, R8, UR15, RZ ;  /* 0x0000000f08087c10 */ /* 0x004fc8000ff3e0ff */
[----:B------:R-:W-:Y:S01]  /*67800*/  IADD3.X R56, PT, PT, R56, UR58, RZ, P1, !PT ;  /* 0x0000003a38387c10 */ /* 0x000fe20008ffe4ff */
[----:B------:R-:W-:Y:S01]  /*67810*/  STL [R1+0x15e4], R8 ;  /* 0x0015e40801007387 */ /* 0x000fe20000100800 */
[----:B---3--:R-:W-:-:S03]  /*67820*/  @!P0 IMAD.MOV.U32 R40, RZ, RZ, R8 ;  /* 0x000000ffff288224 */ /* 0x008fc600078e0008 */
[----:B------:R0:W-:Y:S01]  /*67830*/  STL [R1+0x15e0], R56 ;  /* 0x0015e03801007387 */ /* 0x0001e20000100800 */
[----:B------:R-:W-:-:S03]  /*67840*/  @!P0 IMAD.MOV.U32 R41, RZ, RZ, R56 ;  /* 0x000000ffff298224 */ /* 0x000fc600078e0038 */
[----:B0-----:R-:W2:Y:S04]  /*67850*/  LDL.LU R56, [R1+0x15f0] ;  /* 0x0015f00001387983 */ /* 0x001ea80000300800 */
[----:B------:R-:W3:Y:S01]  /*67860*/  LDL.LU R8, [R1+0x15f4] ;  /* 0x0015f40001087983 */ /* 0x000ee20000300800 */
[----:B------:R-:W-:Y:S01]  /*67870*/  PRMT R39, RZ, 0x7610, R39 ;  /* 0x00007610ff277816 */ /* 0x000fe20000000027 */
[----:B------:R-:W-:Y:S02]  /*67880*/  IMAD.MOV.U32 R88, RZ, RZ, R9 ;  /* 0x000000ffff587224 */ /* 0x000fe400078e0009 */
[----:B------:R-:W-:Y:S02]  /*67890*/  IMAD.MOV.U32 R9, RZ, RZ, R7 ;  /* 0x000000ffff097224 */ /* 0x000fe400078e0007 */
[----:B------:R-:W-:-:S02]  /*678a0*/  IMAD.MOV.U32 R7, RZ, RZ, R45 ;  /* 0x000000ffff077224 */ /* 0x000fc400078e002d */
[----:B------:R-:W-:Y:S01]  /*678b0*/  IMAD.MOV.U32 R90, RZ, RZ, R44 ;  /* 0x000000ffff5a7224 */ /* 0x000fe200078e002c */
[----:B------:R0:W2:Y:S02]  /*678c0*/  @!P0 LDG.E.U8 R39, desc[UR20][R40.64] ;  /* 0x0000001428278981 */ /* 0x0000a4000c1e1100 */
[----:B0-----:R-:W-:Y:S02]  /*678d0*/  PRMT R40, RZ, 0x7610, R40 ;  /* 0x00007610ff287816 */ /* 0x001fe40000000028 */
[----:B----4-:R-:W-:-:S04]  /*678e0*/  IADD3 R42, P1, PT, R42, UR15, RZ ;  /* 0x0000000f2a2a7c10 */ /* 0x010fc8000ff3e0ff */
[----:B------:R-:W-:Y:S01]  /*678f0*/  IADD3.X R43, PT, PT, R43, UR58, RZ, P1, !PT ;  /* 0x0000003a2b2b7c10 */ /* 0x000fe20008ffe4ff */
[----:B------:R-:W-:Y:S04]  /*67900*/  STL [R1+0x15ec], R42 ;  /* 0x0015ec2a01007387 */ /* 0x000fe80000100800 */
[----:B------:R0:W-:Y:S04]  /*67910*/  STL [R1+0x15e8], R43 ;  /* 0x0015e82b01007387 */ /* 0x0001e80000100800 */
[----:B------:R-:W4:Y:S04]  /*67920*/  LDL.LU R45, [R1+0x1600] ;  /* 0x00160000012d7983 */ /* 0x000f280000300800 */
[----:B------:R-:W4:Y:S04]  /*67930*/  LDL.LU R44, [R1+0x1604] ;  /* 0x00160400012c7983 */ /* 0x000f280000300800 */
[----:B------:R0:W4:Y:S01]  /*67940*/  @!P0 LDG.E.U8 R40, desc[UR20][R42.64] ;  /* 0x000000142a288981 */ /* 0x000122000c1e1100 */
[----:B---3--:R-:W-:-:S04]  /*67950*/  IADD3 R8, P1, PT, R8, UR15, RZ ;  /* 0x0000000f08087c10 */ /* 0x008fc8000ff3e0ff */
[----:B--2---:R-:W-:Y:S01]  /*67960*/  IADD3.X R56, PT, PT, R56, UR58, RZ, P1, !PT ;  /* 0x0000003a38387c10 */ /* 0x004fe20008ffe4ff */
[----:B------:R-:W-:Y:S04]  /*67970*/  STL [R1+0x15f4], R8 ;  /* 0x0015f40801007387 */ /* 0x000fe80000100800 */
[----:B------:R1:W-:Y:S01]  /*67980*/  STL [R1+0x15f0], R56 ;  /* 0x0015f03801007387 */ /* 0x0003e20000100800 */
[----:B0-----:R-:W-:-:S03]  /*67990*/  @!P0 IMAD.MOV.U32 R43, RZ, RZ, R56 ;  /* 0x000000ffff2b8224 */ /* 0x001fc600078e0038 */
[----:B------:R-:W2:Y:S04]  /*679a0*/  LDL.LU R58, [R1+0x1640] ;  /* 0x00164000013a7983 */ /* 0x000ea80000300800 */
[----:B-1----:R-:W3:Y:S01]  /*679b0*/  LDL.LU R56, [R1+0x1644] ;  /* 0x0016440001387983 */ /* 0x002ee20000300800 */
[----:B------:R-:W-:Y:S01]  /*679c0*/  PRMT R41, RZ, 0x7610, R41 ;  /* 0x00007610ff297816 */ /* 0x000fe20000000029 */
[----:B------:R-:W-:Y:S02]  /*679d0*/  @!P0 IMAD.MOV.U32 R42, RZ, RZ, R8 ;  /* 0x000000ffff2a8224 */ /* 0x000fe400078e0008 */
[----:B------:R-:W-:Y:S02]  /*679e0*/  IMAD.MOV.U32 R86, RZ, RZ, R92 ;  /* 0x000000ffff567224 */ /* 0x000fe400078e005c */
[----:B------:R-:W-:-:S02]  /*679f0*/  IMAD.MOV.U32 R92, RZ, RZ, R0 ;  /* 0x000000ffff5c7224 */ /* 0x000fc400078e0000 */
[----:B------:R-:W-:Y:S01]  /*67a00*/  IMAD.MOV.U32 R8, RZ, RZ, R6 ;  /* 0x000000ffff087224 */ /* 0x000fe200078e0006 */
[----:B------:R0:W2:Y:S01]  /*67a10*/  @!P0 LDG.E.U8 R41, desc[UR20][R42.64] ;  /* 0x000000142a298981 */ /* 0x0000a2000c1e1100 */
[----:B------:R-:W-:Y:S02]  /*67a20*/  IMAD.MOV.U32 R0, RZ, RZ, R47 ;  /* 0x000000ffff007224 */ /* 0x000fe400078e002f */
[----:B------:R-:W-:Y:S01]  /*67a30*/  IMAD.MOV.U32 R6, RZ, RZ, R46 ;  /* 0x000000ffff067224 */ /* 0x000fe200078e002e */
[----:B----4-:R-:W-:-:S04]  /*67a40*/  IADD3 R44, P1, PT, R44, UR15, RZ ;  /* 0x0000000f2c2c7c10 */ /* 0x010fc8000ff3e0ff */
[----:B------:R-:W-:Y:S02]  /*67a50*/  IADD3.X R45, PT, PT, R45, UR58, RZ, P1, !PT ;  /* 0x0000003a2d2d7c10 */ /* 0x000fe40008ffe4ff */
[----:B0-----:R-:W-:Y:S01]  /*67a60*/  PRMT R42, RZ, 0x7610, R42 ;  /* 0x00007610ff2a7816 */ /* 0x001fe2000000002a */
[----:B------:R0:W-:Y:S04]  /*67a70*/  STL [R1+0x1604], R44 ;  /* 0x0016042c01007387 */ /* 0x0001e80000100800 */
[----:B------:R1:W-:Y:S04]  /*67a80*/  STL [R1+0x1600], R45 ;  /* 0x0016002d01007387 */ /* 0x0003e80000100800 */
[----:B------:R-:W4:Y:S04]  /*67a90*/  LDL.LU R47, [R1+0x1680] ;  /* 0x00168000012f7983 */ /* 0x000f280000300800 */
[----:B------:R-:W4:Y:S04]  /*67aa0*/  LDL.LU R46, [R1+0x1684] ;  /* 0x00168400012e7983 */ /* 0x000f280000300800 */
[----:B------:R0:W4:Y:S01]  /*67ab0*/  @!P0 LDG.E.U8 R42, desc[UR20][R44.64] ;  /* 0x000000142c2a8981 */ /* 0x000122000c1e1100 */
[----:B---3--:R-:W-:-:S04]  /*67ac0*/  IADD3 R56, P1, PT, R56, UR15, RZ ;  /* 0x0000000f38387c10 */ /* 0x008fc8000ff3e0ff */
[----:B--2---:R-:W-:Y:S01]  /*67ad0*/  IADD3.X R58, PT, PT, R58, UR58, RZ, P1, !PT ;  /* 0x0000003a3a3a7c10 */ /* 0x004fe20008ffe4ff */
[----:B------:R-:W-:Y:S01]  /*67ae0*/  STL [R1+0x1644], R56 ;  /* 0x0016443801007387 */ /* 0x000fe20000100800 */
[----:B0-----:R-:W-:-:S03]  /*67af0*/  @!P0 IMAD.MOV.U32 R44, RZ, RZ, R56 ;  /* 0x000000ffff2c8224 */ /* 0x001fc600078e0038 */
[----:B------:R0:W-:Y:S01]  /*67b00*/  STL [R1+0x1640], R58 ;  /* 0x0016403a01007387 */ /* 0x0001e20000100800 */
[----:B-1----:R-:W-:-:S03]  /*67b10*/  @!P0 IMAD.MOV.U32 R45, RZ, RZ, R58 ;  /* 0x000000ffff2d8224 */ /* 0x002fc600078e003a */
[----:B0-----:R-:W2:Y:S04]  /*67b20*/  LDL.LU R58, [R1+0x16c0] ;  /* 0x0016c000013a7983 */ /* 0x001ea80000300800 */
[----:B------:R-:W3:Y:S01]  /*67b30*/  LDL.LU R56, [R1+0x16c4] ;  /* 0x0016c40001387983 */ /* 0x000ee20000300800 */
[----:B------:R-:W-:-:S06]  /*67b40*/  PRMT R43, RZ, 0x7610, R43 ;  /* 0x00007610ff2b7816 */ /* 0x000fcc000000002b */
[----:B------:R0:W2:Y:S01]  /*67b50*/  @!P0 LDG.E.U8 R43, desc[UR20][R44.64] ;  /* 0x000000142c2b8981 */ /* 0x0000a2000c1e1100 */
[----:B----4-:R-:W-:-:S04]  /*67b60*/  IADD3 R46, P1, PT, R46, UR15, RZ ;  /* 0x0000000f2e2e7c10 */ /* 0x010fc8000ff3e0ff */
[----:B------:R-:W-:Y:S01]  /*67b70*/  IADD3.X R47, PT, PT, R47, UR58, RZ, P1, !PT ;  /* 0x0000003a2f2f7c10 */ /* 0x000fe20008ffe4ff */
[----:B------:R1:W-:Y:S01]  /*67b80*/  STL [R1+0x1684], R46 ;  /* 0x0016842e01007387 */ /* 0x0003e20000100800 */
[----:B0-----:R-:W-:-:S03]  /*67b90*/  PRMT R44, RZ, 0x7610, R44 ;  /* 0x00007610ff2c7816 */ /* 0x001fc6000000002c */
[----:B------:R0:W-:Y:S04]  /*67ba0*/  STL [R1+0x1680], R47 ;  /* 0x0016802f01007387 */ /* 0x0001e80000100800 */
[----:B------:R-:W4:Y:S04]  /*67bb0*/  LDL.LU R62, [R1+0x1608] ;  /* 0x00160800013e7983 */ /* 0x000f280000300800 */
[----:B------:R-:W4:Y:S04]  /*67bc0*/  LDL.LU R60, [R1+0x160c] ;  /* 0x00160c00013c7983 */ /* 0x000f280000300800 */
[----:B------:R1:W4:Y:S01]  /*67bd0*/  @!P0 LDG.E.U8 R44, desc[UR20][R46.64] ;  /* 0x000000142e2c8981 */ /* 0x000322000c1e1100 */
[----:B---3--:R-:W-:-:S04]  /*67be0*/  IADD3 R56, P1, PT, R56, UR15, RZ ;  /* 0x0000000f38387c10 */ /* 0x008fc8000ff3e0ff */
[----:B--2---:R-:W-:Y:S01]  /*67bf0*/  IADD3.X R58, PT, PT, R58, UR58, RZ, P1, !PT ;  /* 0x0000003a3a3a7c10 */ /* 0x004fe20008ffe4ff */
[----:B------:R-:W-:Y:S01]  /*67c00*/  STL [R1+0x16c4], R56 ;  /* 0x0016c43801007387 */ /* 0x000fe20000100800 */
[----:B-1----:R-:W-:-:S03]  /*67c10*/  @!P0 IMAD.MOV.U32 R46, RZ, RZ, R56 ;  /* 0x000000ffff2e8224 */ /* 0x002fc600078e0038 */
[----:B------:R1:W-:Y:S01]  /*67c20*/  STL [R1+0x16c0], R58 ;  /* 0x0016c03a01007387 */ /* 0x0003e20000100800 */
[----:B0-----:R-:W-:-:S03]  /*67c30*/  @!P0 IMAD.MOV.U32 R47, RZ, RZ, R58 ;  /* 0x000000ffff2f8224 */ /* 0x001fc600078e003a */
[----:B-1----:R-:W2:Y:S04]  /*67c40*/  LDL.LU R58, [R1+0x1610] ;  /* 0x00161000013a7983 */ /* 0x002ea80000300800 */
[----:B------:R-:W3:Y:S01]  /*67c50*/  LDL.LU R56, [R1+0x1614] ;  /* 0x0016140001387983 */ /* 0x000ee20000300800 */
[----:B----4-:R-:W-:Y:S02]  /*67c60*/  IADD3 R60, P1, PT, R60, UR15, RZ ;  /* 0x0000000f3c3c7c10 */ /* 0x010fe4000ff3e0ff */
[----:B------:R-:W-:Y:S02]  /*67c70*/  PRMT R45, RZ, 0x7610, R45 ;  /* 0x00007610ff2d7816 */ /* 0x000fe4000000002d */
[----:B------:R-:W-:Y:S02]  /*67c80*/  IADD3.X R62, PT, PT, R62, UR58, RZ, P1, !PT ;  /* 0x0000003a3e3e7c10 */ /* 0x000fe40008ffe4ff */
[----:B------:R-:W-:Y:S01]  /*67c90*/  PRMT R49, RZ, 0x7610, R49 ;  /* 0x00007610ff317816 */ /* 0x000fe20000000031 */
[----:B------:R-:W-:Y:S04]  /*67ca0*/  STL [R1+0x160c], R60 ;  /* 0x00160c3c01007387 */ /* 0x000fe80000100800 */
[----:B------:R0:W4:Y:S04]  /*67cb0*/  @!P0 LDG.E.U8 R45, desc[UR20][R46.64] ;  /* 0x000000142e2d8981 */ /* 0x000128000c1e1100 */
[----:B------:R1:W-:Y:S01]  /*67cc0*/  STL [R1+0x1608], R62 ;  /* 0x0016083e01007387 */ /* 0x0003e20000100800 */
[----:B0-----:R-:W-:-:S02]  /*67cd0*/  @!P0 IMAD.MOV.U32 R46, RZ, RZ, R60 ;  /* 0x000000ffff2e8224 */ /* 0x001fc400078e003c */
[----:B------:R-:W-:Y:S02]  /*67ce0*/  @!P0 IMAD.MOV.U32 R47, RZ, RZ, R62 ;  /* 0x000000ffff2f8224 */ /* 0x000fe400078e003e */
[----:B-1----:R-:W4:Y:S04]  /*67cf0*/  LDL.LU R62, [R1+0x1618] ;  /* 0x00161800013e7983 */ /* 0x002f280000300800 */
[----:B------:R-:W4:Y:S04]  /*67d00*/  LDL.LU R60, [R1+0x161c] ;  /* 0x00161c00013c7983 */ /* 0x000f280000300800 */
[----:B------:R0:W4:Y:S01]  /*67d10*/  @!P0 LDG.E.U8 R49, desc[UR20][R46.64] ;  /* 0x000000142e318981 */ /* 0x000122000c1e1100 */
[----:B---3--:R-:W-:-:S04]  /*67d20*/  IADD3 R56, P1, PT, R56, UR15, RZ ;  /* 0x0000000f38387c10 */ /* 0x008fc8000ff3e0ff */
[----:B--2---:R-:W-:Y:S01]  /*67d30*/  IADD3.X R58, PT, PT, R58, UR58, RZ, P1, !PT ;  /* 0x0000003a3a3a7c10 */ /* 0x004fe20008ffe4ff */
[----:B------:R-:W-:Y:S01]  /*67d40*/  STL [R1+0x1614], R56 ;  /* 0x0016143801007387 */ /* 0x000fe20000100800 */
[----:B0-----:R-:W-:-:S03]  /*67d50*/  @!P0 IMAD.MOV.U32 R46, RZ, RZ, R56 ;  /* 0x000000ffff2e8224 */ /* 0x001fc600078e0038 */
[----:B------:R0:W-:Y:S01]  /*67d60*/  STL [R1+0x1610], R58 ;  /* 0x0016103a01007387 */ /* 0x0001e20000100800 */
[----:B------:R-:W-:-:S03]  /*67d70*/  @!P0 IMAD.MOV.U32 R47, RZ, RZ, R58 ;  /* 0x000000ffff2f8224 */ /* 0x000fc600078e003a */
[----:B0-----:R-:W2:Y:S04]  /*67d80*/  LDL.LU R58, [R1+0x1648] ;  /* 0x00164800013a7983 */ /* 0x001ea80000300800 */
[----:B------:R-:W3:Y:S01]  /*67d90*/  LDL.LU R56, [R1+0x164c] ;  /* 0x00164c0001387983 */ /* 0x000ee20000300800 */
[----:B------:R-:W-:Y:S02]  /*67da0*/  PRMT R51, RZ, 0x7610, R51 ;  /* 0x00007610ff337816 */ /* 0x000fe40000000033 */
[----:B----4-:R-:W-:-:S04]  /*67db0*/  IADD3 R60, P1, PT, R60, UR15, RZ ;  /* 0x0000000f3c3c7c10 */ /* 0x010fc8000ff3e0ff */
[----:B------:R-:W-:Y:S01]  /*67dc0*/  IADD3.X R62, PT, PT, R62, UR58, RZ, P1, !PT ;  /* 0x0000003a3e3e7c10 */ /* 0x000fe20008ffe4ff */
        /* <DEDUP_REMOVED lines=119> */
[----:B------:R-:W-:Y:S01]  /*68540*/  IADD3.X R62, PT, PT, R62, UR58, RZ, P1, !PT ;  /* 0x0000003a3e3e7c10 */ /* 0x000fe20008ffe4ff */
[----:B------:R-:W-:Y:S04]  /*68550*/  STL [R1+0x166c], R60 ;  /* 0x00166c3c01007387 */ /* 0x000fe80000100800 */
[----:B------:R0:W4:Y:S04]  /*68560*/  @!P0 LDG.E.U8 R75, desc[UR20][R46.64] ;  /* 0x000000142e4b8981 */ /* 0x000128000c1e1100 */
[----:B------:R1:W-:Y:S04]  /*68570*/  STL [R1+0x1668], R62 ;  /* 0x0016683e01007387 */ /* 0x0003e80000100800 */
[----:B------:R-:W4:Y:S04]  /*68580*/  LDL.LU R66, [R1+0x1698] ;  /* 0x0016980001427983 */ /* 0x000f280000300800 */
[----:B------:R-:W4:Y:S01]  /*68590*/  LDL.LU R64, [R1+0x169c] ;  /* 0x00169c0001407983 */ /* 0x000f220000300800 */
[----:B------:R-:W-:Y:S01]  /*685a0*/  PRMT R77, RZ, 0x7610, R77 ;  /* 0x00007610ff4d7816 */ /* 0x000fe2000000004d */
[----:B0-----:R-:W-:-:S02]  /*685b0*/  @!P0 IMAD.MOV.U32 R46, RZ, RZ, R60 ;  /* 0x000000ffff2e8224 */ /* 0x001fc400078e003c */
[----:B------:R-:W-:-:S05]  /*685c0*/  @!P0 IMAD.MOV.U32 R47, RZ, RZ, R62 ;  /* 0x000000ffff2f8224 */ /* 0x000fca00078e003e */
[----:B------:R0:W4:Y:S01]  /*685d0*/  @!P0 LDG.E.U8 R77, desc[UR20][R46.64] ;  /* 0x000000142e4d8981 */ /* 0x000122000c1e1100 */
[----:B---3--:R-:W-:-:S04]  /*685e0*/  IADD3 R56, P1, PT, R56, UR15, RZ ;  /* 0x0000000f38387c10 */ /* 0x008fc8000ff3e0ff */
[----:B--2---:R-:W-:Y:S01]  /*685f0*/  IADD3.X R58, PT, PT, R58, UR58, RZ, P1, !PT ;  /* 0x0000003a3a3a7c10 */ /* 0x004fe20008ffe4ff */
[----:B------:R-:W-:Y:S04]  /*68600*/  STL [R1+0x1674], R56 ;  /* 0x0016743801007387 */ /* 0x000fe80000100800 */
[----:B------:R2:W-:Y:S04]  /*68610*/  STL [R1+0x1670], R58 ;  /* 0x0016703a01007387 */ /* 0x0005e80000100800 */
[----:B-1----:R-:W3:Y:S04]  /*68620*/  LDL.LU R62, [R1+0x6d8] ;  /* 0x0006d800013e7983 */ /* 0x002ee80000300800 */
[----:B------:R-:W3:Y:S01]  /*68630*/  LDL.LU R60, [R1+0x6ec] ;  /* 0x0006ec00013c7983 */ /* 0x000ee20000300800 */
[----:B0-----:R-:W-:-:S02]  /*68640*/  @!P0 IMAD.MOV.U32 R47, RZ, RZ, R58 ;  /* 0x000000ffff2f8224 */ /* 0x001fc400078e003a */
[----:B------:R-:W-:Y:S01]  /*68650*/  @!P0 IMAD.MOV.U32 R46, RZ, RZ, R56 ;  /* 0x000000ffff2e8224 */ /* 0x000fe200078e0038 */
[----:B--2---:R-:W2:Y:S04]  /*68660*/  LDL.LU R58, [R1+0x16a0] ;  /* 0x0016a000013a7983 */ /* 0x004ea80000300800 */
[----:B------:R-:W2:Y:S01]  /*68670*/  LDL.LU R56, [R1+0x16a4] ;  /* 0x0016a40001387983 */ /* 0x000ea20000300800 */
[----:B----4-:R-:W-:-:S04]  /*68680*/  IADD3 R64, P1, PT, R64, UR15, RZ ;  /* 0x0000000f40407c10 */ /* 0x010fc8000ff3e0ff */
[----:B------:R-:W-:Y:S01]  /*68690*/  IADD3.X R66, PT, PT, R66, UR58, RZ, P1, !PT ;  /* 0x0000003a42427c10 */ /* 0x000fe20008ffe4ff */
[----:B------:R-:W-:Y:S01]  /*686a0*/  STL [R1+0x169c], R64 ;  /* 0x00169c4001007387 */ /* 0x000fe20000100800 */
[----:B------:R-:W-:-:S03]  /*686b0*/  PRMT R79, RZ, 0x7610, R79 ;  /* 0x00007610ff4f7816 */ /* 0x000fc6000000004f */
[----:B------:R0:W-:Y:S04]  /*686c0*/  STL [R1+0x1698], R66 ;  /* 0x0016984201007387 */ /* 0x0001e80000100800 */
[----:B------:R1:W4:Y:S01]  /*686d0*/  @!P0 LDG.E.U8 R79, desc[UR20][R46.64] ;  /* 0x000000142e4f8981 */ /* 0x000322000c1e1100 */
[----:B------:R-:W-:Y:S02]  /*686e0*/  PRMT R81, RZ, 0x7610, R81 ;  /* 0x00007610ff517816 */ /* 0x000fe40000000051 */
[----:B------:R-:W-:Y:S01]  /*686f0*/  PRMT R83, RZ, 0x7610, R83 ;  /* 0x00007610ff537816 */ /* 0x000fe20000000053 */
[----:B-1----:R-:W-:Y:S02]  /*68700*/  @!P0 IMAD.MOV.U32 R46, RZ, RZ, R64 ;  /* 0x000000ffff2e8224 */ /* 0x002fe400078e0040 */
[----:B------:R-:W-:-:S05]  /*68710*/  @!P0 IMAD.MOV.U32 R47, RZ, RZ, R66 ;  /* 0x000000ffff2f8224 */ /* 0x000fca00078e0042 */
[----:B------:R1:W4:Y:S01]  /*68720*/  @!P0 LDG.E.U8 R81, desc[UR20][R46.64] ;  /* 0x000000142e518981 */ /* 0x000322000c1e1100 */
[----:B---3--:R-:W-:-:S04]  /*68730*/  IADD3 R60, P1, PT, R60, UR15, RZ ;  /* 0x0000000f3c3c7c10 */ /* 0x008fc8000ff3e0ff */
[----:B------:R-:W-:Y:S02]  /*68740*/  IADD3.X R62, PT, PT, R62, UR58, RZ, P1, !PT ;  /* 0x0000003a3e3e7c10 */ /* 0x000fe40008ffe4ff */
[----:B--2---:R-:W-:Y:S01]  /*68750*/  IADD3 R56, P1, PT, R56, UR15, RZ ;  /* 0x0000000f38387c10 */ /* 0x004fe2000ff3e0ff */
[----:B------:R-:W-:Y:S03]  /*68760*/  STL [R1+0x6ec], R60 ;  /* 0x0006ec3c01007387 */ /* 0x000fe60000100800 */
[----:B------:R-:W-:Y:S01]  /*68770*/  IADD3.X R58, PT, PT, R58, UR58, RZ, P1, !PT ;  /* 0x0000003a3a3a7c10 */ /* 0x000fe20008ffe4ff */
[----:B------:R2:W-:Y:S04]  /*68780*/  STL [R1+0x6d8], R62 ;  /* 0x0006d83e01007387 */ /* 0x0005e80000100800 */
[----:B------:R-:W-:Y:S04]  /*68790*/  STL [R1+0x16a4], R56 ;  /* 0x0016a43801007387 */ /* 0x000fe80000100800 */
[----:B------:R3:W-:Y:S04]  /*687a0*/  STL [R1+0x16a0], R58 ;  /* 0x0016a03a01007387 */ /* 0x0007e80000100800 */
[----:B------:R-:W4:Y:S04]  /*687b0*/  LDL.LU R68, [R1+0x16ac] ;  /* 0x0016ac0001447983 */ /* 0x000f280000300800 */
[----:B------:R-:W4:Y:S04]  /*687c0*/  LDL.LU R70, [R1+0x16a8] ;  /* 0x0016a80001467983 */ /* 0x000f280000300800 */
[----:B0-----:R-:W4:Y:S04]  /*687d0*/  LDL.LU R66, [R1+0x16b0] ;  /* 0x0016b00001427983 */ /* 0x001f280000300800 */
[----:B------:R-:W4:Y:S01]  /*687e0*/  LDL.LU R64, [R1+0x16b4] ;  /* 0x0016b40001407983 */ /* 0x000f220000300800 */
[----:B-1----:R-:W-:-:S02]  /*687f0*/  @!P0 IMAD.MOV.U32 R46, RZ, RZ, R60 ;  /* 0x000000ffff2e8224 */ /* 0x002fc400078e003c */
[----:B------:R-:W-:Y:S02]  /*68800*/  @!P0 IMAD.MOV.U32 R47, RZ, RZ, R62 ;  /* 0x000000ffff2f8224 */ /* 0x000fe400078e003e */
[----:B--2---:R-:W2:Y:S04]  /*68810*/  LDL.LU R62, [R1+0x6f0] ;  /* 0x0006f000013e7983 */ /* 0x004ea80000300800 */
[----:B------:R-:W2:Y:S04]  /*68820*/  LDL.LU R60, [R1+0x6f4] ;  /* 0x0006f400013c7983 */ /* 0x000ea80000300800 */
[----:B------:R0:W2:Y:S02]  /*68830*/  @!P0 LDG.E.U8 R83, desc[UR20][R46.64] ;  /* 0x000000142e538981 */ /* 0x0000a4000c1e1100 */
[----:B0-----:R-:W-:-:S02]  /*68840*/  @!P0 IMAD.MOV.U32 R47, RZ, RZ, R58 ;  /* 0x000000ffff2f8224 */ /* 0x001fc400078e003a */
[----:B------:R-:W-:Y:S01]  /*68850*/  @!P0 IMAD.MOV.U32 R46, RZ, RZ, R56 ;  /* 0x000000ffff2e8224 */ /* 0x000fe200078e0038 */
[----:B---3--:R-:W3:Y:S04]  /*68860*/  LDL.LU R58, [R1+0x6dc] ;  /* 0x0006dc00013a7983 */ /* 0x008ee80000300800 */
[----:B------:R-:W3:Y:S01]  /*68870*/  LDL.LU R56, [R1+0x6e0] ;  /* 0x0006e00001387983 */ /* 0x000ee20000300800 */
[----:B------:R-:W0:Y:S01]  /*68880*/  S2R R5, SR_TID.X ;  /* 0x0000000000057919 */ /* 0x000e220000002100 */
[----:B------:R-:W-:Y:S02]  /*68890*/  PRMT R85, RZ, 0x7610, R85 ;  /* 0x00007610ff557816 */ /* 0x000fe40000000055 */
[----:B------:R-:W-:-:S04]  /*688a0*/  PRMT R87, RZ, 0x7610, R87 ;  /* 0x00007610ff577816 */ /* 0x000fc80000000057 */
[----:B------:R1:W3:Y:S01]  /*688b0*/  @!P0 LDG.E.U8 R85, desc[UR20][R46.64] ;  /* 0x000000142e558981 */ /* 0x0002e2000c1e1100 */
[----:B------:R-:W-:Y:S02]  /*688c0*/  PRMT R89, RZ, 0x7610, R89 ;  /* 0x00007610ff597816 */ /* 0x000fe40000000059 */
[----:B------:R-:W-:Y:S02]  /*688d0*/  PRMT R91, RZ, 0x7610, R91 ;  /* 0x00007610ff5b7816 */ /* 0x000fe4000000005b */
[----:B------:R-:W-:Y:S02]  /*688e0*/  PRMT R93, RZ, 0x7610, R93 ;  /* 0x00007610ff5d7816 */ /* 0x000fe4000000005d */
[----:B0-----:R-:W-:-:S04]  /*688f0*/  LOP3.LUT R5, R5, 0x7f, RZ, 0xc0, !PT ;  /* 0x0000007f05057812 */ /* 0x001fc800078ec0ff */
[----:B------:R-:W-:Y:S02]  /*68900*/  LOP3.LUT R5, R5, 0x10, RZ, 0x3c, !PT ;  /* 0x0000001005057812 */ /* 0x000fe400078e3cff */
[----:B----4-:R-:W-:-:S04]  /*68910*/  IADD3 R68, P1, PT, R68, UR15, RZ ;  /* 0x0000000f44447c10 */ /* 0x010fc8000ff3e0ff */
[----:B------:R-:W-:Y:S02]  /*68920*/  IADD3.X R70, PT, PT, R70, UR58, RZ, P1, !PT ;  /* 0x0000003a46467c10 */ /* 0x000fe40008ffe4ff */
[----:B------:R-:W-:Y:S01]  /*68930*/  IADD3 R64, P1, PT, R64, UR15, RZ ;  /* 0x0000000f40407c10 */ /* 0x000fe2000ff3e0ff */
[----:B-1----:R-:W-:Y:S02]  /*68940*/  @!P0 IMAD.MOV.U32 R46, RZ, RZ, R68 ;  /* 0x000000ffff2e8224 */ /* 0x002fe400078e0044 */
[----:B------:R-:W-:Y:S01]  /*68950*/  @!P0 IMAD.MOV.U32 R47, RZ, RZ, R70 ;  /* 0x000000ffff2f8224 */ /* 0x000fe200078e0046 */
[----:B------:R-:W-:Y:S02]  /*68960*/  IADD3.X R66, PT, PT, R66, UR58, RZ, P1, !PT ;  /* 0x0000003a42427c10 */ /* 0x000fe40008ffe4ff */
[----:B--2---:R-:W-:Y:S02]  /*68970*/  IADD3 R60, P1, PT, R60, UR15, RZ ;  /* 0x0000000f3c3c7c10 */ /* 0x004fe4000ff3e0ff */
[----:B------:R0:W2:Y:S02]  /*68980*/  @!P0 LDG.E.U8 R87, desc[UR20][R46.64] ;  /* 0x000000142e578981 */ /* 0x0000a4000c1e1100 */
[----:B------:R-:W-:-:S02]  /*68990*/  IADD3.X R62, PT, PT, R62, UR58, RZ, P1, !PT ;  /* 0x0000003a3e3e7c10 */ /* 0x000fc40008ffe4ff */
[----:B------:R-:W-:Y:S04]  /*689a0*/  STL [R1+0x16ac], R68 ;  /* 0x0016ac4401007387 */ /* 0x000fe80000100800 */
[----:B------:R-:W-:Y:S01]  /*689b0*/  STL [R1+0x16a8], R70 ;  /* 0x0016a84601007387 */ /* 0x000fe20000100800 */
[----:B0-----:R-:W-:Y:S02]  /*689c0*/  @!P0 IMAD.MOV.U32 R46, RZ, RZ, R64 ;  /* 0x000000ffff2e8224 */ /* 0x001fe400078e0040 */
[----:B------:R-:W-:Y:S01]  /*689d0*/  @!P0 IMAD.MOV.U32 R47, RZ, RZ, R66 ;  /* 0x000000ffff2f8224 */ /* 0x000fe200078e0042 */
[----:B---3--:R-:W-:Y:S01]  /*689e0*/  IADD3 R56, P1, PT, R56, UR15, RZ ;  /* 0x0000000f38387c10 */ /* 0x008fe2000ff3e0ff */
[----:B------:R-:W-:Y:S04]  /*689f0*/  STL [R1+0x16b4], R64 ;  /* 0x0016b44001007387 */ /* 0x000fe80000100800 */
[----:B------:R0:W3:Y:S04]  /*68a00*/  @!P0 LDG.E.U8 R89, desc[UR20][R46.64] ;  /* 0x000000142e598981 */ /* 0x0000e8000c1e1100 */
[----:B------:R-:W-:Y:S01]  /*68a10*/  STL [R1+0x16b0], R66 ;  /* 0x0016b04201007387 */ /* 0x000fe20000100800 */
[----:B------:R-:W-:-:S03]  /*68a20*/  IADD3.X R58, PT, PT, R58, UR58, RZ, P1, !PT ;  /* 0x0000003a3a3a7c10 */ /* 0x000fc60008ffe4ff */
[----:B------:R-:W-:Y:S04]  /*68a30*/  STL [R1+0x6f4], R60 ;  /* 0x0006f43c01007387 */ /* 0x000fe80000100800 */
[----:B------:R-:W-:Y:S04]  /*68a40*/  STL [R1+0x6f0], R62 ;  /* 0x0006f03e01007387 */ /* 0x000fe80000100800 */
[----:B------:R-:W-:Y:S01]  /*68a50*/  STL [R1+0x6e0], R56 ;  /* 0x0006e03801007387 */ /* 0x000fe20000100800 */
[----:B0-----:R-:W-:Y:S02]  /*68a60*/  @!P0 IMAD.MOV.U32 R46, RZ, RZ, R60 ;  /* 0x000000ffff2e8224 */ /* 0x001fe400078e003c */
[----:B------:R-:W-:Y:S01]  /*68a70*/  @!P0 IMAD.MOV.U32 R47, RZ, RZ, R62 ;  /* 0x000000ffff2f8224 */ /* 0x000fe200078e003e */
[----:B------:R0:W-:Y:S04]  /*68a80*/  STL [R1+0x6dc], R58 ;  /* 0x0006dc3a01007387 */ /* 0x0001e80000100800 */
[----:B------:R1:W4:Y:S02]  /*68a90*/  @!P0 LDG.E.U8 R91, desc[UR20][R46.64] ;  /* 0x000000142e5b8981 */ /* 0x000324000c1e1100 */
[----:B-1----:R-:W-:-:S02]  /*68aa0*/  @!P0 IMAD.MOV.U32 R47, RZ, RZ, R58 ;  /* 0x000000ffff2f8224 */ /* 0x002fc400078e003a */
[----:B0-----:R-:W2:Y:S04]  /*68ab0*/  LDL.LU R58, [R1+0x36c] ;  /* 0x00036c00013a7983 */ /* 0x001ea80000300800 */
[----:B------:R-:W3:Y:S01]  /*68ac0*/  LDL.LU R60, [R1+0x350] ;  /* 0x00035000013c7983 */ /* 0x000ee20000300800 */
[----:B------:R-:W-:-:S03]  /*68ad0*/  @!P0 IMAD.MOV.U32 R46, RZ, RZ, R56 ;  /* 0x000000ffff2e8224 */ /* 0x000fc600078e0038 */
[----:B------:R-:W4:Y:S04]  /*68ae0*/  LDL.LU R62, [R1+0x334] ;  /* 0x00033400013e7983 */ /* 0x000f280000300800 */
[----:B------:R-:W4:Y:S04]  /*68af0*/  LDL.LU R64, [R1+0x318] ;  /* 0x0003180001407983 */ /* 0x000f280000300800 */
[----:B------:R-:W4:Y:S04]  /*68b00*/  LDL.LU R66, [R1+0x2fc] ;  /* 0x0002fc0001427983 */ /* 0x000f280000300800 */
[----:B------:R-:W4:Y:S04]  /*68b10*/  LDL.LU R68, [R1+0x2e0] ;  /* 0x0002e00001447983 */ /* 0x000f280000300800 */
[----:B------:R-:W4:Y:S04]  /*68b20*/  LDL.LU R70, [R1+0x2c4] ;  /* 0x0002c40001467983 */ /* 0x000f280000300800 */
[----:B------:R-:W4:Y:S04]  /*68b30*/  @!P0 LDG.E.U8 R93, desc[UR20][R46.64] ;  /* 0x000000142e5d8981 */ /* 0x000f28000c1e1100 */
[----:B------:R-:W4:Y:S04]  /*68b40*/  LDL.LU R72, [R1+0x2a8] ;  /* 0x0002a80001487983 */ /* 0x000f280000300800 */
[----:B------:R-:W-:Y:S04]  /*68b50*/  STS.U8 [R5+UR8+0x11c80], R86 ;  /* 0x011c805605007988 */ /* 0x000fe80008000008 */
[----:B------:R-:W4:Y:S04]  /*68b60*/  LDL.LU R74, [R1+0x28c] ;  /* 0x00028c00014a7983 */ /* 0x000f280000300800 */
[----:B------:R0:W-:Y:S04]  /*68b70*/  STS.U8 [R5+UR8+0x13480], R6 ;  /* 0x0134800605007988 */ /* 0x0001e80008000008 */
[----:B------:R-:W4:Y:S01]  /*68b80*/  LDL.LU R84, [R1+0x270] ;  /* 0x0002700001547983 */ /* 0x000f220000300800 */
[----:B------:R-:W-:-:S03]  /*68b90*/  IMAD.MOV.U32 R56, RZ, RZ, R7 ;  /* 0x000000ffff387224 */ /* 0x000fc600078e0007 */
        /* <DEDUP_REMOVED lines=11> */
[----:B------:R0:W-:Y:S04]  /*68c50*/  STS.U8 [R5+UR8+0x12880], R92 ;  /* 0x0128805c05007988 */ /* 0x0001e80008000008 */
[----:B------:R0:W-:Y:S04]  /*68c60*/  STS.U8 [R5+UR8+0x12c80], R8 ;  /* 0x012c800805007988 */ /* 0x0001e80008000008 */
[----:B------:R1:W-:Y:S04]  /*68c70*/  STS.U8 [R5+UR8+0x13080], R0 ;  /* 0x0130800005007988 */ /* 0x0003e80008000008 */
[----:B------:R1:W-:Y:S04]  /*68c80*/  STS.U8 [R5+UR8+0x13880], R2 ;  /* 0x0138800205007988 */ /* 0x0003e80008000008 */
[----:B0-----:R-:W4:Y:S04]  /*68c90*/  LDL.LU R88, [R1+0x158] ;  /* 0x0001580001587983 */ /* 0x001f280000300800 */
[----:B-1----:R-:W4:Y:S04]  /*68ca0*/  LDL.LU R90, [R1+0x13c] ;  /* 0x00013c00015a7983 */ /* 0x002f280000300800 */
        /* <DEDUP_REMOVED lines=20> */
[----:B------:R4:W-:Y:S04]  /*68df0*/  STS.U8 [R5+UR8+0x16480], R66 ;  /* 0x0164804205007988 */ /* 0x0009e80008000008 */
[----:B------:R2:W-:Y:S04]  /*68e00*/  STS.U8 [R5+UR8+0x16880], R68 ;  /* 0x0168804405007988 */ /* 0x0005e80008000008 */
[----:B0-----:R-:W4:Y:S04]  /*68e10*/  LDL.LU R58, [R1+0x2690] ;  /* 0x00269000013a7983 */ /* 0x001f280000300800 */
[----:B-1----:R-:W4:Y:S04]  /*68e20*/  LDL.LU R60, [R1+0x268c] ;  /* 0x00268c00013c7983 */ /* 0x002f280000300800 */
[----:B--2---:R-:W2:Y:S04]  /*68e30*/  LDL.LU R62, [R1+0x2688] ;  /* 0x00268800013e7983 */ /* 0x004ea80000300800 */
[----:B---3--:R-:W3:Y:S04]  /*68e40*/  LDL.LU R64, [R1+0x2684] ;  /* 0x0026840001407983 */ /* 0x008ee80000300800 */
[----:B----4-:R-:W4:Y:S04]  /*68e50*/  LDL.LU R66, [R1+0x2680] ;  /* 0x0026800001427983 */ /* 0x010f280000300800 */
[----:B------:R-:W2:Y:S04]  /*68e60*/  LDL.LU R68, [R1+0x267c] ;  /* 0x00267c0001447983 */ /* 0x000ea80000300800 */
[----:B------:R0:W-:Y:S04]  /*68e70*/  STS.U8 [R5+UR8+0x16c80], R70 ;  /* 0x016c804605007988 */ /* 0x0001e80008000008 */
[----:B------:R1:W-:Y:S04]  /*68e80*/  STS.U8 [R5+UR8+0x17080], R72 ;  /* 0x0170804805007988 */ /* 0x0003e80008000008 */
[----:B------:R0:W-:Y:S04]  /*68e90*/  STS.U8 [R5+UR8+0x17480], R74 ;  /* 0x0174804a05007988 */ /* 0x0001e80008000008 */
[----:B------:R0:W-:Y:S04]  /*68ea0*/  STS.U8 [R5+UR8+0x17880], R84 ;  /* 0x0178805405007988 */ /* 0x0001e80008000008 */
[----:B------:R1:W-:Y:S04]  /*68eb0*/  STS.U8 [R5+UR8+0x17c80], R6 ;  /* 0x017c800605007988 */ /* 0x0003e80008000008 */
[----:B------:R1:W-:Y:S04]  /*68ec0*/  STS.U8 [R5+UR8+0x18080], R7 ;  /* 0x0180800705007988 */ /* 0x0003e80008000008 */
[----:B0-----:R-:W2:Y:S04]  /*68ed0*/  LDL.LU R70, [R1+0x2678] ;  /* 0x0026780001467983 */ /* 0x001ea80000300800 */
[----:B-1----:R-:W2:Y:S04]  /*68ee0*/  LDL.LU R72, [R1+0x2674] ;  /* 0x0026740001487983 */ /* 0x002ea80000300800 */
[----:B------:R-:W2:Y:S04]  /*68ef0*/  LDL.LU R74, [R1+0x2670] ;  /* 0x00267000014a7983 */ /* 0x000ea80000300800 */
[----:B------:R-:W2:Y:S04]  /*68f00*/  LDL.LU R84, [R1+0x266c] ;  /* 0x00266c0001547983 */ /* 0x000ea80000300800 */
[----:B------:R-:W2:Y:S04]  /*68f10*/  LDL.LU R6, [R1+0x2668] ;  /* 0x0026680001067983 */ /* 0x000ea80000300800 */
[----:B------:R-:W2:Y:S04]  /*68f20*/  LDL.LU R7, [R1+0x2664] ;  /* 0x0026640001077983 */ /* 0x000ea80000300800 */
        /* <DEDUP_REMOVED lines=37> */
[----:B0-----:R-:W2:Y:S04]  /*69180*/  LDL.LU R7, [R1+0x3bc] ;  /* 0x0003bc0001077983 */ /* 0x001ea80000300800 */
[----:B------:R0:W-:Y:S02]  /*69190*/  STS.U8 [R5+UR8+0x1d080], R6 ;  /* 0x01d0800605007988 */ /* 0x0001e40008000008 */
[----:B0-----:R-:W0:Y:S02]  /*691a0*/  S2R R6, SR_TID.X ;  /* 0x0000000000067919 */ /* 0x001e240000002100 */
        /* <DEDUP_REMOVED lines=11> */
[----:B0-----:R-:W-:-:S04]  /*69260*/  LOP3.LUT R6, R6, 0x7f, RZ, 0xc0, !PT ;  /* 0x0000007f06067812 */ /* 0x001fc800078ec0ff */
[----:B------:R-:W-:-:S05]  /*69270*/  LOP3.LUT R6, R6, 0x20, RZ, 0x3c, !PT ;  /* 0x0000002006067812 */ /* 0x000fca00078e3cff */
[----:B---3--:R0:W-:Y:S04]  /*69280*/  STS.U8 [R6+UR8+0x10900], R76 ;  /* 0x0109004c06007988 */ /* 0x0081e80008000008 */
[----:B------:R1:W-:Y:S04]  /*69290*/  STS.U8 [R6+UR8+0x10d00], R78 ;  /* 0x010d004e06007988 */ /* 0x0003e80008000008 */
[----:B------:R3:W-:Y:S04]  /*692a0*/  STS.U8 [R6+UR8+0x11100], R80 ;  /* 0x0111005006007988 */ /* 0x0007e80008000008 */
[----:B------:R0:W-:Y:S04]  /*692b0*/  STS.U8 [R6+UR8+0x11500], R82 ;  /* 0x0115005206007988 */ /* 0x0001e80008000008 */
[----:B------:R1:W-:Y:S04]  /*692c0*/  STS.U8 [R6+UR8+0x11900], R86 ;  /* 0x0119005606007988 */ /* 0x0003e80008000008 */
[----:B----4-:R4:W-:Y:S04]  /*692d0*/  STS.U8 [R6+UR8+0x11d00], R88 ;  /* 0x011d005806007988 */ /* 0x0109e80008000008 */
[----:B0-----:R-:W2:Y:S04]  /*692e0*/  LDL.LU R76, [R1+0x3a0] ;  /* 0x0003a000014c7983 */ /* 0x001ea80000300800 */
[----:B-1----:R-:W2:Y:S04]  /*692f0*/  LDL.LU R78, [R1+0x384] ;  /* 0x00038400014e7983 */ /* 0x002ea80000300800 */
[----:B---3--:R-:W3:Y:S04]  /*69300*/  LDL.LU R80, [R1+0x368] ;  /* 0x0003680001507983 */ /* 0x008ee80000300800 */
[----:B------:R-:W3:Y:S04]  /*69310*/  LDL.LU R82, [R1+0x34c] ;  /* 0x00034c0001527983 */ /* 0x000ee80000300800 */
[----:B------:R-:W3:Y:S04]  /*69320*/  LDL.LU R86, [R1+0x330] ;  /* 0x0003300001567983 */ /* 0x000ee80000300800 */
[----:B------:R0:W-:Y:S04]  /*69330*/  STS.U8 [R6+UR8+0x12100], R90 ;  /* 0x0121005a06007988 */ /* 0x0001e80008000008 */
[----:B----4-:R-:W4:Y:S04]  /*69340*/  LDL.LU R88, [R1+0x314] ;  /* 0x0003140001587983 */ /* 0x010f280000300800 */
        /* <DEDUP_REMOVED lines=12> */
[----:B0-----:R-:W4:Y:S04]  /*69410*/  LDL.LU R4, [R1+0x250] ;  /* 0x0002500001047983 */ /* 0x001f280000300800 */
[----:B------:R-:W-:Y:S04]  /*69420*/  STS.U8 [R6+UR8+0x10100], R46 ;  /* 0x0101002e06007988 */ /* 0x000fe80008000008 */
[----:B------:R-:W-:Y:S04]  /*69430*/  STS.U8 [R6+UR8+0x10500], R47 ;  /* 0x0105002f06007988 */ /* 0x000fe80008000008 */
[----:B------:R-:W-:Y:S04]  /*69440*/  STS.U8 [R6+UR8+0x13900], R10 ;  /* 0x0139000a06007988 */ /* 0x000fe80008000008 */
[----:B------:R-:W-:Y:S04]  /*69450*/  STS.U8 [R6+UR8+0x13d00], R9 ;  /* 0x013d000906007988 */ /* 0x000fe80008000008 */
[----:B------:R-:W-:Y:S04]  /*69460*/  STS.U8 [R6+UR8+0x14100], R3 ;  /* 0x0141000306007988 */ /* 0x000fe80008000008 */
[----:B--2---:R0:W-:Y:S04]  /*69470*/  STS.U8 [R6+UR8+0x14900], R7 ;  /* 0x0149000706007988 */ /* 0x0041e80008000008 */
[----:B0-----:R-:W2:Y:S04]  /*69480*/  LDL.LU R7, [R1+0x234] ;  /* 0x0002340001077983 */ /* 0x001ea80000300800 */
        /* <DEDUP_REMOVED lines=18> */
[----:B------:R1:W-:Y:S04]  /*695b0*/  STS.U8 [R6+UR8+0x15100], R78 ;  /* 0x0151004e06007988 */ /* 0x0003e80008000008 */
[----:B---3--:R3:W-:Y:S04]  /*695c0*/  STS.U8 [R6+UR8+0x15500], R80 ;  /* 0x0155005006007988 */ /* 0x0087e80008000008 */
        /* <DEDUP_REMOVED lines=8> */
[----:B----4-:R-:W4:Y:S04]  /*69650*/  LDL.LU R88, [R1+0x264c] ;  /* 0x00264c0001587983 */ /* 0x010f280000300800 */
[----:B------:R0:W-:Y:S04]  /*69660*/  STS.U8 [R6+UR8+0x16500], R90 ;  /* 0x0165005a06007988 */ /* 0x0001e80008000008 */
        /* <DEDUP_REMOVED lines=11> */
[----:B------:R0:W-:Y:S04]  /*69720*/  STS.U8 [R6+UR8+0x17d00], R4 ;  /* 0x017d000406007988 */ /* 0x0001e80008000008 */
[----:B0-----:R-:W4:Y:S04]  /*69730*/  LDL.LU R4, [R1+0x2630] ;  /* 0x0026300001047983 */ /* 0x001f280000300800 */
[----:B--2---:R0:W-:Y:S04]  /*69740*/  STS.U8 [R6+UR8+0x18100], R7 ;  /* 0x0181000706007988 */ /* 0x0041e80008000008 */
[----:B0-----:R-:W2:Y:S04]  /*69750*/  LDL.LU R7, [R1+0x262c] ;  /* 0x00262c0001077983 */ /* 0x001ea80000300800 */
        /* <DEDUP_REMOVED lines=11> */
[----:B------:R0:W-:Y:S04]  /*69810*/  STS.U8 [R6+UR8+0x19d00], R28 ;  /* 0x019d001c06007988 */ /* 0x0001e80008000008 */
[----:B------:R-:W2:Y:S04]  /*69820*/  LDL.LU R35, [R1+0x508] ;  /* 0x0005080001237983 */ /* 0x000ea80000300800 */
        /* <DEDUP_REMOVED lines=20> */
[----:B---3--:R-:W3:Y:S04]  /*69970*/  LDL.LU R3, [R1+0x3d4] ;  /* 0x0003d40001037983 */ /* 0x008ee80000300800 */
[----:B------:R-:W-:Y:S04]  /*69980*/  STS.U8 [R6+UR8+0x1d500], R82 ;  /* 0x01d5005206007988 */ /* 0x000fe80008000008 */
[----:B----4-:R-:W-:Y:S04]  /*69990*/  STS.U8 [R6+UR8+0x1d100], R0 ;  /* 0x01d1000006007988 */ /* 0x010fe80008000008 */
[----:B------:R0:W-:Y:S04]  /*699a0*/  STS.U8 [R6+UR8+0x1cd00], R4 ;  /* 0x01cd000406007988 */ /* 0x0001e80008000008 */
[----:B0-----:R-:W4:Y:S04]  /*699b0*/  LDL.LU R4, [R1+0x3b8] ;  /* 0x0003b80001047983 */ /* 0x001f280000300800 */
[----:B------:R-:W4:Y:S04]  /*699c0*/  LDL.LU R0, [R1+0x39c] ;  /* 0x00039c0001007983 */ /* 0x000f280000300800 */
[----:B------:R-:W4:Y:S04]  /*699d0*/  LDL.LU R82, [R1+0x598] ;  /* 0x0005980001527983 */ /* 0x000f280000300800 */
        /* <DEDUP_REMOVED lines=10> */
[----:B--2---:R0:W-:Y:S02]  /*69a80*/  STS.U8 [R6+UR8+0x1c900], R7 ;  /* 0x01c9000706007988 */ /* 0x0041e40008000008 */
[----:B0-----:R-:W0:Y:S02]  /*69a90*/  S2R R7, SR_TID.X ;  /* 0x0000000000077919 */ /* 0x001e240000002100 */
[----:B0-----:R-:W-:-:S04]  /*69aa0*/  LOP3.LUT R7, R7, 0x7f, RZ, 0xc0, !PT ;  /* 0x0000007f07077812 */ /* 0x001fc800078ec0ff */
[----:B------:R-:W-:-:S05]  /*69ab0*/  LOP3.LUT R7, R7, 0x30, RZ, 0x3c, !PT ;  /* 0x0000003007077812 */ /* 0x000fca00078e3cff */
[----:B------:R0:W-:Y:S04]  /*69ac0*/  STS.U8 [R7+UR8+0x13d80], R10 ;  /* 0x013d800a07007988 */ /* 0x0001e80008000008 */
[----:B------:R1:W-:Y:S04]  /*69ad0*/  STS.U8 [R7+UR8+0x14180], R9 ;  /* 0x0141800907007988 */ /* 0x0003e80008000008 */
[----:B---3--:R2:W-:Y:S04]  /*69ae0*/  STS.U8 [R7+UR8+0x14580], R3 ;  /* 0x0145800307007988 */ /* 0x0085e80008000008 */
[----:B0-----:R-:W3:Y:S04]  /*69af0*/  LDL.LU R10, [R1+0x380] ;  /* 0x00038000010a7983 */ /* 0x001ee80000300800 */
[----:B-1----:R-:W3:Y:S04]  /*69b00*/  LDL.LU R9, [R1+0x364] ;  /* 0x0003640001097983 */ /* 0x002ee80000300800 */
[----:B--2---:R-:W2:Y:S04]  /*69b10*/  LDL.LU R3, [R1+0x348] ;  /* 0x0003480001037983 */ /* 0x004ea80000300800 */
        /* <DEDUP_REMOVED lines=37> */
[----:B-1----:R-:W4:Y:S04]  /*69d70*/  LDL.LU R56, [R1+0xa8] ;  /* 0x0000a80001387983 */ /* 0x002f280000300800 */
[----:B------:R1:W-:Y:S04]  /*69d80*/  STS.U8 [R7+UR8+0x13180], R84 ;  /* 0x0131805407007988 */ /* 0x0003e80008000008 */
[----:B------:R1:W-:Y:S04]  /*69d90*/  STS.U8 [R7+UR8+0x13580], R46 ;  /* 0x0135802e07007988 */ /* 0x0003e80008000008 */
[----:B------:R1:W-:Y:S04]  /*69da0*/  STS.U8 [R7+UR8+0x13980], R47 ;  /* 0x0139802f07007988 */ /* 0x0003e80008000008 */
[----:B0-----:R-:W4:Y:S04]  /*69db0*/  LDL.LU R70, [R1+0x8c] ;  /* 0x00008c0001467983 */ /* 0x001f280000300800 */
[----:B-1----:R-:W4:Y:S04]  /*69dc0*/  LDL.LU R84, [R1+0x70] ;  /* 0x0000700001547983 */ /* 0x002f280000300800 */
[----:B------:R-:W4:Y:S04]  /*69dd0*/  LDL.LU R46, [R1+0x54] ;  /* 0x00005400012e7983 */ /* 0x000f280000300800 */
[----:B------:R-:W4:Y:S04]  /*69de0*/  LDL.LU R47, [R1+0x38] ;  /* 0x00003800012f7983 */ /* 0x000f280000300800 */
[----:B---3--:R0:W-:Y:S04]  /*69df0*/  STS.U8 [R7+UR8+0x15180], R10 ;  /* 0x0151800a07007988 */ /* 0x0081e80008000008 */
[----:B------:R1:W-:Y:S04]  /*69e00*/  STS.U8 [R7+UR8+0x15580], R9 ;  /* 0x0155800907007988 */ /* 0x0003e80008000008 */
[----:B--2---:R2:W-:Y:S04]  /*69e10*/  STS.U8 [R7+UR8+0x15980], R3 ;  /* 0x0159800307007988 */ /* 0x0045e80008000008 */
[----:B0-----:R-:W3:Y:S04]  /*69e20*/  LDL.LU R10, [R1+0x2628] ;  /* 0x00262800010a7983 */ /* 0x001ee80000300800 */
[----:B-1----:R-:W3:Y:S04]  /*69e30*/  LDL.LU R9, [R1+0x2624] ;  /* 0x0026240001097983 */ /* 0x002ee80000300800 */
[----:B--2---:R-:W2:Y:S04]  /*69e40*/  LDL.LU R3, [R1+0x2620] ;  /* 0x0026200001037983 */ /* 0x004ea80000300800 */
[----:B----4-:R0:W-:Y:S04]  /*69e50*/  STS.U8 [R7+UR8+0x15d80], R4 ;  /* 0x015d800407007988 */ /* 0x0101e80008000008 */
[----:B------:R1:W-:Y:S04]  /*69e60*/  STS.U8 [R7+UR8+0x16180], R0 ;  /* 0x0161800007007988 */ /* 0x0003e80008000008 */
[----:B------:R-:W-:Y:S04]  /*69e70*/  STS.U8 [R7+UR8+0x17d80], R36 ;  /* 0x017d802407007988 */ /* 0x000fe80008000008 */
[----:B0-----:R-:W4:Y:S04]  /*69e80*/  LDL.LU R4, [R1+0x261c] ;  /* 0x00261c0001047983 */ /* 0x001f280000300800 */
[----:B-1----:R-:W3:Y:S04]  /*69e90*/  LDL.LU R0, [R1+0x2618] ;  /* 0x0026180001007983 */ /* 0x002ee80000300800 */
        /* <DEDUP_REMOVED lines=22> */
[----:B------:R-:W3:Y:S04]  /*6a000*/  LDL.LU R29, [R1+0x57c] ;  /* 0x00057c00011d7983 */ /* 0x000ee80000300800 */
        /* <DEDUP_REMOVED lines=18> */
[----:B------:R0:W-:Y:S02]  /*6a130*/  STS.U8 [R7+UR8+0x1d180], R8 ;  /* 0x01d1800807007988 */ /* 0x0001e40008000008 */
[----:B0-----:R-:W0:Y:S02]  /*6a140*/  S2R R8, SR_TID.X ;  /* 0x0000000000087919 */ /* 0x001e240000002100 */
[----:B------:R1:W-:Y:S04]  /*6a150*/  STS.U8 [R7+UR8+0x1ed80], R37 ;  /* 0x01ed802507007988 */ /* 0x0003e80008000008 */
[----:B------:R1:W-:Y:S04]  /*6a160*/  STS.U8 [R7+UR8+0x1e980], R30 ;  /* 0x01e9801e07007988 */ /* 0x0003e80008000008 */
[----:B------:R0:W-:Y:S04]  /*6a170*/  STS.U8 [R7+UR8+0x1e580], R23 ;  /* 0x01e5801707007988 */ /* 0x0001e80008000008 */
[----:B------:R0:W-:Y:S04]  /*6a180*/  STS.U8 [R7+UR8+0x1e180], R16 ;  /* 0x01e1801007007988 */ /* 0x0001e80008000008 */
[----:B------:R0:W-:Y:S04]  /*6a190*/  STS.U8 [R7+UR8+0x1dd80], R52 ;  /* 0x01dd803407007988 */ /* 0x0001e80008000008 */
[----:B------:R0:W-:Y:S04]  /*6a1a0*/  STS.U8 [R7+UR8+0x1d980], R66 ;  /* 0x01d9804207007988 */ /* 0x0001e80008000008 */
[----:B-1----:R-:W4:Y:S04]  /*6a1b0*/  LDL.LU R37, [R1+0x37c] ;  /* 0x00037c0001257983 */ /* 0x002f280000300800 */
[----:B------:R-:W4:Y:S04]  /*6a1c0*/  LDL.LU R30, [R1+0x360] ;  /* 0x00036000011e7983 */ /* 0x000f280000300800 */
[----:B0-----:R-:W4:Y:S04]  /*6a1d0*/  LDL.LU R23, [R1+0x344] ;  /* 0x0003440001177983 */ /* 0x001f280000300800 */
[----:B------:R-:W4:Y:S04]  /*6a1e0*/  LDL.LU R16, [R1+0x328] ;  /* 0x0003280001107983 */ /* 0x000f280000300800 */
[----:B------:R-:W4:Y:S04]  /*6a1f0*/  LDL.LU R52, [R1+0x30c] ;  /* 0x00030c0001347983 */ /* 0x000f280000300800 */
[----:B------:R0:W-:Y:S04]  /*6a200*/  STS.U8 [R7+UR8+0x1d580], R80 ;  /* 0x01d5805007007988 */ /* 0x0001e80008000008 */
[----:B------:R-:W4:Y:S04]  /*6a210*/  LDL.LU R66, [R1+0x2f0] ;  /* 0x0002f00001427983 */ /* 0x000f280000300800 */
[----:B------:R1:W-:Y:S04]  /*6a220*/  STS.U8 [R7+UR8+0x16d80], R59 ;  /* 0x016d803b07007988 */ /* 0x0003e80008000008 */
[----:B------:R0:W-:Y:S04]  /*6a230*/  STS.U8 [R7+UR8+0x17180], R57 ;  /* 0x0171803907007988 */ /* 0x0001e80008000008 */
[----:B------:R0:W-:Y:S04]  /*6a240*/  STS.U8 [R7+UR8+0x17580], R55 ;  /* 0x0175803707007988 */ /* 0x0001e80008000008 */
[----:B------:R-:W-:Y:S04]  /*6a250*/  STS.U8 [R7+UR8+0x16580], R6 ;  /* 0x0165800607007988 */ /* 0x000fe80008000008 */
[----:B------:R-:W-:Y:S04]  /*6a260*/  STS.U8 [R7+UR8+0x16980], R5 ;  /* 0x0169800507007988 */ /* 0x000fe80008000008 */
[----:B------:R1:W-:Y:S04]  /*6a270*/  STS.U8 [R7+UR8+0x17980], R49 ;  /* 0x0179803107007988 */ /* 0x0003e80008000008 */
[----:B0-----:R-:W4:Y:S04]  /*6a280*/  LDL.LU R80, [R1+0x2d4] ;  /* 0x0002d40001507983 */ /* 0x001f280000300800 */
[----:B------:R-:W-:Y:S04]  /*6a290*/  STS.U8 [R7+UR8+0x1f180], R51 ;  /* 0x01f1803307007988 */ /* 0x000fe80008000008 */
[----:B-1----:R-:W4:Y:S04]  /*6a2a0*/  LDL.LU R59, [R1+0x2b8] ;  /* 0x0002b800013b7983 */ /* 0x002f280000300800 */
[----:B------:R-:W4:Y:S04]  /*6a2b0*/  LDL.LU R57, [R1+0x29c] ;  /* 0x00029c0001397983 */ /* 0x000f280000300800 */
[----:B------:R-:W-:Y:S04]  /*6a2c0*/  STS.U8 [R7+UR8+0x1f580], R67 ;  /* 0x01f5804307007988 */ /* 0x000fe80008000008 */
[----:B------:R-:W-:Y:S04]  /*6a2d0*/  STS.U8 [R7+UR8+0x1f980], R69 ;  /* 0x01f9804507007988 */ /* 0x000fe80008000008 */
[----:B------:R-:W-:Y:S04]  /*6a2e0*/  STS.U8 [R7+UR8+0x1fd80], R71 ;  /* 0x01fd804707007988 */ /* 0x000fe80008000008 */
[----:B------:R-:W4:Y:S01]  /*6a2f0*/  LDL.LU R55, [R1+0x280] ;  /* 0x0002800001377983 */ /* 0x000f220000300800 */
[----:B------:R-:W-:-:S03]  /*6a300*/  LOP3.LUT R8, R8, 0x7f, RZ, 0xc0, !PT ;  /* 0x0000007f08087812 */ /* 0x000fc600078ec0ff */
[----:B------:R-:W4:Y:S01]  /*6a310*/  LDL.LU R49, [R1+0x264] ;  /* 0x0002640001317983 */ /* 0x000f220000300800 */
[----:B------:R-:W-:-:S05]  /*6a320*/  LOP3.LUT R8, R8, 0x40, RZ, 0x3c, !PT ;  /* 0x0000004008087812 */ /* 0x000fca00078e3cff */
        /* <DEDUP_REMOVED lines=38> */
[----:B0-----:R-:W4:Y:S04]  /*6a590*/  LDL.LU R46, [R1+0x50] ;  /* 0x00005000012e7983 */ /* 0x001f280000300800 */
[----:B-1----:R-:W4:Y:S04]  /*6a5a0*/  LDL.LU R47, [R1+0x34] ;  /* 0x00003400012f7983 */ /* 0x002f280000300800 */
[----:B------:R0:W-:Y:S04]  /*6a5b0*/  STS.U8 [R8+UR8+0x18200], R29 ;  /* 0x0182001d08007988 */ /* 0x0001e80008000008 */
[----:B--2---:R1:W-:Y:S04]  /*6a5c0*/  STS.U8 [R8+UR8+0x18600], R22 ;  /* 0x0186001608007988 */ /* 0x0043e80008000008 */
[----:B---3--:R2:W-:Y:S04]  /*6a5d0*/  STS.U8 [R8+UR8+0x18a00], R15 ;  /* 0x018a000f08007988 */ /* 0x0085e80008000008 */
[----:B----4-:R3:W-:Y:S04]  /*6a5e0*/  STS.U8 [R8+UR8+0x18e00], R54 ;  /* 0x018e003608007988 */ /* 0x0107e80008000008 */
[----:B------:R4:W-:Y:S04]  /*6a5f0*/  STS.U8 [R8+UR8+0x19200], R68 ;  /* 0x0192004408007988 */ /* 0x0009e80008000008 */
[----:B0-----:R-:W4:Y:S04]  /*6a600*/  LDL.LU R29, [R1+0x590] ;  /* 0x00059000011d7983 */ /* 0x001f280000300800 */
[----:B-1----:R-:W4:Y:S04]  /*6a610*/  LDL.LU R22, [R1+0x578] ;  /* 0x0005780001167983 */ /* 0x002f280000300800 */
[----:B--2---:R-:W2:Y:S04]  /*6a620*/  LDL.LU R15, [R1+0x560] ;  /* 0x00056000010f7983 */ /* 0x004ea80000300800 */
[----:B---3--:R-:W3:Y:S04]  /*6a630*/  LDL.LU R54, [R1+0x548] ;  /* 0x0005480001367983 */ /* 0x008ee80000300800 */
        /* <DEDUP_REMOVED lines=52> */
[----:B------:R-:W-:Y:S04]  /*6a980*/  STS.U8 [R8+UR8+0x1d200], R92 ;  /* 0x01d2005c08007988 */ /* 0x000fe80008000008 */
[----:B------:R-:W4:Y:S04]  /*6a990*/  LDL.LU R55, [R1+0x298] ;  /* 0x0002980001377983 */ /* 0x000f280000300800 */
[----:B------:R-:W-:Y:S01]  /*6a9a0*/  STS.U8 [R8+UR8+0x1d600], R78 ;  /* 0x01d6004e08007988 */ /* 0x000fe20008000008 */
[----:B------:R-:W-:-:S03]  /*6a9b0*/  LOP3.LUT R9, R9, 0x7f, RZ, 0xc0, !PT ;  /* 0x0000007f09097812 */ /* 0x000fc600078ec0ff */
[----:B------:R-:W-:Y:S04]  /*6a9c0*/  STS.U8 [R8+UR8+0x1da00], R64 ;  /* 0x01da004008007988 */ /* 0x000fe80008000008 */
[----:B------:R-:W-:Y:S04]  /*6a9d0*/  STS.U8 [R8+UR8+0x1de00], R50 ;  /* 0x01de003208007988 */ /* 0x000fe80008000008 */
[----:B------:R-:W-:Y:S01]  /*6a9e0*/  STS.U8 [R8+UR8+0x1e200], R17 ;  /* 0x01e2001108007988 */ /* 0x000fe20008000008 */
[----:B------:R-:W-:-:S03]  /*6a9f0*/  LOP3.LUT R9, R9, 0x50, RZ, 0x3c, !PT ;  /* 0x0000005009097812 */ /* 0x000fc600078e3cff */
[----:B------:R-:W-:Y:S04]  /*6aa00*/  STS.U8 [R8+UR8+0x1e600], R24 ;  /* 0x01e6001808007988 */ /* 0x000fe80008000008 */
[----:B------:R-:W-:Y:S04]  /*6aa10*/  STS.U8 [R8+UR8+0x1ea00], R31 ;  /* 0x01ea001f08007988 */ /* 0x000fe80008000008 */
[----:B------:R-:W-:Y:S04]  /*6aa20*/  STS.U8 [R8+UR8+0x1ee00], R38 ;  /* 0x01ee002608007988 */ /* 0x000fe80008000008 */
[----:B------:R-:W-:Y:S04]  /*6aa30*/  STS.U8 [R8+UR8+0x1f200], R53 ;  /* 0x01f2003508007988 */ /* 0x000fe80008000008 */
[----:B------:R-:W-:Y:S04]  /*6aa40*/  STS.U8 [R8+UR8+0x1f600], R73 ;  /* 0x01f6004908007988 */ /* 0x000fe80008000008 */
[----:B------:R-:W-:Y:S04]  /*6aa50*/  STS.U8 [R8+UR8+0x1fa00], R81 ;  /* 0x01fa005108007988 */ /* 0x000fe80008000008 */
[----:B------:R-:W-:Y:S04]  /*6aa60*/  STS.U8 [R8+UR8+0x1fe00], R83 ;  /* 0x01fe005308007988 */ /* 0x000fe80008000008 */
[----:B------:R-:W4:Y:S04]  /*6aa70*/  LDL.LU R49, [R1+0x27c] ;  /* 0x00027c0001317983 */ /* 0x000f280000300800 */
[----:B------:R-:W4:Y:S04]  /*6aa80*/  LDL.LU R36, [R1+0x260] ;  /* 0x0002600001247983 */ /* 0x000f280000300800 */
[----:B------:R0:W-:Y:S04]  /*6aa90*/  STS.U8 [R9+UR8+0x10280], R29 ;  /* 0x0102801d09007988 */ /* 0x0001e80008000008 */
[----:B------:R1:W-:Y:S04]  /*6aaa0*/  STS.U8 [R9+UR8+0x10680], R22 ;  /* 0x0106801609007988 */ /* 0x0003e80008000008 */
[----:B--2---:R2:W-:Y:S04]  /*6aab0*/  STS.U8 [R9+UR8+0x10a80], R15 ;  /* 0x010a800f09007988 */ /* 0x0045e80008000008 */
[----:B---3--:R3:W-:Y:S04]  /*6aac0*/  STS.U8 [R9+UR8+0x10e80], R54 ;  /* 0x010e803609007988 */ /* 0x0087e80008000008 */
[----:B----4-:R4:W-:Y:S04]  /*6aad0*/  STS.U8 [R9+UR8+0x11280], R68 ;  /* 0x0112804409007988 */ /* 0x0109e80008000008 */
        /* <DEDUP_REMOVED lines=34> */
[----:B0-----:R-:W4:Y:S04]  /*6ad00*/  LDL.LU R3, [R1+0x2610] ;  /* 0x0026100001037983 */ /* 0x001f280000300800 */
        /* <DEDUP_REMOVED lines=127> */
[----:B---3--:R1:W-:Y:S04]  /*6b500*/  STS.U8 [R10+UR8+0x18b00], R54 ;  /* 0x018b00360a007988 */ /* 0x0083e80008000008 */
[----:B----4-:R2:W-:Y:S04]  /*6b510*/  STS.U8 [R10+UR8+0x18f00], R68 ;  /* 0x018f00440a007988 */ /* 0x0105e80008000008 */
[----:B0-----:R-:W3:Y:S04]  /*6b520*/  LDL.LU R15, [R1+0x588] ;  /* 0x00058800010f7983 */ /* 0x001ee80000300800 */
[----:B-1----:R-:W4:Y:S04]  /*6b530*/  LDL.LU R54, [R1+0x570] ;  /* 0x0005700001367983 */ /* 0x002f280000300800 */
[----:B------:R0:W-:Y:S04]  /*6b540*/  STS.U8 [R10+UR8+0x19300], R82 ;  /* 0x019300520a007988 */ /* 0x0001e80008000008 */
[----:B--2---:R-:W2:Y:S04]  /*6b550*/  LDL.LU R68, [R1+0x558] ;  /* 0x0005580001447983 */ /* 0x004ea80000300800 */
        /* <DEDUP_REMOVED lines=25> */
[----:B0-----:R-:W2:Y:S04]  /*6b6f0*/  LDL.LU R46, [R1+0x3fc] ;  /* 0x0003fc00012e7983 */ /* 0x001ea80000300800 */
[----:B-1----:R-:W2:Y:S04]  /*6b700*/  LDL.LU R47, [R1+0x3e0] ;  /* 0x0003e000012f7983 */ /* 0x002ea80000300800 */
        /* <DEDUP_REMOVED lines=10> */
[----:B------:R0:W-:Y:S02]  /*6b7b0*/  STS.U8 [R10+UR8+0x1cf00], R11 ;  /* 0x01cf000b0a007988 */ /* 0x0001e40008000008 */
[----:B0-----:R-:W0:Y:S02]  /*6b7c0*/  S2R R11, SR_TID.X ;  /* 0x00000000000b7919 */ /* 0x001e240000002100 */
        /* <DEDUP_REMOVED lines=8> */
[----:B-1----:R-:W2:Y:S04]  /*6b850*/  LDL.LU R55, [R1+0x2c8] ;  /* 0x0002c80001377983 */ /* 0x002ea80000300800 */
[----:B0-----:R-:W2:Y:S04]  /*6b860*/  LDL.LU R49, [R1+0x2ac] ;  /* 0x0002ac0001317983 */ /* 0x001ea80000300800 */
[----:B------:R-:W-:Y:S04]  /*6b870*/  STS.U8 [R10+UR8+0x1df00], R12 ;  /* 0x01df000c0a007988 */ /* 0x000fe80008000008 */
[----:B------:R-:W2:Y:S04]  /*6b880*/  LDL.LU R36, [R1+0x290] ;  /* 0x0002900001247983 */ /* 0x000ea80000300800 */
        /* <DEDUP_REMOVED lines=8> */
[----:B------:R-:W2:Y:S04]  /*6b910*/  LDL.LU R29, [R1+0x274] ;  /* 0x00027400011d7983 */ /* 0x000ea80000300800 */
[----:B------:R-:W2:Y:S01]  /*6b920*/  LDL.LU R22, [R1+0x258] ;  /* 0x0002580001167983 */ /* 0x000ea20000300800 */
[----:B------:R-:W-:-:S04]  /*6b930*/  LOP3.LUT R11, R11, 0x7f, RZ, 0xc0, !PT ;  /* 0x0000007f0b0b7812 */ /* 0x000fc800078ec0ff */
[----:B------:R-:W-:-:S05]  /*6b940*/  LOP3.LUT R11, R11, 0x70, RZ, 0x3c, !PT ;  /* 0x000000700b0b7812 */ /* 0x000fca00078e3cff */
[----:B---3--:R0:W-:Y:S04]  /*6b950*/  STS.U8 [R11+UR8+0x10380], R15 ;  /* 0x0103800f0b007988 */ /* 0x0081e80008000008 */
[----:B----4-:R1:W-:Y:S04]  /*6b960*/  STS.U8 [R11+UR8+0x10780], R54 ;  /* 0x010780360b007988 */ /* 0x0103e80008000008 */
[----:B--2---:R2:W-:Y:S04]  /*6b970*/  STS.U8 [R11+UR8+0x10b80], R68 ;  /* 0x010b80440b007988 */ /* 0x0045e80008000008 */
        /* <DEDUP_REMOVED lines=27> */
[----:B------:R1:W-:Y:S04]  /*6bb30*/  STS.U8 [R11+UR8+0x14380], R47 ;  /* 0x0143802f0b007988 */ /* 0x0003e80008000008 */
        /* <DEDUP_REMOVED lines=9> */
[----:B0-----:R-:W2:Y:S04]  /*6bbd0*/  LDL.LU R46, [R1+0x98] ;  /* 0x00009800012e7983 */ /* 0x001ea80000300800 */
[----:B------:R-:W-:Y:S04]  /*6bbe0*/  STS.U8 [R11+UR8+0x16780], R57 ;  /* 0x016780390b007988 */ /* 0x000fe80008000008 */
[----:B-1----:R-:W2:Y:S04]  /*6bbf0*/  LDL.LU R47, [R1+0x7c] ;  /* 0x00007c00012f7983 */ /* 0x002ea80000300800 */
[----:B------:R0:W-:Y:S04]  /*6bc00*/  STS.U8 [R11+UR8+0x1c380], R0 ;  /* 0x01c380000b007988 */ /* 0x0001e80008000008 */
[----:B0-----:R-:W2:Y:S04]  /*6bc10*/  LDL.LU R0, [R1+0x2608] ;  /* 0x0026080001007983 */ /* 0x001ea80000300800 */
[----:B------:R0:W-:Y:S04]  /*6bc20*/  STS.U8 [R11+UR8+0x1c780], R3 ;  /* 0x01c780030b007988 */ /* 0x0001e80008000008 */
[----:B------:R1:W-:Y:S04]  /*6bc30*/  STS.U8 [R11+UR8+0x1cb80], R4 ;  /* 0x01cb80040b007988 */ /* 0x0003e80008000008 */
[----:B0-----:R0:W5:Y:S04]  /*6bc40*/  LDL.LU R3, [R1+0x2604] ;  /* 0x0026040001037983 */ /* 0x0011680000300800 */
[----:B-1----:R0:W5:Y:S04]  /*6bc50*/  LDL.LU R4, [R1+0x2600] ;  /* 0x0026000001047983 */ /* 0x0021680000300800 */
[----:B------:R-:W-:Y:S04]  /*6bc60*/  STS.U8 [R11+UR8+0x16b80], R55 ;  /* 0x016b80370b007988 */ /* 0x000fe80008000008 */
[----:B------:R-:W-:Y:S04]  /*6bc70*/  STS.U8 [R11+UR8+0x16f80], R49 ;  /* 0x016f80310b007988 */ /* 0x000fe80008000008 */
[----:B------:R-:W-:Y:S04]  /*6bc80*/  STS.U8 [R11+UR8+0x17380], R36 ;  /* 0x017380240b007988 */ /* 0x000fe80008000008 */
[----:B------:R1:W-:Y:S04]  /*6bc90*/  STS.U8 [R11+UR8+0x1cf80], R2 ;  /* 0x01cf80020b007988 */ /* 0x0003e80008000008 */
        /* <DEDUP_REMOVED lines=13> */
[----:B------:R-:W0:Y:S01]  /*6bd70*/  S2R R6, SR_TID.X ;  /* 0x0000000000067919 */ /* 0x000e220000002100 */
[----:B------:R-:W0:Y:S01]  /*6bd80*/  S2R R5, SR_TID.X ;  /* 0x0000000000057919 */ /* 0x000e220000002100 */
[----:B-1----:R-:W1:Y:S01]  /*6bd90*/  S2R R2, SR_TID.X ;  /* 0x0000000000027919 */ /* 0x002e620000002100 */
[----:B--2---:R2:W-:Y:S04]  /*6bda0*/  STS.U8 [R11+UR8+0x1ff80], R0 ;  /* 0x01ff80000b007988 */ /* 0x0045e80008000008 */
[----:B--2---:R2:W5:Y:S04]  /*6bdb0*/  LDL.LU R0, [R1+0x25fc] ;  /* 0x0025fc0001007983 */ /* 0x0045680000300800 */
[----:B---3--:R2:W-:Y:S04]  /*6bdc0*/  STS.U8 [R11+UR8+0x17f80], R15 ;  /* 0x017f800f0b007988 */ /* 0x0085e80008000008 */
[----:B----4-:R2:W-:Y:S04]  /*6bdd0*/  STS.U8 [R11+UR8+0x18380], R54 ;  /* 0x018380360b007988 */ /* 0x0105e80008000008 */
        /* <DEDUP_REMOVED lines=16> */
[----:B---3--:R-:W3:Y:S01]  /*6bee0*/  FENCE.VIEW.ASYNC.S ;  /* 0x00000000000073c6 */ /* 0x008ee20000000000 */
[----:B0-----:R-:W-:-:S02]  /*6bef0*/  LOP3.LUT R6, R6, 0x7f, RZ, 0xc0, !PT ;  /* 0x0000007f06067812 */ /* 0x001fc400078ec0ff */
[----:B------:R-:W-:Y:S01]  /*6bf00*/  LOP3.LUT R5, R5, 0x7f, RZ, 0xc0, !PT ;  /* 0x0000007f05057812 */ /* 0x000fe200078ec0ff */
[----:B------:R-:W-:Y:S01]  /*6bf10*/  ULEA UR10, UR22, UR8, 0x3 ;  /* 0x00000008160a7291 */ /* 0x000fe2000f8e18ff */
[----:B-1----:R-:W-:Y:S02]  /*6bf20*/  LOP3.LUT R2, R2, 0x7f, RZ, 0xc0, !PT ;  /* 0x0000007f02027812 */ /* 0x002fe400078ec0ff */
[----:B------:R-:W-:Y:S02]  /*6bf30*/  LOP3.LUT R6, R6, 0x20, RZ, 0x3c, !PT ;  /* 0x0000002006067812 */ /* 0x000fe400078e3cff */
[----:B------:R-:W-:Y:S01]  /*6bf40*/  LOP3.LUT R5, R5, 0x10, RZ, 0x3c, !PT ;  /* 0x0000001005057812 */ /* 0x000fe200078e3cff */
[----:B------:R-:W-:Y:S01]  /*6bf50*/  UIADD3 UR10, UPT, UPT, UR10, 0x28000, URZ ;  /* 0x000280000a0a7890 */ /* 0x000fe2000fffe0ff */
[----:B------:R-:W-:Y:S01]  /*6bf60*/  UMOV UR6, UR4 ;  /* 0x0000000400067c82 */ /* 0x000fe20008000000 */
[----:B---3--:R-:W-:Y:S06]  /*6bf70*/  BAR.SYNC.DEFER_BLOCKING 0x0 ;  /* 0x0000000000007b1d */ /* 0x008fec0000010000 */
[----:B--2---:R-:W-:Y:S05]  /*6bf80*/  BRA.U UP1, `(.L_x_9) ;  /* 0x0000000101887547 */ /* 0x004fea000b800000 */
[----:B------:R-:W-:Y:S02]  /*6bf90*/  UIADD3 UR59, UPT, UPT, UR7, 0x100, URZ ;  /* 0x00000100073b7890 */ /* 0x000fe4000fffe0ff */
[----:B------:R-:W-:Y:S02]  /*6bfa0*/  UIADD3 UR60, UPT, UPT, UR7, 0x100, URZ ;  /* 0x00000100073c7890 */ /* 0x000fe4000fffe0ff */
[----:B------:R-:W-:Y:S01]  /*6bfb0*/  UIADD3 UR61, UPT, UPT, UR7, 0x100, URZ ;  /* 0x00000100073d7890 */ /* 0x000fe2000fffe0ff */
[----:B------:R-:W-:Y:S01]  /*6bfc0*/  UMOV UR18, 0x0 ;  /* 0x0000000000127882 */ /* 0x000fe20000000000 */
[----:B------:R-:W-:Y:S01]  /*6bfd0*/  UMOV UR19, 0x8408010 ;  /* 0x0840801000137882 */ /* 0x000fe20000000000 */
[----:B------:R-:W-:Y:S01]  /*6bfe0*/  UMOV UR17, 0x40004040 ;  /* 0x4000404000117882 */ /* 0x000fe20000000000 */
[----:B------:R-:W-:Y:S02]  /*6bff0*/  UIADD3 UR62, UPT, UPT, UR7, 0x100, URZ ;  /* 0x00000100073e7890 */ /* 0x000fe4000fffe0ff */
[----:B------:R0:W-:Y:S01]  /*6c000*/  UTCQMMA gdesc[UR12], gdesc[UR16], tmem[UR7], tmem[UR18], idesc[UR19], UPT ;  /* 0x00ff12100c0075ea */ /* 0x0001e2000b800307 */
[----:B------:R-:W-:Y:S01]  /*6c010*/  UMOV UR44, 0x0 ;  /* 0x00000000002c7882 */ /* 0x000fe20000000000 */
[----:B------:R-:W-:Y:S01]  /*6c020*/  UMOV UR45, 0x8408010 ;  /* 0x08408010002d7882 */ /* 0x000fe20000000000 */
[----:B------:R-:W-:Y:S01]  /*6c030*/  UMOV UR46, 0x0 ;  /* 0x00000000002e7882 */ /* 0x000fe20000000000 */
[----:B------:R-:W-:Y:S01]  /*6c040*/  UMOV UR47, 0x8408010 ;  /* 0x08408010002f7882 */ /* 0x000fe20000000000 */
        /* <DEDUP_REMOVED lines=11> */
[----:B------:R-:W-:Y:S01]  /*6c100*/  UMOV UR4, UR10 ;  /* 0x0000000a00047c82 */ /* 0x000fe20008000000 */
[----:B------:R-:W-:Y:S01]  /*6c110*/  UMOV UR5, URZ ;  /* 0x000000ff00057c82 */ /* 0x000fe20008000000 */
[----:B------:R0:W-:Y:S01]  /*6c120*/  UTCQMMA gdesc[UR12], gdesc[UR36], tmem[UR59], tmem[UR52], idesc[UR53], UPT ;  /* 0x00ff34240c0075ea */ /* 0x0001e2000b80033b */
[----:B------:R-:W-:Y:S01]  /*6c130*/  UMOV UR56, 0x0 ;  /* 0x0000000000387882 */ /* 0x000fe20000000000 */
[----:B------:R-:W-:Y:S01]  /*6c140*/  UMOV UR57, 0x8408010 ;  /* 0x0840801000397882 */ /* 0x000fe20000000000 */
[----:B------:R0:W-:Y:S01]  /*6c150*/  UTCQMMA gdesc[UR24], gdesc[UR38], tmem[UR60], tmem[UR50], idesc[UR51], UPT ;  /* 0x00ff3226180075ea */ /* 0x0001e2000b80033c */
[----:B------:R-:W-:Y:S01]  /*6c160*/  UMOV UR4, UR4 ;  /* 0x0000000400047c82 */ /* 0x000fe20008000000 */
[----:B------:R0:W-:Y:S01]  /*6c170*/  UTCQMMA gdesc[UR28], gdesc[UR40], tmem[UR61], tmem[UR54], idesc[UR55], UPT ;  /* 0x00ff36281c0075ea */ /* 0x0001e2000b80033d */
[----:B------:R0:W-:Y:S01]  /*6c180*/  UTCQMMA gdesc[UR32], gdesc[UR42], tmem[UR62], tmem[UR56], idesc[UR57], UPT ;  /* 0x00ff382a200075ea */ /* 0x0001e2000b80033e */
[----:B------:R0:W-:Y:S01]  /*6c190*/  UTCBAR [UR4], URZ ;  /* 0x000000ff040073e9 */ /* 0x0001e200080000ff */
[----:B------:R-:W-:Y:S01]  /*6c1a0*/  NOP ;  /* 0x0000000000007918 */ /* 0x000fe20000000000 */
.L_x_9:
[----:B------:R-:W2:Y:S01]  /*6c1b0*/  LDL.LU R12, [R1+0x1940] ;  /* 0x00194000010c7983 */ /* 0x000ea20000300800 */
[----:B------:R-:W-:-:S03]  /*6c1c0*/  UIADD3 UR22, UPT, UPT, UR22, 0x1, URZ ;  /* 0x0000000116167890 */ /* 0x000fc6000fffe0ff */
[----:B------:R-:W3:Y:S01]  /*6c1d0*/  LDL.LU R13, [R1+0x1980] ;  /* 0x00198000010d7983 */ /* 0x000ee20000300800 */
[----:B------:R-:W-:-:S04]  /*6c1e0*/  UISETP.GT.AND UP3, UPT, UR22, 0x1, UPT ;  /* 0x000000011600788c */ /* 0x000fc8000bf64270 */
[----:B0-----:R-:W-:Y:S02]  /*6c1f0*/  USEL UR4, URZ, 0x1, !UP3 ;  /* 0x00000001ff047887 */ /* 0x001fe4000d800000 */
[----:B------:R-:W-:Y:S02]  /*6c200*/  USEL UR22, UR22, URZ, !UP3 ;  /* 0x000000ff16167287 */ /* 0x000fe4000d800000 */
[----:B------:R-:W-:Y:S01]  /*6c210*/  ULOP3.LUT UR4, UR6, UR4, URZ, 0x3c, !UPT ;  /* 0x0000000406047292 */ /* 0x000fe2000f8e3cff */
[----:B--2---:R-:W-:Y:S01]  /*6c220*/  ISETP.NE.U32.AND P0, PT, R12, UR11, PT ;  /* 0x0000000b0c007c0c */ /* 0x004fe2000bf05070 */
[----:B---3--:R2:W-:Y:S01]  /*6c230*/  STL [R1+0x1940], R13 ;  /* 0x0019400d01007387 */ /* 0x0085e20000100800 */
[----:B------:R-:W-:-:S11]  /*6c240*/  IMAD.U32 R12, RZ, RZ, UR6 ;  /* 0x00000006ff0c7e24 */ /* 0x000fd6000f8e00ff */
[----:B------:R-:W-:Y:S05]  /*6c250*/  @P0 BRA `(.L_x_10) ;  /* 0xfffffd98004c0947 */ /* 0x000fea000383ffff */
.L_x_7:
[----:B------:R-:W3:Y:S01]  /*6c260*/  LDL.LU R16, [R1+0x1de0] ;  /* 0x001de00001107983 */ /* 0x000ee20000300800 */
[----:B------:R-:W4:Y:S03]  /*6c270*/  LDCU UR68, c[0x0][0x3b8] ;  /* 0x00007700ff4477ac */ /* 0x000f260008000800 */
[----:B--2---:R-:W2:Y:S01]  /*6c280*/  LDL.LU R15, [R1+0x19a4] ;  /* 0x0019a400010f7983 */ /* 0x004ea20000300800 */
[----:B-1----:R-:W3:Y:S03]  /*6c290*/  LDCU.64 UR4, c[0x0][0x398] ;  /* 0x00007300ff0477ac */ /* 0x002ee60008000a00 */
[----:B------:R-:W2:Y:S01]  /*6c2a0*/  LDL.LU R14, [R1+0x1f4c] ;  /* 0x001f4c00010e7983 */ /* 0x000ea20000300800 */
[----:B------:R-:W2:Y:S03]  /*6c2b0*/  LDCU UR17, c[0x0][0x39c] ;  /* 0x00007380ff1177ac */ /* 0x000ea60008000800 */
[----:B------:R-:W2:Y:S01]  /*6c2c0*/  LDL.LU R13, [R1+0x1f50] ;  /* 0x001f5000010d7983 */ /* 0x000ea20000300800 */
[----:B------:R-:W1:Y:S01]  /*6c2d0*/  LDCU UR11, c[0x0][0x3b4] ;  /* 0x00007680ff0b77ac */ /* 0x000e620008000800 */
[----:B------:R-:W0:Y:S01]  /*6c2e0*/  LDCU.64 UR12, c[0x0][0x390] ;  /* 0x00007200ff0c77ac */ /* 0x000e220008000a00 */
[----:B----45:R-:W-:Y:S01]  /*6c2f0*/  IMAD R6, R0, UR68, RZ ;  /* 0x0000004400067c24 */ /* 0x030fe2000f8e02ff */
[----:B------:R-:W4:Y:S03]  /*6c300*/  LDCU UR14, c[0x0][0x39c] ;  /* 0x00007380ff0e77ac */ /* 0x000f260008000800 */
[----:B------:R-:W-:Y:S01]  /*6c310*/  VIADD R7, R6, UR68 ;  /* 0x0000004406077c36 */ /* 0x000fe20008000000 */
[----:B------:R-:W0:Y:S03]  /*6c320*/  LDCU UR15, c[0x0][0x39c] ;  /* 0x00007380ff0f77ac */ /* 0x000e260008000800 */
[----:B------:R-:W-:Y:S01]  /*6c330*/  VIADD R4, R7, UR68 ;  /* 0x0000004407047c36 */ /* 0x000fe20008000000 */
[----:B------:R-:W0:Y:S03]  /*6c340*/  LDCU UR16, c[0x0][0x39c] ;  /* 0x00007380ff1077ac */ /* 0x000e260008000800 */
[----:B------:R-:W-:-:S04]  /*6c350*/  VIADD R5, R4, UR68 ;  /* 0x0000004404057c36 */ /* 0x000fc80008000000 */
[----:B------:R-:W-:-:S04]  /*6c360*/  VIADD R77, R5, UR68 ;  /* 0x00000044054d7c36 */ /* 0x000fc80008000000 */
[----:B------:R-:W-:-:S04]  /*6c370*/  VIADD R79, R77, UR68 ;  /* 0x000000444d4f7c36 */ /* 0x000fc80008000000 */
[----:B------:R-:W-:-:S04]  /*6c380*/  VIADD R81, R79, UR68 ;  /* 0x000000444f517c36 */ /* 0x000fc80008000000 */
[----:B0-----:R-:W-:-:S04]  /*6c390*/  VIADD R90, R81, UR68 ;  /* 0x00000044515a7c36 */ /* 0x001fc80008000000 */
[----:B------:R-:W-:-:S04]  /*6c3a0*/  VIADD R82, R90, UR68 ;  /* 0x000000445a527c36 */ /* 0x000fc80008000000 */
[----:B------:R-:W-:Y:S01]  /*6c3b0*/  VIADD R83, R82, UR68 ;  /* 0x0000004452537c36 */ /* 0x000fe20008000000 */
[C---:B---3--:R-:W-:Y:S01]  /*6c3c0*/  ISETP.GE.AND P1, PT, R16.reuse, UR4, PT ;  /* 0x0000000410007c0c */ /* 0x048fe2000bf26270 */
[----:B-1----:R-:W-:Y:S01]  /*6c3d0*/  IMAD R2, R16, UR11, RZ ;  /* 0x0000000b10027c24 */ /* 0x002fe2000f8e02ff */
[----:B------:R-:W0:Y:S02]  /*6c3e0*/  LDCU UR4, c[0x0][0x39c] ;  /* 0x00007380ff0477ac */ /* 0x000e240008000800 */
[----:B--2---:R-:W-:-:S04]  /*6c3f0*/  ISETP.LT.AND P0, PT, R15, UR17, !P1 ;  /* 0x000000110f007c0c */ /* 0x004fc8000cf01270 */
[----:B------:R-:W-:Y:S02]  /*6c400*/  P2R R8, PR, RZ, 0x1 ;  /* 0x00000001ff087803 */ /* 0x000fe40000000000 */
[----:B------:R-:W-:Y:S02]  /*6c410*/  IADD3 R3, P0, PT, R2, UR12, RZ ;  /* 0x0000000c02037c10 */ /* 0x000fe4000ff1e0ff */
[----:B----4-:R-:W-:Y:S01]  /*6c420*/  ISETP.LT.AND P5, PT, R14, UR14, !P1 ;  /* 0x0000000e0e007c0c */ /* 0x010fe2000cfa1270 */
[----:B------:R1:W-:Y:S01]  /*6c430*/  STL [R1+0x828], R8 ;  /* 0x0008280801007387 */ /* 0x0003e20000100800 */
[----:B------:R-:W-:Y:S02]  /*6c440*/  ISETP.LT.AND P3, PT, R13, UR15, !P1 ;  /* 0x0000000f0d007c0c */ /* 0x000fe4000cf61270 */
[----:B------:R-:W-:Y:S01]  /*6c450*/  LEA.HI.X.SX32 R2, R2, UR13, 0x1, P0 ;  /* 0x0000000d02027c11 */ /* 0x000fe200080f0eff */
[----:B------:R-:W-:Y:S10]  /*6c460*/  BRA.U !UP2, `(.L_x_11) ;  /* 0x000000010a107547 */ /* 0x000ff4000b800000 */
[----:B------:R-:W-:-:S06]  /*6c470*/  USHF.L.U32 UR6, UR6, 0x1f, URZ ;  /* 0x0000001f06067899 */ /* 0x000fcc00080006ff */
[----:B-1----:R-:W-:-:S04]  /*6c480*/  IMAD.U32 R8, RZ, RZ, UR6 ;  /* 0x00000006ff087e24 */ /* 0x002fc8000f8e00ff */
[----:B------:R-:W1:Y:S02]  /*6c490*/  SYNCS.PHASECHK.TRANS64.TRYWAIT P0, [UR10], R8 ;  /* 0x00000008ff0075a7 */ /* 0x000e64000800110a */
[----:B-1----:R-:W-:Y:S05]  /*6c4a0*/  @!P0 BRA `(.L_x_12) ;  /* 0x0000017c00b48947 */ /* 0x002fea0003800000 */
.L_x_11:
[----:B------:R-:W-:Y:S01]  /*6c4b0*/  BAR.SYNC.DEFER_BLOCKING 0x0 ;  /* 0x0000000000007b1d */ /* 0x000fe20000010000 */
[CC--:B------:R-:W-:Y:S01]  /*6c4c0*/  IADD3 R68, P0, PT, R6.reuse, R3.reuse, RZ ;  /* 0x0000000306447210 */ /* 0x0c0fe20007f1e0ff */
[----:B------:R-:W-:Y:S01]  /*6c4d0*/  VIADD R92, R83, UR68 ;  /* 0x00000044535c7c36 */ /* 0x000fe20008000000 */
[CC--:B------:R-:W-:Y:S02]  /*6c4e0*/  IADD3 R70, P4, PT, R7.reuse, R3.reuse, RZ ;  /* 0x0000000307467210 */ /* 0x0c0fe40007f9e0ff */
[-C--:B------:R-:W-:Y:S01]  /*6c4f0*/  LEA.HI.X.SX32 R69, R6, R2.reuse, 0x1, P0 ;  /* 0x0000000206457211 */ /* 0x080fe200000f0eff */
[----:B------:R-:W-:Y:S01]  /*6c500*/  VIADD R91, R92, UR68 ;  /* 0x000000445c5b7c36 */ /* 0x000fe20008000000 */
[-C--:B------:R-:W-:Y:S01]  /*6c510*/  LEA.HI.X.SX32 R71, R7, R2.reuse, 0x1, P4 ;  /* 0x0000000207477211 */ /* 0x080fe200020f0eff */
[----:B------:R-:W2:Y:S01]  /*6c520*/  LDCU UR6, c[0x0][0x39c] ;  /* 0x00007380ff0677ac */ /* 0x000ea20008000800 */
[CC--:B------:R-:W-:Y:S01]  /*6c530*/  IADD3 R72, P0, PT, R4.reuse, R3.reuse, RZ ;  /* 0x0000000304487210 */ /* 0x0c0fe20007f1e0ff */
[----:B------:R3:W-:Y:S01]  /*6c540*/  STL.64 [R1+0x2890], R68 ;  /* 0x0028904401007387 */ /* 0x0007e20000100a00 */
[-C--:B------:R-:W-:Y:S01]  /*6c550*/  IADD3 R74, P4, PT, R5, R3.reuse, RZ ;  /* 0x00000003054a7210 */ /* 0x080fe20007f9e0ff */
[----:B------:R-:W-:Y:S01]  /*6c560*/  VIADD R89, R91, UR68 ;  /* 0x000000445b597c36 */ /* 0x000fe20008000000 */
[-C--:B------:R-:W-:Y:S01]  /*6c570*/  LEA.HI.X.SX32 R73, R4, R2.reuse, 0x1, P0 ;  /* 0x0000000204497211 */ /* 0x080fe200000f0eff */
[----:B------:R-:W-:Y:S01]  /*6c580*/  STL.64 [R1+0x2898], R70 ;  /* 0x0028984601007387 */ /* 0x000fe20000100a00 */
[-C--:B------:R-:W-:Y:S01]  /*6c590*/  LEA.HI.X.SX32 R75, R5, R2.reuse, 0x1, P4 ;  /* 0x00000002054b7211 */ /* 0x080fe200020f0eff */
[----:B------:R-:W-:Y:S01]  /*6c5a0*/  VIADD R85, R89, UR68 ;  /* 0x0000004459557c36 */ /* 0x000fe20008000000 */
[----:B------:R-:W-:Y:S01]  /*6c5b0*/  IADD3 R76, P0, PT, R77, R3, RZ ;  /* 0x000000034d4c7210 */ /* 0x000fe20007f1e0ff */
[----:B------:R4:W-:Y:S01]  /*6c5c0*/  STL.64 [R1+0x28a0], R72 ;  /* 0x0028a04801007387 */ /* 0x0009e20000100a00 */
[----:B------:R-:W5:Y:S01]  /*6c5d0*/  LDCU UR10, c[0x0][0x39c] ;  /* 0x00007380ff0a77ac */ /* 0x000f620008000800 */
[----:B------:R-:W-:Y:S01]  /*6c5e0*/  VIADD R87, R85, UR68 ;  /* 0x0000004455577c36 */ /* 0x000fe20008000000 */
[----:B------:R-:W-:-:S02]  /*6c5f0*/  LEA.HI.X.SX32 R77, R77, R2, 0x1, P0 ;  /* 0x000000024d4d7211 */ /* 0x000fc400000f0eff */
[CC--:B---3--:R-:W-:Y:S01]  /*6c600*/  IADD3 R68, P4, PT, R82.reuse, R3.reuse, RZ ;  /* 0x0000000352447210 */ /* 0x0c8fe20007f9e0ff */
[----:B------:R-:W3:Y:S02]  /*6c610*/  @!P2 SYNCS.CCTL.IV [UR8+0x28000] ;  /* 0x02800000ff00a9b1 */ /* 0x000ee40008000008 */
[----:B---3--:R-:W-:Y:S01]  /*6c620*/  BAR.SYNC.DEFER_BLOCKING 0x0 ;  /* 0x0000000000007b1d */ /* 0x008fe20000010000 */
[-C--:B------:R-:W-:Y:S01]  /*6c630*/  IADD3 R80, P0, PT, R81, R3.reuse, RZ ;  /* 0x0000000351507210 */ /* 0x080fe20007f1e0ff */
[----:B------:R-:W-:Y:S01]  /*6c640*/  VIADD R86, R87, UR68 ;  /* 0x0000004457567c36 */ /* 0x000fe20008000000 */
[-C--:B------:R-:W-:Y:S02]  /*6c650*/  LEA.HI.X.SX32 R69, R82, R2.reuse, 0x1, P4 ;  /* 0x0000000252457211 */ /* 0x080fe400020f0eff */
[-C--:B------:R-:W-:Y:S01]  /*6c660*/  LEA.HI.X.SX32 R81, R81, R2.reuse, 0x1, P0 ;  /* 0x0000000251517211 */ /* 0x080fe200000f0eff */
[----:B------:R-:W-:Y:S01]  /*6c670*/  VIADD R88, R86, UR68 ;  /* 0x0000004456587c36 */ /* 0x000fe20008000000 */
[C---:B------:R-:W-:Y:S01]  /*6c680*/  IADD3 R82, P0, PT, R83.reuse, R3, RZ ;  /* 0x0000000353527210 */ /* 0x040fe20007f1e0ff */
[----:B-1----:R-:W1:Y:S01]  /*6c690*/  LDTM.x64 R4, tmem[UR9] ;  /* 0x00000009000479ee */ /* 0x002e620008340000 */
[----:B------:R-:W3:Y:S01]  /*6c6a0*/  LDCU UR11, c[0x0][0x39c] ;  /* 0x00007380ff0b77ac */ /* 0x000ee20008000800 */
[----:B------:R-:W-:Y:S01]  /*6c6b0*/  VIADD R84, R88, UR68 ;  /* 0x0000004458547c36 */ /* 0x000fe20008000000 */
[----:B------:R-:W-:-:S02]  /*6c6c0*/  LEA.HI.X.SX32 R83, R83, R2, 0x1, P0 ;  /* 0x0000000253537211 */ /* 0x000fc400000f0eff */
[CC--:B----4-:R-:W-:Y:S01]  /*6c6d0*/  IADD3 R72, P0, PT, R89.reuse, R3.reuse, RZ ;  /* 0x0000000359487210 */ /* 0x0d0fe20007f1e0ff */
[----:B------:R-:W4:Y:S03]  /*6c6e0*/  LDCU UR13, c[0x0][0x39c] ;  /* 0x00007380ff0d77ac */ /* 0x000f260008000800 */
[-C--:B------:R-:W-:Y:S01]  /*6c6f0*/  LEA.HI.X.SX32 R73, R89, R2.reuse, 0x1, P0 ;  /* 0x0000000259497211 */ /* 0x080fe200000f0eff */
[----:B------:R-:W0:Y:S01]  /*6c700*/  LDCU UR12, c[0x0][0x39c] ;  /* 0x00007380ff0c77ac */ /* 0x000e220008000800 */
[----:B------:R-:W0:Y:S01]  /*6c710*/  LDCU UR14, c[0x0][0x39c] ;  /* 0x00007380ff0e77ac */ /* 0x000e220008000800 */
[----:B------:R-:W0:Y:S01]  /*6c720*/  @!P2 SYNCS.CCTL.IV [UR8+0x28008] ;  /* 0x02800800ff00a9b1 */ /* 0x000e220008000008 */
[CC--:B------:R-:W-:Y:S01]  /*6c730*/  IADD3 R78, P2, PT, R79.reuse, R3.reuse, RZ ;  /* 0x000000034f4e7210 */ /* 0x0c0fe20007f5e0ff */
[----:B------:R-:W0:Y:S03]  /*6c740*/  LDCU UR8, c[0x0][0x39c] ;  /* 0x00007380ff0877ac */ /* 0x000e260008000800 */
[-C--:B------:R-:W-:Y:S01]  /*6c750*/  LEA.HI.X.SX32 R79, R79, R2.reuse, 0x1, P2 ;  /* 0x000000024f4f7211 */ /* 0x080fe200010f0eff */
[----:B------:R-:W0:Y:S01]  /*6c760*/  LDCU UR15, c[0x0][0x39c] ;  /* 0x00007380ff0f77ac */ /* 0x000e220008000800 */
[CC--:B------:R-:W-:Y:S01]  /*6c770*/  IADD3 R70, P2, PT, R90.reuse, R3.reuse, RZ ;  /* 0x000000035a467210 */ /* 0x0c0fe20007f5e0ff */
[----:B------:R-:W0:Y:S03]  /*6c780*/  LDCU UR17, c[0x0][0x39c] ;  /* 0x00007380ff1177ac */ /* 0x000e260008000800 */
[----:B------:R-:W-:Y:S01]  /*6c790*/  LEA.HI.X.SX32 R71, R90, R2, 0x1, P2 ;  /* 0x000000025a477211 */ /* 0x000fe200010f0eff */
[----:B------:R-:W-:Y:S01]  /*6c7a0*/  VIADD R90, R84, UR68 ;  /* 0x00000044545a7c36 */ /* 0x000fe20008000000 */
[----:B------:R-:W0:Y:S03]  /*6c7b0*/  LDCU UR28, c[0x0][0x39c] ;  /* 0x00007380ff1c77ac */ /* 0x000e260008000800 */
[----:B------:R1:W-:Y:S01]  /*6c7c0*/  STL.64 [R1+0x5d0], R70 ;  /* 0x0005d04601007387 */ /* 0x0003e20000100a00 */
[----:B------:R-:W-:Y:S01]  /*6c7d0*/  VIADD R93, R90, UR68 ;  /* 0x000000445a5d7c36 */ /* 0x000fe20008000000 */
[----:B------:R-:W0:Y:S02]  /*6c7e0*/  LDCU UR18, c[0x0][0x39c] ;  /* 0x00007380ff1277ac */ /* 0x000e240008000800 */
[----:B------:R2:W-:Y:S01]  /*6c7f0*/  STL.64 [R1+0x5d8], R68 ;  /* 0x0005d84401007387 */ /* 0x0005e20000100a00 */
[----:B------:R-:W0:Y:S01]  /*6c800*/  LDCU UR30, c[0x0][0x39c] ;  /* 0x00007380ff1e77ac */ /* 0x000e220008000800 */
[----:B------:R-:W0:Y:S01]  /*6c810*/  LDCU UR29, c[0x0][0x39c] ;  /* 0x00007380ff1d77ac */ /* 0x000e220008000800 */
[-C--:B-1----:R-:W-:Y:S01]  /*6c820*/  IADD3 R70, P2, PT, R92, R3.reuse, RZ ;  /* 0x000000035c467210 */ /* 0x082fe20007f5e0ff */
[----:B------:R-:W1:Y:S01]  /*6c830*/  LDCU UR31, c[0x0][0x39c] ;  /* 0x00007380ff1f77ac */ /* 0x000e620008000800 */
[----:B--2---:R-:W-:-:S02]  /*6c840*/  IADD3 R68, P4, PT, R91, R3, RZ ;  /* 0x000000035b447210 */ /* 0x004fc40007f9e0ff */
[-C--:B------:R-:W-:Y:S01]  /*6c850*/  LEA.HI.X.SX32 R71, R92, R2.reuse, 0x1, P2 ;  /* 0x000000025c477211 */ /* 0x080fe200010f0eff */
[----:B------:R-:W2:Y:S01]  /*6c860*/  LDCU UR33, c[0x0][0x39c] ;  /* 0x00007380ff2177ac */ /* 0x000ea20008000800 */
[-C--:B------:R-:W-:Y:S01]  /*6c870*/  LEA.HI.X.SX32 R69, R91, R2.reuse, 0x1, P4 ;  /* 0x000000025b457211 */ /* 0x080fe200020f0eff */
[----:B------:R-:W-:Y:S02]  /*6c880*/  VIADD R91, R93, UR68 ;  /* 0x000000445d5b7c36 */ /* 0x000fe40008000000 */
[----:B------:R0:W-:Y:S01]  /*6c890*/  STL.64 [R1+0x5e8], R70 ;  /* 0x0005e84601007387 */ /* 0x0001e20000100a00 */
[----:B------:R-:W1:Y:S01]  /*6c8a0*/  LDCU UR32, c[0x0][0x39c] ;  /* 0x00007380ff2077ac */ /* 0x000e620008000800 */
[----:B------:R-:W-:Y:S02]  /*6c8b0*/  VIADD R89, R91, UR68 ;  /* 0x000000445b597c36 */ /* 0x000fe40008000000 */
[----:B------:R2:W-:Y:S01]  /*6c8c0*/  STL.64 [R1+0x738], R68 ;  /* 0x0007384401007387 */ /* 0x0005e20000100a00 */
[----:B------:R-:W1:Y:S03]  /*6c8d0*/  LDCU UR34, c[0x0][0x39c] ;  /* 0x00007380ff2277ac */ /* 0x000e660008000800 */
[----:B------:R3:W-:Y:S01]  /*6c8e0*/  STL.64 [R1+0x5e0], R72 ;  /* 0x0005e04801007387 */ /* 0x0007e20000100a00 */
[----:B------:R-:W1:Y:S01]  /*6c8f0*/  LDCU UR36, c[0x0][0x39c] ;  /* 0x00007380ff2477ac */ /* 0x000e620008000800 */
[-C--:B0-----:R-:W-:Y:S01]  /*6c900*/  IADD3 R70, P2, PT, R85, R3.reuse, RZ ;  /* 0x0000000355467210 */ /* 0x081fe20007f5e0ff */
[----:B------:R-:W0:Y:S01]  /*6c910*/  LDCU UR35, c[0x0][0x39c] ;  /* 0x00007380ff2377ac */ /* 0x000e220008000800 */
[-C--:B--2---:R-:W-:Y:S01]  /*6c920*/  IADD3 R68, P4, PT, R87, R3.reuse, RZ ;  /* 0x0000000357447210 */ /* 0x084fe20007f9e0ff */
[----:B------:R-:W2:Y:S01]  /*6c930*/  LDCU UR37, c[0x0][0x39c] ;  /* 0x00007380ff2577ac */ /* 0x000ea20008000800 */
[-C--:B------:R-:W-:Y:S01]  /*6c940*/  LEA.HI.X.SX32 R71, R85, R2.reuse, 0x1, P2 ;  /* 0x0000000255477211 */ /* 0x080fe200010f0eff */
[----:B------:R-:W-:Y:S01]  /*6c950*/  VIADD R85, R89, UR68 ;  /* 0x0000004459557c36 */ /* 0x000fe20008000000 */
[-C--:B------:R-:W-:Y:S01]  /*6c960*/  LEA.HI.X.SX32 R69, R87, R2.reuse, 0x1, P4 ;  /* 0x0000000257457211 */ /* 0x080fe200020f0eff */
[----:B------:R-:W0:Y:S01]  /*6c970*/  LDCU UR39, c[0x0][0x39c] ;  /* 0x00007380ff2777ac */ /* 0x000e220008000800 */
[CC--:B---3--:R-:W-:Y:S01]  /*6c980*/  IADD3 R72, P0, PT, R86.reuse, R3.reuse, RZ ;  /* 0x0000000356487210 */ /* 0x0c8fe20007f1e0ff */
[----:B------:R3:W-:Y:S01]  /*6c990*/  STL.64 [R1+0x730], R70 ;  /* 0x0007304601007387 */ /* 0x0007e20000100a00 */
[----:B------:R-:W0:Y:S02]  /*6c9a0*/  LDCU UR40, c[0x0][0x39c] ;  /* 0x00007380ff2877ac */ /* 0x000e240008000800 */
[----:B------:R-:W-:Y:S01]  /*6c9b0*/  LEA.HI.X.SX32 R73, R86, R2, 0x1, P0 ;  /* 0x0000000256497211 */ /* 0x000fe200000f0eff */
[----:B------:R1:W-:Y:S01]  /*6c9c0*/  STL.64 [R1+0x750], R68 ;  /* 0x0007504401007387 */ /* 0x0003e20000100a00 */
[----:B------:R-:W-:Y:S01]  /*6c9d0*/  VIADD R86, R85, UR68 ;  /* 0x0000004455567c36 */ /* 0x000fe20008000000 */
[----:B------:R-:W0:Y:S02]  /*6c9e0*/  LDCU UR38, c[0x0][0x39c] ;  /* 0x00007380ff2677ac */ /* 0x000e240008000800 */
[----:B------:R2:W-:Y:S01]  /*6c9f0*/  STL.64 [R1+0x740], R72 ;  /* 0x0007404801007387 */ /* 0x0005e20000100a00 */
[----:B------:R-:W0:Y:S01]  /*6ca00*/  LDCU UR42, c[0x0][0x39c] ;  /* 0x00007380ff2a77ac */ /* 0x000e220008000800 */
[-C--:B---3--:R-:W-:Y:S01]  /*6ca10*/  IADD3 R70, P2, PT, R88, R3.reuse, RZ ;  /* 0x0000000358467210 */ /* 0x088fe20007f5e0ff */
[----:B------:R-:W3:Y:S01]  /*6ca20*/  LDCU UR41, c[0x0][0x39c] ;  /* 0x00007380ff2977ac */ /* 0x000ee20008000800 */
[----:B-1----:R-:W-:-:S02]  /*6ca30*/  IADD3 R68, P4, PT, R84, R3, RZ ;  /* 0x0000000354447210 */ /* 0x002fc40007f9e0ff */
[-C--:B------:R-:W-:Y:S01]  /*6ca40*/  LEA.HI.X.SX32 R71, R88, R2.reuse, 0x1, P2 ;  /* 0x0000000258477211 */ /* 0x080fe200010f0eff */
[----:B------:R-:W1:Y:S01]  /*6ca50*/  LDCU UR43, c[0x0][0x39c] ;  /* 0x00007380ff2b77ac */ /* 0x000e620008000800 */
[-C--:B------:R-:W-:Y:S01]  /*6ca60*/  LEA.HI.X.SX32 R69, R84, R2.reuse, 0x1, P4 ;  /* 0x0000000254457211 */ /* 0x080fe200020f0eff */
[----:B------:R-:W-:Y:S01]  /*6ca70*/  VIADD R84, R86, UR68 ;  /* 0x0000004456547c36 */ /* 0x000fe20008000000 */
[CC--:B--2---:R-:W-:Y:S01]  /*6ca80*/  IADD3 R72, P0, PT, R90.reuse, R3.reuse, RZ ;  /* 0x000000035a487210 */ /* 0x0c4fe20007f1e0ff */
[----:B------:R2:W-:Y:S01]  /*6ca90*/  STL.64 [R1+0x748], R70 ;  /* 0x0007484601007387 */ /* 0x0005e20000100a00 */
[----:B------:R-:W0:Y:S02]  /*6caa0*/  LDCU UR45, c[0x0][0x39c] ;  /* 0x00007380ff2d77ac */ /* 0x000e240008000800 */
[-C--:B------:R-:W-:Y:S01]  /*6cab0*/  LEA.HI.X.SX32 R73, R90, R2.reuse, 0x1, P0 ;  /* 0x000000025a497211 */ /* 0x080fe200000f0eff */
[----:B------:R1:W-:Y:S01]  /*6cac0*/  STL.64 [R1+0x778], R68 ;  /* 0x0007784401007387 */ /* 0x0003e20000100a00 */
[----:B------:R-:W0:Y:S01]  /*6cad0*/  LDCU UR44, c[0x0][0x39c] ;  /* 0x00007380ff2c77ac */ /* 0x000e220008000800 */
[----:B------:R-:W0:Y:S02]  /*6cae0*/  LDCU UR47, c[0x0][0x39c] ;  /* 0x00007380ff2f77ac */ /* 0x000e240008000800 */
[----:B------:R3:W-:Y:S01]  /*6caf0*/  STL.64 [R1+0x770], R72 ;  /* 0x0007704801007387 */ /* 0x0007e20000100a00 */
[-C--:B--2---:R-:W-:Y:S01]  /*6cb00*/  IADD3 R70, P2, PT, R93, R3.reuse, RZ ;  /* 0x000000035d467210 */ /* 0x084fe20007f5e0ff */
[----:B------:R-:W2:Y:S01]  /*6cb10*/  LDCU UR26, c[0x0][0x39c] ;  /* 0x00007380ff1a77ac */ /* 0x000ea20008000800 */
[----:B-1----:R-:W-:Y:S01]  /*6cb20*/  IADD3 R68, P4, PT, R91, R3, RZ ;  /* 0x000000035b447210 */ /* 0x002fe20007f9e0ff */
[----:B------:R-:W1:Y:S01]  /*6cb30*/  LDCU UR27, c[0x0][0x39c] ;  /* 0x00007380ff1b77ac */ /* 0x000e620008000800 */
[----:B------:R-:W-:-:S02]  /*6cb40*/  LEA.HI.X.SX32 R71, R93, R2, 0x1, P2 ;  /* 0x000000025d477211 */ /* 0x000fc400010f0eff */
[-C--:B------:R-:W-:Y:S01]  /*6cb50*/  LEA.HI.X.SX32 R69, R91, R2.reuse, 0x1, P4 ;  /* 0x000000025b457211 */ /* 0x080fe200020f0eff */
[----:B------:R-:W0:Y:S01]  /*6cb60*/  LDCU UR25, c[0x0][0x39c] ;  /* 0x00007380ff1977ac */ /* 0x000e220008000800 */
[----:B---3--:R-:W3:Y:S01]  /*6cb70*/  LDL.LU.64 R72, [R1+0x28a0] ;  /* 0x0028a00001487983 */ /* 0x008ee20000300a00 */
[CC--:B------:R-:W-:Y:S01]  /*6cb80*/  IADD3 R92, P0, PT, R89.reuse, R3.reuse, RZ ;  /* 0x00000003595c7210 */ /* 0x0c0fe20007f1e0ff */
[----:B------:R-:W-:Y:S01]  /*6cb90*/  VIADD R87, R84, UR68 ;  /* 0x0000004454577c36 */ /* 0x000fe20008000000 */
[----:B------:R-:W0:Y:S01]  /*6cba0*/  LDCU UR22, c[0x0][0x39c] ;  /* 0x00007380ff1677ac */ /* 0x000e220008000800 */
[----:B------:R1:W-:Y:S01]  /*6cbb0*/  STL.64 [R1+0x788], R70 ;  /* 0x0007884601007387 */ /* 0x0003e20000100a00 */
[----:B------:R-:W-:Y:S01]  /*6cbc0*/  LEA.HI.X.SX32 R93, R89, R2, 0x1, P0 ;  /* 0x00000002595d7211 */ /* 0x000fe200000f0eff */
[----:B------:R-:W-:Y:S01]  /*6cbd0*/  VIADD R90, R87, UR68 ;  /* 0x00000044575a7c36 */ /* 0x000fe20008000000 */
[----:B------:R-:W0:Y:S01]  /*6cbe0*/  LDCU UR23, c[0x0][0x39c] ;  /* 0x00007380ff1777ac */ /* 0x000e220008000800 */
[----:B------:R2:W-:Y:S02]  /*6cbf0*/  STL.64 [R1+0x7a0], R68 ;  /* 0x0007a04401007387 */ /* 0x0005e40000100a00 */
[----:B------:R-:W-:Y:S01]  /*6cc00*/  VIADD R88, R90, UR68 ;  /* 0x000000445a587c36 */ /* 0x000fe20008000000 */
[----:B------:R-:W0:Y:S01]  /*6cc10*/  LDCU UR24, c[0x0][0x39c] ;  /* 0x00007380ff1877ac */ /* 0x000e220008000800 */
[----:B------:R4:W-:Y:S01]  /*6cc20*/  STL.64 [R1+0x780], R92 ;  /* 0x0007805c01007387 */ /* 0x0009e20000100a00 */
[----:B------:R-:W0:Y:S01]  /*6cc30*/  LDCU UR19, c[0x0][0x39c] ;  /* 0x00007380ff1377ac */ /* 0x000e220008000800 */
[-C--:B-1----:R-:W-:Y:S01]  /*6cc40*/  IADD3 R70, P2, PT, R85, R3.reuse, RZ ;  /* 0x0000000355467210 */ /* 0x082fe20007f5e0ff */
[----:B------:R-:W1:Y:S01]  /*6cc50*/  LDCU UR73, c[0x0][0x39c] ;  /* 0x00007380ff4977ac */ /* 0x000e620008000800 */
[----:B--2---:R-:W-:-:S02]  /*6cc60*/  IADD3 R68, P4, PT, R86, R3, RZ ;  /* 0x0000000356447210 */ /* 0x004fc40007f9e0ff */
[-C--:B------:R-:W-:Y:S01]  /*6cc70*/  LEA.HI.X.SX32 R71, R85, R2.reuse, 0x1, P2 ;  /* 0x0000000255477211 */ /* 0x080fe200010f0eff */
[----:B------:R-:W-:Y:S01]  /*6cc80*/  VIADD R85, R88, UR68 ;  /* 0x0000004458557c36 */ /* 0x000fe20008000000 */
[----:B------:R-:W-:Y:S01]  /*6cc90*/  LEA.HI.X.SX32 R69, R86, R2, 0x1, P4 ;  /* 0x0000000256457211 */ /* 0x000fe200020f0eff */
[----:B------:R-:W2:Y:S01]  /*6cca0*/  LDCU UR71, c[0x0][0x3b8] ;  /* 0x00007700ff4777ac */ /* 0x000ea20008000800 */
[-C--:B----4-:R-:W-:Y:S01]  /*6ccb0*/  IADD3 R92, P2, PT, R87, R3.reuse, RZ ;  /* 0x00000003575c7210 */ /* 0x090fe20007f5e0ff */
[----:B------:R4:W-:Y:S01]  /*6ccc0*/  STL.64 [R1+0x798], R70 ;  /* 0x0007984601007387 */ /* 0x0009e20000100a00 */
[----:B------:R-:W0:Y:S03]  /*6ccd0*/  LDCU UR70, c[0x0][0x3b8] ;  /* 0x00007700ff4677ac */ /* 0x000e260008000800 */
[----:B------:R1:W-:Y:S01]  /*6cce0*/  STL.64 [R1+0x790], R68 ;  /* 0x0007904401007387 */ /* 0x0003e20000100a00 */
[----:B------:R-:W0:Y:S01]  /*6ccf0*/  LDCU UR74, c[0x0][0x39c] ;  /* 0x00007380ff4a77ac */ /* 0x000e220008000800 */
[----:B------:R-:W0:Y:S01]  /*6cd00*/  LDCU UR72, c[0x0][0x39c] ;  /* 0x00007380ff4877ac */ /* 0x000e220008000800 */
[-C--:B----4-:R-:W-:Y:S01]  /*6cd10*/  IADD3 R70, P0, PT, R84, R3.reuse, RZ ;  /* 0x0000000354467210 */ /* 0x090fe20007f1e0ff */
[----:B------:R-:W4:Y:S01]  /*6cd20*/  LDCU UR66, c[0x0][0x39c] ;  /* 0x00007380ff4277ac */ /* 0x000f220008000800 */
[----:B-1----:R-:W-:-:S02]  /*6cd30*/  IADD3 R68, P4, PT, R90, R3, RZ ;  /* 0x000000035a447210 */ /* 0x002fc40007f9e0ff */
[-C--:B------:R-:W-:Y:S01]  /*6cd40*/  LEA.HI.X.SX32 R71, R84, R2.reuse, 0x1, P0 ;  /* 0x0000000254477211 */ /* 0x080fe200000f0eff */
[----:B------:R-:W1:Y:S01]  /*6cd50*/  LDCU UR67, c[0x0][0x3b8] ;  /* 0x00007700ff4377ac */ /* 0x000e620008000800 */
[-C--:B------:R-:W-:Y:S02]  /*6cd60*/  LEA.HI.X.SX32 R69, R90, R2.reuse, 0x1, P4 ;  /* 0x000000025a457211 */ /* 0x080fe400020f0eff */
[-C--:B------:R-:W-:Y:S01]  /*6cd70*/  LEA.HI.X.SX32 R93, R87, R2.reuse, 0x1, P2 ;  /* 0x00000002575d7211 */ /* 0x080fe200010f0eff */
[----:B------:R0:W-:Y:S01]  /*6cd80*/  STL.64 [R1+0x768], R70 ;  /* 0x0007684601007387 */ /* 0x0001e20000100a00 */
[----:B------:R-:W1:Y:S01]  /*6cd90*/  LDCU UR65, c[0x0][0x3b8] ;  /* 0x00007700ff4177ac */ /* 0x000e620008000800 */
[----:B------:R-:W1:Y:S01]  /*6cda0*/  LDCU UR64, c[0x0][0x3b8] ;  /* 0x00007700ff4077ac */ /* 0x000e620008000800 */
[----:B------:R-:W1:Y:S01]  /*6cdb0*/  LDCU UR69, c[0x0][0x39c] ;  /* 0x00007380ff4577ac */ /* 0x000e620008000800 */
[----:B0-----:R-:W2:Y:S01]  /*6cdc0*/  LDL.LU.64 R70, [R1+0x2898] ;  /* 0x0028980001467983 */ /* 0x001ea20000300a00 */
[C---:B------:R-:W-:Y:S01]  /*6cdd0*/  VIADD R89, R85.reuse, UR68 ;  /* 0x0000004455597c36 */ /* 0x040fe20008000000 */
[----:B------:R-:W0:Y:S02]  /*6cde0*/  LDCU UR63, c[0x0][0x39c] ;  /* 0x00007380ff3f77ac */ /* 0x000e240008000800 */
[----:B------:R-:W2:Y:S01]  /*6cdf0*/  LDL.LU R87, [R1+0x1f58] ;  /* 0x001f580001577983 */ /* 0x000ea20000300800 */
[-C--:B------:R-:W-:Y:S01]  /*6ce00*/  IADD3 R90, P2, PT, R85, R3.reuse, RZ ;  /* 0x00000003555a7210 */ /* 0x080fe20007f5e0ff */
[----:B------:R-:W-:Y:S01]  /*6ce10*/  VIADD R84, R89, UR68 ;  /* 0x0000004459547c36 */ /* 0x000fe20008000000 */
[----:B------:R-:W0:Y:S01]  /*6ce20*/  LDCU UR60, c[0x0][0x39c] ;  /* 0x00007380ff3c77ac */ /* 0x000e220008000800 */
[----:B------:R1:W-:Y:S01]  /*6ce30*/  STL.64 [R1+0x758], R68 ;  /* 0x0007584401007387 */ /* 0x0003e20000100a00 */
[----:B------:R-:W0:Y:S03]  /*6ce40*/  LDCU UR61, c[0x0][0x3b8] ;  /* 0x00007700ff3d77ac */ /* 0x000e260008000800 */
[----:B------:R4:W-:Y:S01]  /*6ce50*/  STL.64 [R1+0x760], R92 ;  /* 0x0007605c01007387 */ /* 0x0009e20000100a00 */
[----:B------:R-:W0:Y:S01]  /*6ce60*/  LDCU UR58, c[0x0][0x3b8] ;  /* 0x00007700ff3a77ac */ /* 0x000e220008000800 */
[----:B------:R-:W0:Y:S01]  /*6ce70*/  LDCU UR57, c[0x0][0x3b8] ;  /* 0x00007700ff3977ac */ /* 0x000e220008000800 */
[C---:B-1----:R-:W-:Y:S01]  /*6ce80*/  IADD3 R68, P0, PT, R88.reuse, R3, RZ ;  /* 0x0000000358447210 */ /* 0x042fe20007f1e0ff */
[----:B------:R-:W1:Y:S03]  /*6ce90*/  LDCU UR59, c[0x0][0x39c] ;  /* 0x00007380ff3b77ac */ /* 0x000e660008000800 */
[----:B------:R-:W-:-:S02]  /*6cea0*/  LEA.HI.X.SX32 R69, R88, R2, 0x1, P0 ;  /* 0x0000000258457211 */ /* 0x000fc400000f0eff */
[CC--:B----4-:R-:W-:Y:S01]  /*6ceb0*/  IADD3 R92, P4, PT, R89.reuse, R3.reuse, RZ ;  /* 0x00000003595c7210 */ /* 0x0d0fe20007f9e0ff */
[----:B------:R-:W4:Y:S02]  /*6cec0*/  LDCU UR62, c[0x0][0x39c] ;  /* 0x00007380ff3e77ac */ /* 0x000f240008000800 */
[----:B------:R0:W-:Y:S01]  /*6ced0*/  STL.64 [R1+0x728], R68 ;  /* 0x0007284401007387 */ /* 0x0001e20000100a00 */
[----:B------:R-:W1:Y:S01]  /*6cee0*/  LDCU UR54, c[0x0][0x39c] ;  /* 0x00007380ff3677ac */ /* 0x000e620008000800 */
[----:B------:R-:W1:Y:S01]  /*6cef0*/  LDCU UR55, c[0x0][0x3b8] ;  /* 0x00007700ff3777ac */ /* 0x000e620008000800 */
[----:B------:R-:W1:Y:S01]  /*6cf00*/  LDCU UR53, c[0x0][0x3b8] ;  /* 0x00007700ff3577ac */ /* 0x000e620008000800 */
[----:B0-----:R-:W3:Y:S01]  /*6cf10*/  LDL.LU.64 R68, [R1+0x2890] ;  /* 0x0028900001447983 */ /* 0x001ee20000300a00 */
[----:B------:R-:W0:Y:S03]  /*6cf20*/  LDCU UR52, c[0x0][0x3b8] ;  /* 0x00007700ff3477ac */ /* 0x000e260008000800 */
[----:B------:R-:W3:Y:S01]  /*6cf30*/  LDL.LU R88, [R1+0x1f54] ;  /* 0x001f540001587983 */ /* 0x000ee20000300800 */
[-C--:B------:R-:W-:Y:S01]  /*6cf40*/  LEA.HI.X.SX32 R93, R89, R2.reuse, 0x1, P4 ;  /* 0x00000002595d7211 */ /* 0x080fe200020f0eff */
[----:B------:R-:W-:Y:S01]  /*6cf50*/  VIADD R86, R84, UR68 ;  /* 0x0000004454567c36 */ /* 0x000fe20008000000 */
[----:B------:R-:W-:Y:S01]  /*6cf60*/  LEA.HI.X.SX32 R91, R85, R2, 0x1, P2 ;  /* 0x00000002555b7211 */ /* 0x000fe200010f0eff */
[----:B------:R-:W0:Y:S02]  /*6cf70*/  LDCU UR56, c[0x0][0x39c] ;  /* 0x00007380ff3877ac */ /* 0x000e240008000800 */
        /* <DEDUP_REMOVED lines=8> */
[----:B----4-:R-:W-:-:S02]  /*6d000*/  IADD3 R90, P4, PT, R86, R3, RZ ;  /* 0x00000003565a7210 */ /* 0x010fc40007f9e0ff */
[-C--:B------:R-:W-:Y:S01]  /*6d010*/  LEA.HI.X.SX32 R93, R84, R2.reuse, 0x1, P2 ;  /* 0x00000002545d7211 */ /* 0x080fe200010f0eff */
[----:B------:R-:W-:Y:S01]  /*6d020*/  VIADD R84, R85, UR68 ;  /* 0x0000004455547c36 */ /* 0x000fe20008000000 */
[----:B------:R-:W-:Y:S01]  /*6d030*/  LEA.HI.X.SX32 R91, R86, R2, 0x1, P4 ;  /* 0x00000002565b7211 */ /* 0x000fe200020f0eff */
[----:B------:R-:W4:Y:S01]  /*6d040*/  LDCU UR50, c[0x0][0x39c] ;  /* 0x00007380ff3277ac */ /* 0x000f220008000800 */
[----:B------:R-:W-:Y:S01]  /*6d050*/  F2FP.SATFINITE.E4M3.F32.PACK_AB_MERGE_C R86, R5, R4, RZ ;  /* 0x000000040556723e */ /* 0x000fe200048070ff */
[----:B------:R-:W-:Y:S01]  /*6d060*/  STL.64 [R1+0x710], R92 ;  /* 0x0007105c01007387 */ /* 0x000fe20000100a00 */
[----:B------:R-:W-:Y:S01]  /*6d070*/  VIADD R4, R84, UR68 ;  /* 0x0000004454047c36 */ /* 0x000fe20008000000 */
[----:B------:R-:W0:Y:S02]  /*6d080*/  LDCU UR77, c[0x0][0x39c] ;  /* 0x00007380ff4d77ac */ /* 0x000e240008000800 */
[----:B------:R1:W-:Y:S01]  /*6d090*/  STL.64 [R1+0x708], R90 ;  /* 0x0007085a01007387 */ /* 0x0003e20000100a00 */
[----:B------:R-:W-:Y:S01]  /*6d0a0*/  VIADD R5, R4, UR68 ;  /* 0x0000004404057c36 */ /* 0x000fe20008000000 */
[----:B------:R-:W0:Y:S01]  /*6d0b0*/  LDCU UR76, c[0x0][0x39c] ;  /* 0x00007380ff4c77ac */ /* 0x000e220008000800 */
[----:B------:R-:W0:Y:S01]  /*6d0c0*/  LDCU UR75, c[0x0][0x39c] ;  /* 0x00007380ff4b77ac */ /* 0x000e220008000800 */
[----:B-1----:R-:W-:-:S02]  /*6d0d0*/  F2FP.SATFINITE.E4M3.F32.PACK_AB_MERGE_C R91, R17, R16, RZ ;  /* 0x00000010115b723e */ /* 0x002fc400048070ff */
[----:B------:R-:W-:Y:S02]  /*6d0e0*/  F2FP.SATFINITE.E4M3.F32.PACK_AB_MERGE_C R90, R15, R14, RZ ;  /* 0x0000000e0f5a723e */ /* 0x000fe400048070ff */
[----:B--2---:R-:W-:Y:S01]  /*6d0f0*/  ISETP.LT.AND P2, PT, R87, UR4, !P1 ;  /* 0x0000000457007c0c */ /* 0x004fe2000cf41270 */
[----:B------:R-:W1:Y:S01]  /*6d100*/  LDCU UR4, c[0x0][0x39c] ;  /* 0x00007380ff0477ac */ /* 0x000e620008000800 */
[----:B------:R-:W-:Y:S02]  /*6d110*/  F2FP.SATFINITE.E4M3.F32.PACK_AB_MERGE_C R87, R9, R8, RZ ;  /* 0x000000080957723e */ /* 0x000fe400048070ff */
[----:B------:R-:W-:Y:S02]  /*6d120*/  F2FP.SATFINITE.E4M3.F32.PACK_AB_MERGE_C R9, R19, R18, RZ ;  /* 0x000000121309723e */ /* 0x000fe400048070ff */
[----:B------:R-:W-:Y:S02]  /*6d130*/  F2FP.SATFINITE.E4M3.F32.PACK_AB_MERGE_C R8, R21, R20, RZ ;  /* 0x000000141508723e */ /* 0x000fe400048070ff */
[----:B---3--:R-:W-:Y:S01]  /*6d140*/  ISETP.LT.AND P0, PT, R88, UR16, !P1 ;  /* 0x0000001058007c0c */ /* 0x008fe2000cf01270 */
[----:B------:R-:W2:Y:S01]  /*6d150*/  LDCU UR16, c[0x0][0x39c] ;  /* 0x00007380ff1077ac */ /* 0x000ea20008000800 */
[----:B------:R-:W-:-:S04]  /*6d160*/  IADD3 R88, P4, PT, R85, R3, RZ ;  /* 0x0000000355587210 */ /* 0x000fc80007f9e0ff */
[----:B------:R-:W-:Y:S02]  /*6d170*/  LEA.HI.X.SX32 R89, R85, R2, 0x1, P4 ;  /* 0x0000000255597211 */ /* 0x000fe400020f0eff */
[----:B------:R-:W-:-:S03]  /*6d180*/  F2FP.SATFINITE.E4M3.F32.PACK_AB_MERGE_C R85, R7, R6, RZ ;  /* 0x000000060755723e */ /* 0x000fc600048070ff */
[----:B------:R3:W-:Y:S02]  /*6d190*/  STL.64 [R1+0x700], R88 ;  /* 0x0007005801007387 */ /* 0x0007e40000100a00 */
[----:B---3--:R-:W-:-:S04]  /*6d1a0*/  IADD3 R88, P4, PT, R84, R3, RZ ;  /* 0x0000000354587210 */ /* 0x008fc80007f9e0ff */
[----:B------:R-:W-:Y:S02]  /*6d1b0*/  LEA.HI.X.SX32 R89, R84, R2, 0x1, P4 ;  /* 0x0000000254597211 */ /* 0x000fe400020f0eff */
[----:B------:R-:W-:-:S03]  /*6d1c0*/  IADD3 R6, P4, PT, R4, R3, RZ ;  /* 0x0000000304067210 */ /* 0x000fc60007f9e0ff */
[----:B------:R3:W-:Y:S01]  /*6d1d0*/  STL.64 [R1+0x6f8], R88 ;  /* 0x0006f85801007387 */ /* 0x0007e20000100a00 */
[----:B------:R-:W-:Y:S01]  /*6d1e0*/  LEA.HI.X.SX32 R7, R4, R2, 0x1, P4 ;  /* 0x0000000204077211 */ /* 0x000fe200020f0eff */
[----:B------:R-:W-:-:S04]  /*6d1f0*/  VIADD R4, R5, UR68 ;  /* 0x0000004405047c36 */ /* 0x000fc80008000000 */
[----:B------:R0:W-:Y:S01]  /*6d200*/  STL.64 [R1+0x6f0], R6 ;  /* 0x0006f00601007387 */ /* 0x0001e20000100a00 */
[----:B---3--:R-:W-:Y:S02]  /*6d210*/  F2FP.SATFINITE.E4M3.F32.PACK_AB_MERGE_C R88, R11, R10, RZ ;  /* 0x0000000a0b58723e */ /* 0x008fe400048070ff */
[----:B------:R-:W-:Y:S02]  /*6d220*/  F2FP.SATFINITE.E4M3.F32.PACK_AB_MERGE_C R10, R37, R36, RZ ;  /* 0x00000024250a723e */ /* 0x000fe400048070ff */
[----:B------:R-:W-:Y:S02]  /*6d230*/  F2FP.SATFINITE.E4M3.F32.PACK_AB_MERGE_C R89, R13, R12, RZ ;  /* 0x0000000c0d59723e */ /* 0x000fe400048070ff */
[----:B0-----:R-:W-:-:S04]  /*6d240*/  IADD3 R6, P4, PT, R5, R3, RZ ;  /* 0x0000000305067210 */ /* 0x001fc80007f9e0ff */
[----:B------:R-:W-:Y:S01]  /*6d250*/  LEA.HI.X.SX32 R7, R5, R2, 0x1, P4 ;  /* 0x0000000205077211 */ /* 0x000fe200020f0eff */
[----:B------:R-:W-:-:S04]  /*6d260*/  VIADD R5, R4, UR68 ;  /* 0x0000004404057c36 */ /* 0x000fc80008000000 */
[----:B------:R0:W-:Y:S04]  /*6d270*/  STL.64 [R1+0x6e8], R6 ;  /* 0x0006e80601007387 */ /* 0x0001e80000100a00 */
[----:B------:R3:W-:Y:S01]  /*6d280*/  STL [R1+0x7a8], R9 ;  /* 0x0007a80901007387 */ /* 0x0007e20000100800 */
[C---:B0-----:R-:W-:Y:S02]  /*6d290*/  IADD3 R6, P4, PT, R4.reuse, R3, RZ ;  /* 0x0000000304067210 */ /* 0x041fe40007f9e0ff */
[----:B---3--:R-:W-:Y:S02]  /*6d2a0*/  F2FP.SATFINITE.E4M3.F32.PACK_AB_MERGE_C R9, R23, R22, RZ ;  /* 0x000000161709723e */ /* 0x008fe400048070ff */
[----:B------:R-:W-:Y:S01]  /*6d2b0*/  LEA.HI.X.SX32 R7, R4, R2, 0x1, P4 ;  /* 0x0000000204077211 */ /* 0x000fe200020f0eff */
[----:B------:R-:W-:-:S04]  /*6d2c0*/  VIADD R4, R5, UR68 ;  /* 0x0000004405047c36 */ /* 0x000fc80008000000 */
[----:B------:R0:W-:Y:S04]  /*6d2d0*/  STL.64 [R1+0x6e0], R6 ;  /* 0x0006e00601007387 */ /* 0x0001e80000100a00 */
[----:B------:R3:W-:Y:S04]  /*6d2e0*/  STL [R1+0x7ac], R8 ;  /* 0x0007ac0801007387 */ /* 0x0007e80000100800 */
[----:B------:R1:W-:Y:S01]  /*6d2f0*/  STL [R1+0x7b0], R9 ;  /* 0x0007b00901007387 */ /* 0x0003e20000100800 */
[----:B0-----:R-:W-:Y:S02]  /*6d300*/  IADD3 R6, P4, PT, R5, R3, RZ ;  /* 0x0000000305067210 */ /* 0x001fe40007f9e0ff */
[----:B---3--:R-:W-:-:S02]  /*6d310*/  F2FP.SATFINITE.E4M3.F32.PACK_AB_MERGE_C R8, R25, R24, RZ ;  /* 0x000000181908723e */ /* 0x008fc400048070ff */
[----:B------:R-:W-:Y:S01]  /*6d320*/  LEA.HI.X.SX32 R7, R5, R2, 0x1, P4 ;  /* 0x0000000205077211 */ /* 0x000fe200020f0eff */
[----:B------:R-:W-:Y:S01]  /*6d330*/  VIADD R5, R4, UR68 ;  /* 0x0000004404057c36 */ /* 0x000fe20008000000 */
[----:B-1----:R-:W-:-:S03]  /*6d340*/  F2FP.SATFINITE.E4M3.F32.PACK_AB_MERGE_C R9, R27, R26, RZ ;  /* 0x0000001a1b09723e */ /* 0x002fc600048070ff */
[----:B------:R0:W-:Y:S04]  /*6d350*/  STL.64 [R1+0x6d8], R6 ;  /* 0x0006d80601007387 */ /* 0x0001e80000100a00 */
[----:B------:R1:W-:Y:S04]  /*6d360*/  STL [R1+0x7b4], R8 ;  /* 0x0007b40801007387 */ /* 0x0003e80000100800 */
[----:B------:R3:W-:Y:S01]  /*6d370*/  STL [R1+0x7b8], R9 ;  /* 0x0007b80901007387 */ /* 0x0007e20000100800 */
[----:B0-----:R-:W-:Y:S02]  /*6d380*/  IADD3 R6, P4, PT, R4, R3, RZ ;  /* 0x0000000304067210 */ /* 0x001fe40007f9e0ff */
[----:B-1----:R-:W-:-:S02]  /*6d390*/  F2FP.SATFINITE.E4M3.F32.PACK_AB_MERGE_C R8, R29, R28, RZ ;  /* 0x0000001c1d08723e */ /* 0x002fc400048070ff */
[----:B------:R-:W-:Y:S01]  /*6d3a0*/  LEA.HI.X.SX32 R7, R4, R2, 0x1, P4 ;  /* 0x0000000204077211 */ /* 0x000fe200020f0eff */
[----:B------:R-:W-:Y:S01]  /*6d3b0*/  VIADD R4, R5, UR68 ;  /* 0x0000004405047c36 */ /* 0x000fe20008000000 */
[----:B---3--:R-:W-:-:S03]  /*6d3c0*/  F2FP.SATFINITE.E4M3.F32.PACK_AB_MERGE_C R9, R31, R30, RZ ;  /* 0x0000001e1f09723e */ /* 0x008fc600048070ff */
[----:B------:R0:W-:Y:S04]  /*6d3d0*/  STL.64 [R1+0x6d0], R6 ;  /* 0x0006d00601007387 */ /* 0x0001e80000100a00 */
[----:B------:R1:W-:Y:S04]  /*6d3e0*/  STL [R1+0x7c0], R8 ;  /* 0x0007c00801007387 */ /* 0x0003e80000100800 */
[----:B------:R-:W-:Y:S01]  /*6d3f0*/  STL [R1+0x7bc], R9 ;  /* 0x0007bc0901007387 */ /* 0x000fe20000100800 */
[----:B0-----:R-:W-:Y:S02]  /*6d400*/  IADD3 R6, P4, PT, R5, R3, RZ ;  /* 0x0000000305067210 */ /* 0x001fe40007f9e0ff */
[----:B-1----:R-:W-:-:S02]  /*6d410*/  F2FP.SATFINITE.E4M3.F32.PACK_AB_MERGE_C R8, R33, R32, RZ ;  /* 0x000000202108723e */ /* 0x002fc400048070ff */
[----:B------:R-:W-:Y:S01]  /*6d420*/  LEA.HI.X.SX32 R7, R5, R2, 0x1, P4 ;  /* 0x0000000205077211 */ /* 0x000fe200020f0eff */
[----:B------:R-:W-:-:S04]  /*6d430*/  VIADD R5, R4, UR68 ;  /* 0x0000004404057c36 */ /* 0x000fc80008000000 */
[----:B------:R0:W-:Y:S04]  /*6d440*/  STL.64 [R1+0x6c8], R6 ;  /* 0x0006c80601007387 */ /* 0x0001e80000100a00 */
[----:B------:R1:W-:Y:S01]  /*6d450*/  STL [R1+0x7c8], R8 ;  /* 0x0007c80801007387 */ /* 0x0003e20000100800 */
[CC--:B0-----:R-:W-:Y:S02]  /*6d460*/  IADD3 R6, P4, PT, R4.reuse, R3.reuse, RZ ;  /* 0x0000000304067210 */ /* 0x0c1fe40007f9e0ff */
[----:B-1----:R-:W-:Y:S02]  /*6d470*/  F2FP.SATFINITE.E4M3.F32.PACK_AB_MERGE_C R8, R35, R34, RZ ;  /* 0x000000222308723e */ /* 0x002fe400048070ff */
[----:B------:R-:W-:Y:S02]  /*6d480*/  LEA.HI.X.SX32 R7, R4, R2, 0x1, P4 ;  /* 0x0000000204077211 */ /* 0x000fe400020f0eff */
[----:B------:R-:W-:Y:S01]  /*6d490*/  F2FP.SATFINITE.E4M3.F32.PACK_AB_MERGE_C R4, R41, R40, RZ ;  /* 0x000000282904723e */ /* 0x000fe200048070ff */
[----:B------:R0:W-:Y:S04]  /*6d4a0*/  STL [R1+0x7c4], R8 ;  /* 0x0007c40801007387 */ /* 0x0001e80000100800 */
[----:B------:R-:W-:Y:S04]  /*6d4b0*/  STL [R1+0x7d0], R10 ;  /* 0x0007d00a01007387 */ /* 0x000fe80000100800 */
[----:B------:R1:W-:Y:S01]  /*6d4c0*/  STL.64 [R1+0x6c0], R6 ;  /* 0x0006c00601007387 */ /* 0x0003e20000100a00 */
[----:B0-----:R-:W-:-:S04]  /*6d4d0*/  IADD3 R8, P4, PT, R5, R3, RZ ;  /* 0x0000000305087210 */ /* 0x001fc80007f9e0ff */
[----:B------:R-:W-:Y:S02]  /*6d4e0*/  LEA.HI.X.SX32 R9, R5, R2, 0x1, P4 ;  /* 0x0000000205097211 */ /* 0x000fe400020f0eff */
[----:B-1----:R-:W-:Y:S01]  /*6d4f0*/  F2FP.SATFINITE.E4M3.F32.PACK_AB_MERGE_C R7, R39, R38, RZ ;  /* 0x000000262707723e */ /* 0x002fe200048070ff */
[----:B------:R-:W-:Y:S01]  /*6d500*/  VIADD R6, R5, UR68 ;  /* 0x0000004405067c36 */ /* 0x000fe20008000000 */
[----:B------:R-:W-:-:S03]  /*6d510*/  F2FP.SATFINITE.E4M3.F32.PACK_AB_MERGE_C R5, R43, R42, RZ ;  /* 0x0000002a2b05723e */ /* 0x000fc600048070ff */
[----:B------:R-:W-:Y:S04]  /*6d520*/  STL [R1+0x7cc], R7 ;  /* 0x0007cc0701007387 */ /* 0x000fe80000100800 */
[----:B------:R0:W-:Y:S04]  /*6d530*/  STL.64 [R1+0x6b8], R8 ;  /* 0x0006b80801007387 */ /* 0x0001e80000100a00 */
[----:B------:R1:W-:Y:S04]  /*6d540*/  STL [R1+0x7e0], R4 ;  /* 0x0007e00401007387 */ /* 0x0003e80000100800 */
[----:B------:R-:W-:Y:S04]  /*6d550*/  STL.64 [R1+0x2888], R86 ;  /* 0x0028885601007387 */ /* 0x000fe80000100a00 */
[----:B------:R-:W-:Y:S01]  /*6d560*/  STL [R1+0x2880], R85 ;  /* 0x0028805501007387 */ /* 0x000fe20000100800 */
[C---:B0-----:R-:W-:Y:S01]  /*6d570*/  IADD3 R8, P4, PT, R6.reuse, R3, RZ ;  /* 0x0000000306087210 */ /* 0x041fe20007f9e0ff */
[----:B-1----:R-:W-:-:S02]  /*6d580*/  VIADD R4, R6, UR68 ;  /* 0x0000004406047c36 */ /* 0x002fc40008000000 */
[----:B------:R0:W-:Y:S01]  /*6d590*/  STL [R1+0x7dc], R5 ;  /* 0x0007dc0501007387 */ /* 0x0001e20000100800 */
[----:B------:R-:W-:Y:S02]  /*6d5a0*/  LEA.HI.X.SX32 R9, R6, R2, 0x1, P4 ;  /* 0x0000000206097211 */ /* 0x000fe400020f0eff */
[C---:B------:R-:W-:Y:S01]  /*6d5b0*/  IADD3 R20, P4, PT, R4.reuse, R3, RZ ;  /* 0x0000000304147210 */ /* 0x040fe20007f9e0ff */
[----:B------:R-:W-:Y:S04]  /*6d5c0*/  STL.64 [R1+0x2878], R82 ;  /* 0x0028785201007387 */ /* 0x000fe80000100a00 */
[----:B------:R-:W-:Y:S01]  /*6d5d0*/  STL.64 [R1+0x2870], R80 ;  /* 0x0028705001007387 */ /* 0x000fe20000100a00 */
[----:B0-----:R-:W-:-:S03]  /*6d5e0*/  VIADD R5, R4, UR68 ;  /* 0x0000004404057c36 */ /* 0x001fc60008000000 */
[----:B------:R-:W-:Y:S04]  /*6d5f0*/  STL.64 [R1+0x2868], R78 ;  /* 0x0028684e01007387 */ /* 0x000fe80000100a00 */
        /* <DEDUP_REMOVED lines=16> */
[----:B------:R0:W-:Y:S04]  /*6d700*/  STL.64 [R1+0x27e0], R44 ;  /* 0x0027e02c01007387 */ /* 0x0001e80000100a00 */
[----:B------:R1:W-:Y:S01]  /*6d710*/  STL.64 [R1+0x6b0], R8 ;  /* 0x0006b00801007387 */ /* 0x0003e20000100a00 */
[----:B0-----:R-:W0:Y:S03]  /*6d720*/  LDTM.x64 R24, tmem[UR9+0x40] ;  /* 0x00004009001879ee */ /* 0x001e260008340000 */
[----:B0-----:R-:W-:Y:S01]  /*6d730*/  STL.64 [R1+0x508], R38 ;  /* 0x0005082601007387 */ /* 0x001fe20000100a00 */
[----:B------:R-:W-:Y:S01]  /*6d740*/  LEA.HI.X.SX32 R21, R4, R2, 0x1, P4 ;  /* 0x0000000204157211 */ /* 0x000fe200020f0eff */
[----:B------:R-:W-:-:S02]  /*6d750*/  IMAD.MOV.U32 R19, RZ, RZ, R24 ;  /* 0x000000ffff137224 */ /* 0x000fc400078e0018 */
[----:B------:R-:W-:Y:S01]  /*6d760*/  STL.64 [R1+0x510], R40 ;  /* 0x0005102801007387 */ /* 0x000fe20000100a00 */
[----:B------:R-:W-:Y:S02]  /*6d770*/  IMAD.MOV.U32 R18, RZ, RZ, R25 ;  /* 0x000000ffff127224 */ /* 0x000fe400078e0019 */
[----:B------:R-:W-:Y:S01]  /*6d780*/  IMAD.MOV.U32 R17, RZ, RZ, R26 ;  /* 0x000000ffff117224 */ /* 0x000fe200078e001a */
[----:B------:R-:W-:Y:S01]  /*6d790*/  STL.64 [R1+0x518], R42 ;  /* 0x0005182a01007387 */ /* 0x000fe20000100a00 */
[----:B------:R-:W-:Y:S02]  /*6d7a0*/  IMAD.MOV.U32 R16, RZ, RZ, R27 ;  /* 0x000000ffff107224 */ /* 0x000fe400078e001b */
[----:B------:R-:W-:Y:S01]  /*6d7b0*/  IMAD.MOV.U32 R15, RZ, RZ, R28 ;  /* 0x000000ffff0f7224 */ /* 0x000fe200078e001c */
[----:B------:R-:W-:Y:S01]  /*6d7c0*/  STL.64 [R1+0x520], R44 ;  /* 0x0005202c01007387 */ /* 0x000fe20000100a00 */
[----:B------:R-:W-:Y:S02]  /*6d7d0*/  IMAD.MOV.U32 R14, RZ, RZ, R29 ;  /* 0x000000ffff0e7224 */ /* 0x000fe400078e001d */
[----:B------:R-:W-:Y:S01]  /*6d7e0*/  IMAD.MOV.U32 R13, RZ, RZ, R30 ;  /* 0x000000ffff0d7224 */ /* 0x000fe200078e001e */
[----:B------:R-:W-:Y:S01]  /*6d7f0*/  STL.64 [R1+0x528], R46 ;  /* 0x0005282e01007387 */ /* 0x000fe20000100a00 */
[----:B------:R-:W-:-:S02]  /*6d800*/  IMAD.MOV.U32 R12, RZ, RZ, R31 ;  /* 0x000000ffff0c7224 */ /* 0x000fc400078e001f */
[----:B------:R-:W-:Y:S01]  /*6d810*/  IMAD.MOV.U32 R11, RZ, RZ, R32 ;  /* 0x000000ffff0b7224 */ /* 0x000fe200078e0020 */
[----:B------:R-:W-:Y:S01]  /*6d820*/  STL.64 [R1+0x530], R48 ;  /* 0x0005303001007387 */ /* 0x000fe20000100a00 */
[----:B------:R-:W-:Y:S02]  /*6d830*/  IMAD.MOV.U32 R10, RZ, RZ, R33 ;  /* 0x000000ffff0a7224 */ /* 0x000fe400078e0021 */
[----:B------:R-:W-:Y:S01]  /*6d840*/  IMAD.MOV.U32 R7, RZ, RZ, R36 ;  /* 0x000000ffff077224 */ /* 0x000fe200078e0024 */
[----:B------:R-:W-:Y:S01]  /*6d850*/  STL.64 [R1+0x538], R50 ;  /* 0x0005383201007387 */ /* 0x000fe20000100a00 */
[----:B------:R-:W-:Y:S02]  /*6d860*/  IMAD.MOV.U32 R6, RZ, RZ, R37 ;  /* 0x000000ffff067224 */ /* 0x000fe400078e0025 */
[----:B-1----:R-:W-:Y:S01]  /*6d870*/  IMAD.MOV.U32 R9, RZ, RZ, R34 ;  /* 0x000000ffff097224 */ /* 0x002fe200078e0022 */
[----:B------:R-:W-:Y:S01]  /*6d880*/  STL.64 [R1+0x540], R52 ;  /* 0x0005403401007387 */ /* 0x000fe20000100a00 */
[----:B------:R-:W-:-:S03]  /*6d890*/  IMAD.MOV.U32 R8, RZ, RZ, R35 ;  /* 0x000000ffff087224 */ /* 0x000fc600078e0023 */
        /* <DEDUP_REMOVED lines=17> */
[----:B0-----:R-:W3:Y:S04]  /*6d9b0*/  LDL.LU.64 R86, [R1+0x2888] ;  /* 0x0028880001567983 */ /* 0x001ee80000300a00 */
[----:B------:R-:W2:Y:S04]  /*6d9c0*/  LDL.LU R85, [R1+0x2880] ;  /* 0x0028800001557983 */ /* 0x000ea80000300800 */
[----:B------:R-:W2:Y:S04]  /*6d9d0*/  LDL.LU.64 R82, [R1+0x2878] ;  /* 0x0028780001527983 */ /* 0x000ea80000300a00 */
[----:B------:R-:W2:Y:S04]  /*6d9e0*/  LDL.LU.64 R80, [R1+0x2870] ;  /* 0x0028700001507983 */ /* 0x000ea80000300a00 */
[----:B------:R-:W2:Y:S04]  /*6d9f0*/  LDL.LU.64 R78, [R1+0x2868] ;  /* 0x00286800014e7983 */ /* 0x000ea80000300a00 */
[----:B------:R-:W2:Y:S04]  /*6da00*/  LDL.LU.64 R76, [R1+0x2860] ;  /* 0x00286000014c7983 */ /* 0x000ea80000300a00 */
[----:B------:R-:W2:Y:S04]  /*6da10*/  LDL.LU.64 R74, [R1+0x2858] ;  /* 0x00285800014a7983 */ /* 0x000ea80000300a00 */
[----:B------:R-:W2:Y:S04]  /*6da20*/  LDL.LU.64 R72, [R1+0x2850] ;  /* 0x0028500001487983 */ /* 0x000ea80000300a00 */
[----:B------:R-:W2:Y:S04]  /*6da30*/  LDL.LU.64 R70, [R1+0x2848] ;  /* 0x0028480001467983 */ /* 0x000ea80000300a00 */
[----:B------:R-:W3:Y:S04]  /*6da40*/  LDL.LU.64 R68, [R1+0x2840] ;  /* 0x0028400001447983 */ /* 0x000ee80000300a00 */
[----:B------:R-:W2:Y:S04]  /*6da50*/  LDL.LU.64 R66, [R1+0x2838] ;  /* 0x0028380001427983 */ /* 0x000ea80000300a00 */
        /* <DEDUP_REMOVED lines=8> */
[----:B------:R-:W3:Y:S04]  /*6dae0*/  LDL.LU.64 R48, [R1+0x27f0] ;  /* 0x0027f00001307983 */ /* 0x000ee80000300a00 */
[----:B------:R-:W3:Y:S04]  /*6daf0*/  LDL.LU.64 R46, [R1+0x27e8] ;  /* 0x0027e800012e7983 */ /* 0x000ee80000300a00 */
[----:B------:R-:W4:Y:S01]  /*6db00*/  LDL.LU.64 R44, [R1+0x27e0] ;  /* 0x0027e000012c7983 */ /* 0x000f220000300a00 */
[----:B------:R-:W-:-:S03]  /*6db10*/  VIADD R4, R5, UR68 ;  /* 0x0000004405047c36 */ /* 0x000fc60008000000 */
[----:B------:R0:W-:Y:S01]  /*6db20*/  STL.64 [R1+0x6a8], R20 ;  /* 0x0006a81401007387 */ /* 0x0001e20000100a00 */
[----:B------:R-:W-:Y:S01]  /*6db30*/  VIADD R84, R4, UR68 ;  /* 0x0000004404547c36 */ /* 0x000fe20008000000 */
[----:B0-----:R-:W-:-:S04]  /*6db40*/  IADD3 R20, P4, PT, R5, R3, RZ ;  /* 0x0000000305147210 */ /* 0x001fc80007f9e0ff */
[----:B------:R-:W-:Y:S02]  /*6db50*/  LEA.HI.X.SX32 R21, R5, R2, 0x1, P4 ;  /* 0x0000000205157211 */ /* 0x000fe400020f0eff */
[----:B--2---:R-:W-:Y:S02]  /*6db60*/  F2FP.SATFINITE.E4M3.F32.PACK_AB_MERGE_C R5, R53, R52, RZ ;  /* 0x000000343505723e */ /* 0x004fe400048070ff */
[----:B---3--:R-:W-:Y:S02]  /*6db70*/  F2FP.SATFINITE.E4M3.F32.PACK_AB_MERGE_C R23, R47, R46, RZ ;  /* 0x0000002e2f17723e */ /* 0x008fe400048070ff */
[----:B----4-:R-:W-:-:S05]  /*6db80*/  F2FP.SATFINITE.E4M3.F32.PACK_AB_MERGE_C R22, R45, R44, RZ ;  /* 0x0000002c2d16723e */ /* 0x010fca00048070ff */
[----:B------:R0:W-:Y:S04]  /*6db90*/  STL [R1+0x7d8], R22 ;  /* 0x0007d81601007387 */ /* 0x0001e80000100800 */
[----:B------:R-:W-:Y:S04]  /*6dba0*/  STL [R1+0x7d4], R23 ;  /* 0x0007d41701007387 */ /* 0x000fe80000100800 */
[----:B------:R1:W-:Y:S01]  /*6dbb0*/  STL.64 [R1+0x6a0], R20 ;  /* 0x0006a01401007387 */ /* 0x0003e20000100a00 */
[----:B0-----:R-:W-:-:S05]  /*6dbc0*/  F2FP.SATFINITE.E4M3.F32.PACK_AB_MERGE_C R22, R49, R48, RZ ;  /* 0x000000303116723e */ /* 0x001fca00048070ff */
[----:B------:R0:W-:Y:S01]  /*6dbd0*/  STL [R1+0x7e8], R22 ;  /* 0x0007e81601007387 */ /* 0x0001e20000100800 */
[----:B-1----:R-:W-:-:S04]  /*6dbe0*/  IADD3 R20, P4, PT, R4, R3, RZ ;  /* 0x0000000304147210 */ /* 0x002fc80007f9e0ff */
[----:B------:R-:W-:Y:S02]  /*6dbf0*/  LEA.HI.X.SX32 R21, R4, R2, 0x1, P4 ;  /* 0x0000000204157211 */ /* 0x000fe400020f0eff */
[----:B0-----:R-:W-:Y:S02]  /*6dc00*/  F2FP.SATFINITE.E4M3.F32.PACK_AB_MERGE_C R22, R51, R50, RZ ;  /* 0x000000323316723e */ /* 0x001fe400048070ff */
[----:B------:R-:W-:-:S03]  /*6dc10*/  F2FP.SATFINITE.E4M3.F32.PACK_AB_MERGE_C R4, R59, R58, RZ ;  /* 0x0000003a3b04723e */ /* 0x000fc600048070ff */
[----:B------:R-:W-:Y:S04]  /*6dc20*/  STL [R1+0x7e4], R22 ;  /* 0x0007e41601007387 */ /* 0x000fe80000100800 */
[----:B------:R0:W-:Y:S04]  /*6dc30*/  STL.64 [R1+0x698], R20 ;  /* 0x0006981401007387 */ /* 0x0001e80000100a00 */
[----:B------:R1:W-:Y:S01]  /*6dc40*/  STL [R1+0x7f0], R5 ;  /* 0x0007f00501007387 */ /* 0x0003e20000100800 */
[----:B0-----:R-:W-:Y:S02]  /*6dc50*/  F2FP.SATFINITE.E4M3.F32.PACK_AB_MERGE_C R21, R55, R54, RZ ;  /* 0x000000363715723e */ /* 0x001fe400048070ff */
[----:B-1----:R-:W-:-:S02]  /*6dc60*/  F2FP.SATFINITE.E4M3.F32.PACK_AB_MERGE_C R5, R57, R56, RZ ;  /* 0x000000383905723e */ /* 0x002fc400048070ff */
[C---:B------:R-:W-:Y:S01]  /*6dc70*/  IADD3 R20, P4, PT, R84.reuse, R3, RZ ;  /* 0x0000000354147210 */ /* 0x040fe20007f9e0ff */
[----:B------:R0:W-:Y:S04]  /*6dc80*/  STL [R1+0x7ec], R21 ;  /* 0x0007ec1501007387 */ /* 0x0001e80000100800 */
[----:B------:R1:W-:Y:S04]  /*6dc90*/  STL [R1+0x7f4], R5 ;  /* 0x0007f40501007387 */ /* 0x0003e80000100800 */
[----:B------:R2:W-:Y:S01]  /*6dca0*/  STL [R1+0x7f8], R4 ;  /* 0x0007f80401007387 */ /* 0x0005e20000100800 */
[----:B0-----:R-:W-:-:S02]  /*6dcb0*/  LEA.HI.X.SX32 R21, R84, R2, 0x1, P4 ;  /* 0x0000000254157211 */ /* 0x001fc400020f0eff */
[----:B------:R-:W-:Y:S01]  /*6dcc0*/  ISETP.LT.AND P4, PT, R0, UR4, !P1 ;  /* 0x0000000400007c0c */ /* 0x000fe2000cf81270 */
[----:B------:R0:W-:Y:S01]  /*6dcd0*/  STL [R1+0x27c0], R0 ;  /* 0x0027c00001007387 */ /* 0x0001e20000100800 */
[----:B-1----:R-:W-:Y:S01]  /*6dce0*/  F2FP.SATFINITE.E4M3.F32.PACK_AB_MERGE_C R5, R61, R60, RZ ;  /* 0x0000003c3d05723e */ /* 0x002fe200048070ff */
[----:B------:R-:W1:Y:S02]  /*6dcf0*/  LDCU UR4, c[0x0][0x39c] ;  /* 0x00007380ff0477ac */ /* 0x000e640008000800 */
[----:B------:R-:W-:Y:S01]  /*6dd00*/  STL.64 [R1+0x690], R20 ;  /* 0x0006901401007387 */ /* 0x000fe20000100a00 */
[----:B--2---:R-:W-:-:S03]  /*6dd10*/  F2FP.SATFINITE.E4M3.F32.PACK_AB_MERGE_C R4, R63, R62, RZ ;  /* 0x0000003e3f04723e */ /* 0x004fc600048070ff */
[----:B------:R2:W-:Y:S01]  /*6dd20*/  STL [R1+0x7fc], R5 ;  /* 0x0007fc0501007387 */ /* 0x0005e20000100800 */
[----:B0-----:R-:W-:-:S03]  /*6dd30*/  F2FP.SATFINITE.E4M3.F32.PACK_AB_MERGE_C R0, R65, R64, RZ ;  /* 0x000000404100723e */ /* 0x001fc600048070ff */
[----:B------:R0:W-:Y:S04]  /*6dd40*/  STL [R1+0x800], R4 ;  /* 0x0008000401007387 */ /* 0x0001e80000100800 */
[----:B------:R3:W-:Y:S01]  /*6dd50*/  STL [R1+0x804], R0 ;  /* 0x0008040001007387 */ /* 0x0007e20000100800 */
[----:B--2---:R-:W-:Y:S02]  /*6dd60*/  F2FP.SATFINITE.E4M3.F32.PACK_AB_MERGE_C R5, R16, R17, RZ ;  /* 0x000000111005723e */ /* 0x004fe400048070ff */
[----:B0-----:R-:W-:Y:S02]  /*6dd70*/  F2FP.SATFINITE.E4M3.F32.PACK_AB_MERGE_C R4, R67, R66, RZ ;  /* 0x000000424304723e */ /* 0x001fe400048070ff */
[----:B---3--:R-:W-:-:S03]  /*6dd80*/  F2FP.SATFINITE.E4M3.F32.PACK_AB_MERGE_C R0, R18, R19, RZ ;  /* 0x000000131200723e */ /* 0x008fc600048070ff */
[----:B------:R0:W-:Y:S04]  /*6dd90*/  STL [R1+0x808], R4 ;  /* 0x0008080401007387 */ /* 0x0001e80000100800 */
[----:B------:R2:W-:Y:S04]  /*6dda0*/  STL [R1+0x80c], R0 ;  /* 0x00080c0001007387 */ /* 0x0005e80000100800 */
[----:B------:R3:W-:Y:S01]  /*6ddb0*/  STL [R1+0x810], R5 ;  /* 0x0008100501007387 */ /* 0x0007e20000100800 */
[----:B0-----:R-:W-:Y:S02]  /*6ddc0*/  F2FP.SATFINITE.E4M3.F32.PACK_AB_MERGE_C R4, R14, R15, RZ ;  /* 0x0000000f0e04723e */ /* 0x001fe400048070ff */
[----:B--2---:R-:W-:-:S03]  /*6ddd0*/  F2FP.SATFINITE.E4M3.F32.PACK_AB_MERGE_C R0, R12, R13, RZ ;  /* 0x0000000d0c00723e */ /* 0x004fc600048070ff */
[----:B------:R0:W-:Y:S01]  /*6dde0*/  STL [R1+0x814], R4 ;  /* 0x0008140401007387 */ /* 0x0001e20000100800 */
[----:B---3--:R-:W-:-:S03]  /*6ddf0*/  F2FP.SATFINITE.E4M3.F32.PACK_AB_MERGE_C R5, R10, R11, RZ ;  /* 0x0000000b0a05723e */ /* 0x008fc600048070ff */
[----:B------:R2:W-:Y:S04]  /*6de00*/  STL [R1+0x818], R0 ;  /* 0x0008180001007387 */ /* 0x0005e80000100800 */
[----:B------:R-:W-:Y:S01]  /*6de10*/  STL [R1+0x81c], R5 ;  /* 0x00081c0501007387 */ /* 0x000fe20000100800 */
[----:B0-----:R-:W-:Y:S02]  /*6de20*/  F2FP.SATFINITE.E4M3.F32.PACK_AB_MERGE_C R4, R8, R9, RZ ;  /* 0x000000090804723e */ /* 0x001fe400048070ff */
[----:B--2---:R-:W-:-:S05]  /*6de30*/  F2FP.SATFINITE.E4M3.F32.PACK_AB_MERGE_C R0, R6, R7, RZ ;  /* 0x000000070600723e */ /* 0x004fca00048070ff */
[----:B------:R-:W-:Y:S04]  /*6de40*/  STL [R1+0x27c4], R0 ;  /* 0x0027c40001007387 */ /* 0x000fe80000100800 */
[----:B------:R0:W-:Y:S02]  /*6de50*/  STL [R1+0x820], R4 ;  /* 0x0008200401007387 */ /* 0x0001e40000100800 */
[----:B0-----:R-:W0:Y:S02]  /*6de60*/  LDTM.x64 R4, tmem[UR9+0x80] ;  /* 0x00008009000479ee */ /* 0x001e240008340000 */
[----:B0-----:R-:W-:Y:S04]  /*6de70*/  STL.64 [R1+0x400], R4 ;  /* 0x0004000401007387 */ /* 0x001fe80000100a00 */
        /* <DEDUP_REMOVED lines=30> */
[----:B------:R0:W-:Y:S02]  /*6e060*/  STL.64 [R1+0x4f8], R66 ;  /* 0x0004f84201007387 */ /* 0x0001e40000100a00 */
        /* <DEDUP_REMOVED lines=99> */
[----:B------:R-:W1:Y:S04]  /*6e6a0*/  LDL.LU R0, [R1+0x1f5c] ;  /* 0x001f5c0001007983 */ /* 0x000e680000300800 */
[----:B------:R-:W2:Y:S01]  /*6e6b0*/  LDL.LU R93, [R1+0x1f60] ;  /* 0x001f6000015d7983 */ /* 0x000ea20000300800 */
[----:B0-----:R-:W0:Y:S03]  /*6e6c0*/  LDTM.x64 R4, tmem[UR9+0x180] ;  /* 0x00018009000479ee */ /* 0x001e260008340000 */
[----:B0-----:R-:W-:Y:S04]  /*6e6d0*/  STL.64 [R1], R4 ;  /* 0x0000000401007387 */ /* 0x001fe80000100a00 */
        /* <DEDUP_REMOVED lines=31> */
[----:B------:R-:W3:Y:S01]  /*6e8d0*/  LDL.LU R92, [R1+0x1f64] ;  /* 0x001f6400015c7983 */ /* 0x000ee20000300800 */
[----:B0-----:R-:W0:Y:S01]  /*6e8e0*/  LDTM.x64 R4, tmem[UR9+0x1c0] ;  /* 0x0001c009000479ee */ /* 0x001e220008340000 */
[----:B------:R-:W-:Y:S01]  /*6e8f0*/  NOP ;  /* 0x0000000000007918 */ /* 0x000fe20000000000 */
[----:B------:R-:W4:Y:S01]  /*6e900*/  LDCU UR9, c[0x0][0x39c] ;  /* 0x00007380ff0977ac */ /* 0x000f220008000800 */
[----:B0-----:R0:W-:Y:S04]  /*6e910*/  STL [R1+0x2730], R4 ;  /* 0x0027300401007387 */ /* 0x0011e80000100800 */
[----:B------:R-:W-:Y:S04]  /*6e920*/  STL [R1+0x2710], R5 ;  /* 0x0027100501007387 */ /* 0x000fe80000100800 */
        /* <DEDUP_REMOVED lines=31> */
[----:B0-----:R-:W4:Y:S04]  /*6eb20*/  LDL.LU R4, [R1+0x1f68] ;  /* 0x001f680001047983 */ /* 0x001f280000300800 */
[----:B------:R0:W-:Y:S01]  /*6eb30*/  @P4 STG.E.U8 desc[UR20][R68.64], R86 ;  /* 0x0000005644004986 */ /* 0x0001e2000c101114 */
[----:B-1----:R-:W-:Y:S01]  /*6eb40*/  ISETP.LT.AND P4, PT, R0, UR4, !P1 ;  /* 0x0000000400007c0c */ /* 0x002fe2000cf81270 */
[----:B------:R-:W2:Y:S02]  /*6eb50*/  LDCU UR4, c[0x0][0x39c] ;  /* 0x00007380ff0477ac */ /* 0x000ea40008000800 */
[----:B------:R-:W5:Y:S01]  /*6eb60*/  LDL.LU R0, [R1+0x1f6c] ;  /* 0x001f6c0001007983 */ /* 0x000f620000300800 */
[----:B0-----:R-:W-:Y:S01]  /*6eb70*/  VIADD R68, R84, UR68 ;  /* 0x0000004454447c36 */ /* 0x001fe20008000000 */
[----:B------:R-:W-:-:S04]  /*6eb80*/  PRMT R69, R86, 0x9910, RZ ;  /* 0x0000991056457816 */ /* 0x000fc800000000ff */
[CC--:B------:R-:W-:Y:S02]  /*6eb90*/  IADD3 R60, P6, PT, R68.reuse, R3.reuse, RZ ;  /* 0x00000003443c7210 */ /* 0x0c0fe40007fde0ff */
[----:B------:R-:W-:Y:S02]  /*6eba0*/  SHF.R.S32.HI R69, RZ, 0x8, R69 ;  /* 0x00000008ff457819 */ /* 0x000fe40000011445 */
[C---:B------:R-:W-:Y:S01]  /*6ebb0*/  LEA.HI.X.SX32 R61, R68.reuse, R2, 0x1, P6 ;  /* 0x00000002443d7211 */ /* 0x040fe200030f0eff */
[----:B------:R-:W-:Y:S02]  /*6ebc0*/  VIADD R68, R68, UR68 ;  /* 0x0000004444447c36 */ /* 0x000fe40008000000 */
[----:B------:R0:W-:Y:S01]  /*6ebd0*/  @P5 STG.E.U8 desc[UR20][R70.64], R69 ;  /* 0x0000004546005986 */ /* 0x0001e2000c101114 */
[----:B--2---:R-:W-:Y:S01]  /*6ebe0*/  ISETP.LT.AND P5, PT, R93, UR4, !P1 ;  /* 0x000000045d007c0c */ /* 0x004fe2000cfa1270 */
[----:B------:R-:W3:Y:S01]  /*6ebf0*/  LDCU UR4, c[0x0][0x39c] ;  /* 0x00007380ff0477ac */ /* 0x000ee20008000800 */
[----:B------:R-:W-:-:S04]  /*6ec00*/  IADD3 R52, P6, PT, R68, R3, RZ ;  /* 0x0000000344347210 */ /* 0x000fc80007fde0ff */
[C---:B------:R-:W-:Y:S01]  /*6ec10*/  LEA.HI.X.SX32 R53, R68.reuse, R2, 0x1, P6 ;  /* 0x0000000244357211 */ /* 0x040fe200030f0eff */
[----:B------:R-:W-:-:S05]  /*6ec20*/  VIADD R68, R68, UR68 ;  /* 0x0000004444447c36 */ /* 0x000fca0008000000 */
[C---:B------:R-:W-:Y:S01]  /*6ec30*/  IADD3 R58, P6, PT, R68.reuse, R3, RZ ;  /* 0x00000003443a7210 */ /* 0x040fe20007fde0ff */
[----:B------:R-:W-:Y:S03]  /*6ec40*/  STL.64 [R1+0x27c8], R60 ;  /* 0x0027c83c01007387 */ /* 0x000fe60000100a00 */
[----:B------:R-:W-:Y:S01]  /*6ec50*/  LEA.HI.X.SX32 R59, R68, R2, 0x1, P6 ;  /* 0x00000002443b7211 */ /* 0x000fe200030f0eff */
[----:B------:R-:W-:Y:S04]  /*6ec60*/  STL.64 [R1+0x27d0], R52 ;  /* 0x0027d03401007387 */ /* 0x000fe80000100a00 */
[----:B------:R-:W-:Y:S04]  /*6ec70*/  @P3 STG.E.U8 desc[UR20][R72.64], R85 ;  /* 0x0000005548003986 */ /* 0x000fe8000c101114 */
[----:B------:R-:W-:Y:S04]  /*6ec80*/  STL.64 [R1+0x27d8], R58 ;  /* 0x0027d83a01007387 */ /* 0x000fe80000100a00 */
[----:B------:R-:W2:Y:S01]  /*6ec90*/  LDL.LU R8, [R1+0x1f70] ;  /* 0x001f700001087983 */ /* 0x000ea20000300800 */
[----:B0-----:R-:W-:-:S04]  /*6eca0*/  PRMT R69, R85, 0x9910, RZ ;  /* 0x0000991055457816 */ /* 0x001fc800000000ff */
[----:B------:R-:W-:-:S05]  /*6ecb0*/  SHF.R.S32.HI R69, RZ, 0x8, R69 ;  /* 0x00000008ff457819 */ /* 0x000fca0000011445 */
[----:B------:R0:W-:Y:S01]  /*6ecc0*/  @P0 STG.E.U8 desc[UR20][R74.64], R69 ;  /* 0x000000454a000986 */ /* 0x0001e2000c101114 */
[----:B---3--:R-:W-:Y:S01]  /*6ecd0*/  ISETP.LT.AND P3, PT, R92, UR4, !P1 ;  /* 0x000000045c007c0c */ /* 0x008fe2000cf61270 */
[----:B------:R-:W4:Y:S02]  /*6ece0*/  LDCU UR4, c[0x0][0x39c] ;  /* 0x00007380ff0477ac */ /* 0x000f240008000800 */
[----:B----4-:R-:W-:Y:S01]  /*6ecf0*/  ISETP.LT.AND P0, PT, R4, UR4, !P1 ;  /* 0x0000000404007c0c */ /* 0x010fe2000cf01270 */
[----:B------:R-:W5:Y:S01]  /*6ed00*/  LDCU UR4, c[0x0][0x39c] ;  /* 0x00007380ff0477ac */ /* 0x000f620008000800 */
[----:B------:R-:W3:Y:S04]  /*6ed10*/  LDL.LU R4, [R1+0x1f74] ;  /* 0x001f740001047983 */ /* 0x000ee80000300800 */
[----:B------:R-:W4:Y:S04]  /*6ed20*/  LDL.LU.64 R6, [R1+0x5d0] ;  /* 0x0005d00001067983 */ /* 0x000f280000300a00 */
[----:B------:R-:W-:Y:S04]  /*6ed30*/  @P2 STG.E.U8 desc[UR20][R76.64], R87 ;  /* 0x000000574c002986 */ /* 0x000fe8000c101114 */
[----:B------:R-:W4:Y:S01]  /*6ed40*/  LDL.LU R5, [R1+0x1f78] ;  /* 0x001f780001057983 */ /* 0x000f220000300800 */
[----:B0-----:R-:W-:-:S03]  /*6ed50*/  PRMT R69, R87, 0x9910, RZ ;  /* 0x0000991057457816 */ /* 0x001fc600000000ff */
[----:B------:R-:W4:Y:S01]  /*6ed60*/  LDL.LU.64 R92, [R1+0x5d8] ;  /* 0x0005d800015c7983 */ /* 0x000f220000300a00 */
[----:B-----5:R-:W-:Y:S01]  /*6ed70*/  ISETP.LT.AND P2, PT, R0, UR4, !P1 ;  /* 0x0000000400007c0c */ /* 0x020fe2000cf41270 */
[----:B------:R-:W2:Y:S01]  /*6ed80*/  LDCU UR4, c[0x0][0x39c] ;  /* 0x00007380ff0477ac */ /* 0x000ea20008000800 */
[----:B------:R-:W-:Y:S01]  /*6ed90*/  SHF.R.S32.HI R69, RZ, 0x8, R69 ;  /* 0x00000008ff457819 */ /* 0x000fe20000011445 */
[----:B------:R-:W5:Y:S04]  /*6eda0*/  LDL.LU R0, [R1+0x1f7c] ;  /* 0x001f7c0001007983 */ /* 0x000f680000300800 */
[----:B------:R0:W-:Y:S04]  /*6edb0*/  @P4 STG.E.U8 desc[UR20][R78.64], R69 ;  /* 0x000000454e004986 */ /* 0x0001e8000c101114 */
[----:B------:R-:W-:Y:S01]  /*6edc0*/  @P5 STG.E.U8 desc[UR20][R80.64], R88 ;  /* 0x0000005850005986 */ /* 0x000fe2000c101114 */
[----:B--2---:R-:W-:Y:S01]  /*6edd0*/  ISETP.LT.AND P4, PT, R8, UR4, !P1 ;  /* 0x0000000408007c0c */ /* 0x004fe2000cf81270 */
[----:B------:R-:W3:Y:S02]  /*6ede0*/  LDCU UR4, c[0x0][0x39c] ;  /* 0x00007380ff0477ac */ /* 0x000ee40008000800 */
[----:B---3--:R-:W-:Y:S01]  /*6edf0*/  ISETP.LT.AND P5, PT, R4, UR4, !P1 ;  /* 0x0000000404007c0c */ /* 0x008fe2000cfa1270 */
[----:B------:R-:W1:Y:S01]  /*6ee00*/  LDCU UR4, c[0x0][0x39c] ;  /* 0x00007380ff0477ac */ /* 0x000e620008000800 */
[----:B------:R-:W2:Y:S01]  /*6ee10*/  LDL.LU R4, [R1+0x1f80] ;  /* 0x001f800001047983 */ /* 0x000ea20000300800 */
[----:B0-----:R-:W-:-:S03]  /*6ee20*/  PRMT R69, R88, 0x9910, RZ ;  /* 0x0000991058457816 */ /* 0x001fc600000000ff */
[----:B------:R-:W3:Y:S01]  /*6ee30*/  LDL.LU.64 R8, [R1+0x5e8] ;  /* 0x0005e80001087983 */ /* 0x000ee20000300a00 */
[----:B------:R-:W-:-:S05]  /*6ee40*/  SHF.R.S32.HI R69, RZ, 0x8, R69 ;  /* 0x00000008ff457819 */ /* 0x000fca0000011445 */
[----:B----4-:R0:W-:Y:S01]  /*6ee50*/  @P3 STG.E.U8 desc[UR20][R6.64], R69 ;  /* 0x0000004506003986 */ /* 0x0101e2000c101114 */
[----:B-1----:R-:W-:Y:S01]  /*6ee60*/  ISETP.LT.AND P3, PT, R5, UR4, !P1 ;  /* 0x0000000405007c0c */ /* 0x002fe2000cf61270 */
[----:B------:R-:W5:Y:S02]  /*6ee70*/  LDCU UR4, c[0x0][0x39c] ;  /* 0x00007380ff0477ac */ /* 0x000f640008000800 */
[----:B------:R-:W4:Y:S04]  /*6ee80*/  LDL.LU R5, [R1+0x1f98] ;  /* 0x001f980001057983 */ /* 0x000f280000300800 */
[----:B------:R1:W-:Y:S01]  /*6ee90*/  @P0 STG.E.U8 desc[UR20][R92.64], R89 ;  /* 0x000000595c000986 */ /* 0x0003e2000c101114 */
[----:B0-----:R-:W-:-:S03]  /*6eea0*/  PRMT R69, R89, 0x9910, RZ ;  /* 0x0000991059457816 */ /* 0x001fc600000000ff */
[----:B-1----:R-:W4:Y:S01]  /*6eeb0*/  LDL.LU.64 R92, [R1+0x738] ;  /* 0x00073800015c7983 */ /* 0x002f220000300a00 */
[----:B-----5:R-:W-:Y:S01]  /*6eec0*/  ISETP.LT.AND P0, PT, R0, UR4, !P1 ;  /* 0x0000000400007c0c */ /* 0x020fe2000cf01270 */
[----:B------:R-:W2:Y:S02]  /*6eed0*/  LDCU UR4, c[0x0][0x39c] ;  /* 0x00007380ff0477ac */ /* 0x000ea40008000800 */
[----:B------:R-:W5:Y:S01]  /*6eee0*/  LDL.LU R0, [R1+0x1fb0] ;  /* 0x001fb00001007983 */ /* 0x000f620000300800 */
[----:B------:R-:W-:-:S03]  /*6eef0*/  SHF.R.S32.HI R69, RZ, 0x8, R69 ;  /* 0x00000008ff457819 */ /* 0x000fc60000011445 */
[----:B------:R-:W5:Y:S04]  /*6ef00*/  LDL.LU.64 R6, [R1+0x5e0] ;  /* 0x0005e00001067983 */ /* 0x000f680000300a00 */
[----:B------:R0:W-:Y:S01]  /*6ef10*/  @P2 STG.E.U8 desc[UR20][R82.64], R69 ;  /* 0x0000004552002986 */ /* 0x0001e2000c101114 */
[----:B--2---:R-:W-:Y:S01]  /*6ef20*/  ISETP.LT.AND P2, PT, R4, UR4, !P1 ;  /* 0x0000000404007c0c */ /* 0x004fe2000cf41270 */
[----:B------:R-:W4:Y:S02]  /*6ef30*/  LDCU UR4, c[0x0][0x39c] ;  /* 0x00007380ff0477ac */ /* 0x000f240008000800 */
[----:B------:R-:W2:Y:S04]  /*6ef40*/  LDL.LU R4, [R1+0x1fb8] ;  /* 0x001fb80001047983 */ /* 0x000ea80000300800 */
[----:B---3--:R-:W-:Y:S04]  /*6ef50*/  @P4 STG.E.U8 desc[UR20][R8.64], R90 ;  /* 0x0000005a08004986 */ /* 0x008fe8000c101114 */
[----:B------:R-:W3:Y:S01]  /*6ef60*/  LDL.LU.64 R10, [R1+0x730] ;  /* 0x00073000010a7983 */ /* 0x000ee20000300a00 */
[----:B----4-:R-:W-:Y:S01]  /*6ef70*/  ISETP.LT.AND P4, PT, R5, UR4, !P1 ;  /* 0x0000000405007c0c */ /* 0x010fe2000cf81270 */
[----:B------:R-:W5:Y:S02]  /*6ef80*/  LDCU UR4, c[0x0][0x39c] ;  /* 0x00007380ff0477ac */ /* 0x000f640008000800 */
[----:B------:R-:W4:Y:S01]  /*6ef90*/  LDL.LU R5, [R1+0x1fcc] ;  /* 0x001fcc0001057983 */ /* 0x000f220000300800 */
[----:B0-----:R-:W-:-:S04]  /*6efa0*/  PRMT R69, R90, 0x9910, RZ ;  /* 0x000099105a457816 */ /* 0x001fc800000000ff */
[----:B------:R-:W-:-:S05]  /*6efb0*/  SHF.R.S32.HI R69, RZ, 0x8, R69 ;  /* 0x00000008ff457819 */ /* 0x000fca0000011445 */
[----:B------:R0:W-:Y:S01]  /*6efc0*/  @P5 STG.E.U8 desc[UR20][R92.64], R69 ;  /* 0x000000455c005986 */ /* 0x0001e2000c101114 */
[----:B-----5:R-:W-:Y:S01]  /*6efd0*/  ISETP.LT.AND P5, PT, R0, UR4, !P1 ;  /* 0x0000000400007c0c */ /* 0x020fe2000cfa1270 */
[----:B------:R-:W2:Y:S02]  /*6efe0*/  LDCU UR4, c[0x0][0x39c] ;  /* 0x00007380ff0477ac */ /* 0x000ea40008000800 */
[----:B0-----:R-:W5:Y:S04]  /*6eff0*/  LDL.LU.64 R92, [R1+0x750] ;  /* 0x00075000015c7983 */ /* 0x001f680000300a00 */
[----:B------:R-:W5:Y:S04]  /*6f000*/  LDL.LU R0, [R1+0x1fd8] ;  /* 0x001fd80001007983 */ /* 0x000f680000300800 */
[----:B------:R-:W5:Y:S04]  /*6f010*/  LDL.LU R9, [R1+0x7a8] ;  /* 0x0007a80001097983 */ /* 0x000f680000300800 */
[----:B------:R0:W-:Y:S04]  /*6f020*/  @P3 STG.E.U8 desc[UR20][R6.64], R91 ;  /* 0x0000005b06003986 */ /* 0x0001e8000c101114 */
[----:B0-----:R-:W5:Y:S01]  /*6f030*/  LDL.LU.64 R6, [R1+0x740] ;  /* 0x0007400001067983 */ /* 0x001f620000300a00 */
[----:B--2---:R-:W-:Y:S01]  /*6f040*/  ISETP.LT.AND P3, PT, R4, UR4, !P1 ;  /* 0x0000000404007c0c */ /* 0x004fe2000cf61270 */
[----:B------:R-:W4:Y:S02]  /*6f050*/  LDCU UR4, c[0x0][0x39c] ;  /* 0x00007380ff0477ac */ /* 0x000f240008000800 */
[----:B------:R-:W2:Y:S01]  /*6f060*/  LDL.LU R4, [R1+0x200c] ;  /* 0x00200c0001047983 */ /* 0x000ea20000300800 */
[----:B------:R-:W-:-:S03]  /*6f070*/  PRMT R69, R91, 0x9910, RZ ;  /* 0x000099105b457816 */ /* 0x000fc600000000ff */
[----:B------:R-:W2:Y:S01]  /*6f080*/  LDL.LU.64 R62, [R1+0x748] ;  /* 0x00074800013e7983 */ /* 0x000ea20000300a00 */
[----:B------:R-:W-:-:S03]  /*6f090*/  SHF.R.S32.HI R69, RZ, 0x8, R69 ;  /* 0x00000008ff457819 */ /* 0x000fc60000011445 */
[----:B------:R-:W2:Y:S04]  /*6f0a0*/  LDL.LU R8, [R1+0x2014] ;  /* 0x0020140001087983 */ /* 0x000ea80000300800 */
[----:B---3--:R0:W-:Y:S01]  /*6f0b0*/  @P0 STG.E.U8 desc[UR20][R10.64], R69 ;  /* 0x000000450a000986 */ /* 0x0081e2000c101114 */
[----:B----4-:R-:W-:Y:S01]  /*6f0c0*/  ISETP.LT.AND P0, PT, R5, UR4, !P1 ;  /* 0x0000000405007c0c */ /* 0x010fe2000cf01270 */
[----:B------:R-:W1:Y:S02]  /*6f0d0*/  LDCU UR4, c[0x0][0x39c] ;  /* 0x00007380ff0477ac */ /* 0x000e640008000800 */
[----:B------:R-:W3:Y:S04]  /*6f0e0*/  LDL.LU R5, [R1+0x7ac] ;  /* 0x0007ac0001057983 */ /* 0x000ee80000300800 */
[----:B0-----:R-:W4:Y:S04]  /*6f0f0*/  LDL.LU.64 R10, [R1+0x778] ;  /* 0x00077800010a7983 */ /* 0x001f280000300a00 */
[----:B-----5:R-:W-:Y:S01]  /*6f100*/  @P2 STG.E.U8 desc[UR20][R92.64], R9 ;  /* 0x000000095c002986 */ /* 0x020fe2000c101114 */
[----:B-1----:R-:W-:Y:S01]  /*6f110*/  ISETP.LT.AND P2, PT, R0, UR4, !P1 ;  /* 0x0000000400007c0c */ /* 0x002fe2000cf41270 */
[----:B------:R-:W2:Y:S01]  /*6f120*/  LDCU UR4, c[0x0][0x39c] ;  /* 0x00007380ff0477ac */ /* 0x000ea20008000800 */
[----:B------:R-:W-:Y:S01]  /*6f130*/  PRMT R69, R9, 0x9910, RZ ;  /* 0x0000991009457816 */ /* 0x000fe200000000ff */
[----:B------:R-:W5:Y:S03]  /*6f140*/  LDL.LU R0, [R1+0x202c] ;  /* 0x00202c0001007983 */ /* 0x000f660000300800 */
[----:B------:R-:W-:-:S05]  /*6f150*/  SHF.R.S32.HI R69, RZ, 0x8, R69 ;  /* 0x00000008ff457819 */ /* 0x000fca0000011445 */
[----:B------:R0:W-:Y:S04]  /*6f160*/  @P4 STG.E.U8 desc[UR20][R6.64], R69 ;  /* 0x0000004506004986 */ /* 0x0001e8000c101114 */
[----:B0-----:R-:W5:Y:S01]  /*6f170*/  LDL.LU.64 R6, [R1+0x770] ;  /* 0x0007700001067983 */ /* 0x001f620000300a00 */
[----:B--2---:R-:W-:Y:S01]  /*6f180*/  ISETP.LT.AND P4, PT, R4, UR4, !P1 ;  /* 0x0000000404007c0c */ /* 0x004fe2000cf81270 */
[----:B------:R-:W0:Y:S02]  /*6f190*/  LDCU UR4, c[0x0][0x39c] ;  /* 0x00007380ff0477ac */ /* 0x000e240008000800 */
[----:B------:R-:W2:Y:S04]  /*6f1a0*/  LDL.LU R4, [R1+0x2030] ;  /* 0x0020300001047983 */ /* 0x000ea80000300800 */
[----:B------:R-:W2:Y:S04]  /*6f1b0*/  LDL.LU R9, [R1+0x7b0] ;  /* 0x0007b00001097983 */ /* 0x000ea80000300800 */
[----:B---3--:R1:W-:Y:S01]  /*6f1c0*/  @P5 STG.E.U8 desc[UR20][R62.64], R5 ;  /* 0x000000053e005986 */ /* 0x0083e2000c101114 */
[----:B0-----:R-:W-:Y:S01]  /*6f1d0*/  ISETP.LT.AND P5, PT, R8, UR4, !P1 ;  /* 0x0000000408007c0c */ /* 0x001fe2000cfa1270 */
[----:B------:R-:W5:Y:S02]  /*6f1e0*/  LDCU UR4, c[0x0][0x39c] ;  /* 0x00007380ff0477ac */ /* 0x000f640008000800 */
[----:B-1----:R-:W3:Y:S04]  /*6f1f0*/  LDL.LU.64 R62, [R1+0x788] ;  /* 0x00078800013e7983 */ /* 0x002ee80000300a00 */
[----:B------:R-:W3:Y:S01]  /*6f200*/  LDL.LU R8, [R1+0x2048] ;  /* 0x0020480001087983 */ /* 0x000ee20000300800 */
[----:B------:R-:W-:-:S03]  /*6f210*/  PRMT R69, R5, 0x9910, RZ ;  /* 0x0000991005457816 */ /* 0x000fc600000000ff */
[----:B------:R-:W3:Y:S01]  /*6f220*/  LDL.LU R5, [R1+0x7b4] ;  /* 0x0007b40001057983 */ /* 0x000ee20000300800 */
[----:B------:R-:W-:-:S05]  /*6f230*/  SHF.R.S32.HI R69, RZ, 0x8, R69 ;  /* 0x00000008ff457819 */ /* 0x000fca0000011445 */
[----:B----4-:R0:W-:Y:S01]  /*6f240*/  @P3 STG.E.U8 desc[UR20][R10.64], R69 ;  /* 0x000000450a003986 */ /* 0x0101e2000c101114 */
[----:B-----5:R-:W-:Y:S01]  /*6f250*/  ISETP.LT.AND P3, PT, R0, UR4, !P1 ;  /* 0x0000000400007c0c */ /* 0x020fe2000cf61270 */
[----:B------:R-:W1:Y:S02]  /*6f260*/  LDCU UR4, c[0x0][0x39c] ;  /* 0x00007380ff0477ac */ /* 0x000e640008000800 */
[----:B0-----:R-:W4:Y:S04]  /*6f270*/  LDL.LU.64 R10, [R1+0x7a0] ;  /* 0x0007a000010a7983 */ /* 0x001f280000300a00 */
[----:B------:R-:W5:Y:S04]  /*6f280*/  LDL.LU R0, [R1+0x2070] ;  /* 0x0020700001007983 */ /* 0x000f680000300800 */
[----:B--2---:R0:W-:Y:S04]  /*6f290*/  @P0 STG.E.U8 desc[UR20][R6.64], R9 ;  /* 0x0000000906000986 */ /* 0x0041e8000c101114 */
[----:B0-----:R-:W2:Y:S01]  /*6f2a0*/  LDL.LU.64 R6, [R1+0x780] ;  /* 0x0007800001067983 */ /* 0x001ea20000300a00 */
[----:B-1----:R-:W-:Y:S01]  /*6f2b0*/  ISETP.LT.AND P0, PT, R4, UR4, !P1 ;  /* 0x0000000404007c0c */ /* 0x002fe2000cf01270 */
[----:B------:R-:W0:Y:S02]  /*6f2c0*/  LDCU UR4, c[0x0][0x39c] ;  /* 0x00007380ff0477ac */ /* 0x000e240008000800 */
[----:B------:R-:W2:Y:S01]  /*6f2d0*/  LDL.LU R4, [R1+0x2084] ;  /* 0x0020840001047983 */ /* 0x000ea20000300800 */
[----:B------:R-:W-:-:S04]  /*6f2e0*/  PRMT R69, R9, 0x9910, RZ ;  /* 0x0000991009457816 */ /* 0x000fc800000000ff */
[----:B------:R-:W-:-:S05]  /*6f2f0*/  SHF.R.S32.HI R69, RZ, 0x8, R69 ;  /* 0x00000008ff457819 */ /* 0x000fca0000011445 */
[----:B---3--:R1:W-:Y:S01]  /*6f300*/  @P2 STG.E.U8 desc[UR20][R62.64], R69 ;  /* 0x000000453e002986 */ /* 0x0083e2000c101114 */
[----:B0-----:R-:W-:Y:S01]  /*6f310*/  ISETP.LT.AND P2, PT, R8, UR4, !P1 ;  /* 0x0000000408007c0c */ /* 0x001fe2000cf41270 */
[----:B------:R-:W5:Y:S02]  /*6f320*/  LDCU UR4, c[0x0][0x39c] ;  /* 0x00007380ff0477ac */ /* 0x000f640008000800 */
[----:B-1----:R-:W3:Y:S04]  /*6f330*/  LDL.LU.64 R62, [R1+0x798] ;  /* 0x00079800013e7983 */ /* 0x002ee80000300a00 */
[----:B------:R-:W3:Y:S04]  /*6f340*/  LDL.LU R9, [R1+0x7b8] ;  /* 0x0007b80001097983 */ /* 0x000ee80000300800 */
[----:B------:R-:W3:Y:S01]  /*6f350*/  LDL.LU R8, [R1+0x2090] ;  /* 0x0020900001087983 */ /* 0x000ee20000300800 */
[----:B------:R-:W-:-:S03]  /*6f360*/  PRMT R69, R5, 0x9910, RZ ;  /* 0x0000991005457816 */ /* 0x000fc600000000ff */
[----:B------:R-:W3:Y:S01]  /*6f370*/  LDL.LU.64 R58, [R1+0x790] ;  /* 0x00079000013a7983 */ /* 0x000ee20000300a00 */
[----:B------:R-:W-:-:S03]  /*6f380*/  SHF.R.S32.HI R69, RZ, 0x8, R69 ;  /* 0x00000008ff457819 */ /* 0x000fc60000011445 */
[----:B----4-:R-:W-:Y:S01]  /*6f390*/  @P4 STG.E.U8 desc[UR20][R10.64], R5 ;  /* 0x000000050a004986 */ /* 0x010fe2000c101114 */
[----:B-----5:R-:W-:Y:S01]  /*6f3a0*/  ISETP.LT.AND P4, PT, R0, UR4, !P1 ;  /* 0x0000000400007c0c */ /* 0x020fe2000cf81270 */
[----:B------:R-:W0:Y:S02]  /*6f3b0*/  LDCU UR4, c[0x0][0x39c] ;  /* 0x00007380ff0477ac */ /* 0x000e240008000800 */
[----:B------:R-:W4:Y:S04]  /*6f3c0*/  LDL.LU.64 R60, [R1+0x768] ;  /* 0x00076800013c7983 */ /* 0x000f280000300a00 */
[----:B------:R-:W4:Y:S04]  /*6f3d0*/  LDL.LU R0, [R1+0x7c0] ;  /* 0x0007c00001007983 */ /* 0x000f280000300800 */
[----:B--2---:R1:W-:Y:S04]  /*6f3e0*/  @P5 STG.E.U8 desc[UR20][R6.64], R69 ;  /* 0x0000004506005986 */ /* 0x0043e8000c101114 */
[----:B-1----:R-:W2:Y:S04]  /*6f3f0*/  LDL.LU R6, [R1+0x2098] ;  /* 0x0020980001067983 */ /* 0x002ea80000300800 */
[----:B------:R-:W5:Y:S01]  /*6f400*/  LDL.LU R7, [R1+0x2094] ;  /* 0x0020940001077983 */ /* 0x000f620000300800 */
[----:B0-----:R-:W-:Y:S01]  /*6f410*/  ISETP.LT.AND P5, PT, R4, UR4, !P1 ;  /* 0x0000000404007c0c */ /* 0x001fe2000cfa1270 */
[----:B------:R-:W0:Y:S02]  /*6f420*/  LDCU UR4, c[0x0][0x39c] ;  /* 0x00007380ff0477ac */ /* 0x000e240008000800 */
[----:B------:R-:W5:Y:S04]  /*6f430*/  LDL.LU.64 R64, [R1+0x760] ;  /* 0x0007600001407983 */ /* 0x000f680000300a00 */
[----:B------:R-:W5:Y:S04]  /*6f440*/  LDL.LU.64 R10, [R1+0x758] ;  /* 0x00075800010a7983 */ /* 0x000f680000300a00 */
[----:B------:R-:W5:Y:S04]  /*6f450*/  LDL.LU R5, [R1+0x7bc] ;  /* 0x0007bc0001057983 */ /* 0x000f680000300800 */
[----:B---3--:R1:W-:Y:S01]  /*6f460*/  @P3 STG.E.U8 desc[UR20][R62.64], R9 ;  /* 0x000000093e003986 */ /* 0x0083e2000c101114 */
[----:B0-----:R-:W-:-:S03]  /*6f470*/  ISETP.LT.AND P3, PT, R8, UR4, !P1 ;  /* 0x0000000408007c0c */ /* 0x001fc6000cf61270 */
[----:B------:R-:W3:Y:S01]  /*6f480*/  LDL.LU.64 R66, [R1+0x728] ;  /* 0x0007280001427983 */ /* 0x000ee20000300a00 */
[----:B------:R-:W-:Y:S01]  /*6f490*/  PRMT R8, R9, 0x9910, RZ ;  /* 0x0000991009087816 */ /* 0x000fe200000000ff */
[----:B------:R-:W2:Y:S03]  /*6f4a0*/  LDCU UR4, c[0x0][0x39c] ;  /* 0x00007380ff0477ac */ /* 0x000ea60008000800 */
[----:B------:R-:W-:Y:S01]  /*6f4b0*/  SHF.R.S32.HI R52, RZ, 0x8, R8 ;  /* 0x00000008ff347819 */ /* 0x000fe20000011408 */
[----:B-1----:R-:W3:Y:S04]  /*6f4c0*/  LDL.LU R9, [R1+0x7c8] ;  /* 0x0007c80001097983 */ /* 0x002ee80000300800 */
[----:B------:R-:W3:Y:S04]  /*6f4d0*/  LDL.LU R8, [R1+0x20a0] ;  /* 0x0020a00001087983 */ /* 0x000ee80000300800 */
[----:B------:R-:W-:Y:S04]  /*6f4e0*/  @P0 STG.E.U8 desc[UR20][R58.64], R52 ;  /* 0x000000343a000986 */ /* 0x000fe8000c101114 */
[----:B------:R-:W3:Y:S04]  /*6f4f0*/  LDL.LU.64 R62, [R1+0x720] ;  /* 0x00072000013e7983 */ /* 0x000ee80000300a00 */
[----:B----4-:R0:W-:Y:S02]  /*6f500*/  @P2 STG.E.U8 desc[UR20][R60.64], R0 ;  /* 0x000000003c002986 */ /* 0x0101e4000c101114 */
[----:B0-----:R-:W-:-:S02]  /*6f510*/  PRMT R0, R0, 0x9910, RZ ;  /* 0x0000991000007816 */ /* 0x001fc400000000ff */
[----:B--2---:R-:W-:Y:S01]  /*6f520*/  ISETP.LT.AND P0, PT, R6, UR4, !P1 ;  /* 0x0000000406007c0c */ /* 0x004fe2000cf01270 */
[----:B------:R-:W5:Y:S01]  /*6f530*/  LDCU UR4, c[0x0][0x39c] ;  /* 0x00007380ff0477ac */ /* 0x000f620008000800 */
[----:B------:R-:W2:Y:S04]  /*6f540*/  LDL.LU R6, [R1+0x209c] ;  /* 0x00209c0001067983 */ /* 0x000ea80000300800 */
[----:B------:R-:W4:Y:S01]  /*6f550*/  LDL.LU.64 R58, [R1+0x718] ;  /* 0x00071800013a7983 */ /* 0x000f220000300a00 */
[----:B-----5:R-:W-:Y:S01]  /*6f560*/  ISETP.LT.AND P2, PT, R7, UR4, !P1 ;  /* 0x0000000407007c0c */ /* 0x020fe2000cf41270 */
[----:B------:R-:W-:Y:S01]  /*6f570*/  IMAD.MOV.U32 R7, RZ, RZ, R0 ;  /* 0x000000ffff077224 */ /* 0x000fe200078e0000 */
[----:B------:R-:W3:Y:S01]  /*6f580*/  LDCU UR4, c[0x0][0x39c] ;  /* 0x00007380ff0477ac */ /* 0x000ee20008000800 */
[----:B------:R-:W5:Y:S03]  /*6f590*/  LDL.LU R0, [R1+0x7c4] ;  /* 0x0007c40001007983 */ /* 0x000f660000300800 */
[----:B------:R-:W-:-:S02]  /*6f5a0*/  SHF.R.S32.HI R52, RZ, 0x8, R7 ;  /* 0x00000008ff347819 */ /* 0x000fc40000011407 */
[----:B------:R-:W4:Y:S04]  /*6f5b0*/  LDL.LU R7, [R1+0x20a4] ;  /* 0x0020a40001077983 */ /* 0x000f280000300800 */
[----:B------:R0:W-:Y:S04]  /*6f5c0*/  @P4 STG.E.U8 desc[UR20][R64.64], R52 ;  /* 0x0000003440004986 */ /* 0x0001e8000c101114 */
[----:B------:R-:W5:Y:S01]  /*6f5d0*/  LDL.LU.64 R60, [R1+0x710] ;  /* 0x00071000013c7983 */ /* 0x000f620000300a00 */
[----:B---3--:R-:W-:Y:S01]  /*6f5e0*/  ISETP.LT.AND P4, PT, R8, UR4, !P1 ;  /* 0x0000000408007c0c */ /* 0x008fe2000cf81270 */
[----:B------:R-:W2:Y:S02]  /*6f5f0*/  LDCU UR4, c[0x0][0x39c] ;  /* 0x00007380ff0477ac */ /* 0x000ea40008000800 */
[----:B------:R-:W3:Y:S04]  /*6f600*/  LDL.LU R8, [R1+0x2078] ;  /* 0x0020780001087983 */ /* 0x000ee80000300800 */
[----:B------:R1:W-:Y:S04]  /*6f610*/  @P5 STG.E.U8 desc[UR20][R10.64], R5 ;  /* 0x000000050a005986 */ /* 0x0003e8000c101114 */
[----:B0-----:R-:W5:Y:S01]  /*6f620*/  LDL.LU.64 R64, [R1+0x708] ;  /* 0x0007080001407983 */ /* 0x001f620000300a00 */
[----:B-1----:R-:W-:-:S02]  /*6f630*/  PRMT R5, R5, 0x9910, RZ ;  /* 0x0000991005057816 */ /* 0x002fc400000000ff */
[----:B--2---:R-:W-:-:S03]  /*6f640*/  ISETP.LT.AND P5, PT, R6, UR4, !P1 ;  /* 0x0000000406007c0c */ /* 0x004fc6000cfa1270 */
[----:B------:R-:W-:Y:S01]  /*6f650*/  IMAD.MOV.U32 R6, RZ, RZ, R5 ;  /* 0x000000ffff067224 */ /* 0x000fe200078e0005 */
[----:B------:R-:W4:Y:S01]  /*6f660*/  LDCU UR4, c[0x0][0x39c] ;  /* 0x00007380ff0477ac */ /* 0x000f220008000800 */
[----:B------:R-:W2:Y:S03]  /*6f670*/  LDL.LU R5, [R1+0x7d0] ;  /* 0x0007d00001057983 */ /* 0x000ea60000300800 */
[----:B------:R-:W-:Y:S02]  /*6f680*/  SHF.R.S32.HI R52, RZ, 0x8, R6 ;  /* 0x00000008ff347819 */ /* 0x000fe40000011406 */
[----:B------:R-:W2:Y:S04]  /*6f690*/  LDL.LU R6, [R1+0x2080] ;  /* 0x0020800001067983 */ /* 0x000ea80000300800 */
[----:B------:R0:W-:Y:S04]  /*6f6a0*/  @P3 STG.E.U8 desc[UR20][R66.64], R52 ;  /* 0x0000003442003986 */ /* 0x0001e8000c101114 */
[----:B------:R-:W2:Y:S01]  /*6f6b0*/  LDL.LU.64 R10, [R1+0x700] ;  /* 0x00070000010a7983 */ /* 0x000ea20000300a00 */
[----:B----4-:R-:W-:Y:S01]  /*6f6c0*/  ISETP.LT.AND P3, PT, R7, UR4, !P1 ;  /* 0x0000000407007c0c */ /* 0x010fe2000cf61270 */
[----:B------:R-:W3:Y:S02]  /*6f6d0*/  LDCU UR4, c[0x0][0x39c] ;  /* 0x00007380ff0477ac */ /* 0x000ee40008000800 */
[----:B------:R-:W4:Y:S04]  /*6f6e0*/  LDL.LU R7, [R1+0x207c] ;  /* 0x00207c0001077983 */ /* 0x000f280000300800 */
[----:B------:R1:W-:Y:S04]  /*6f6f0*/  @P0 STG.E.U8 desc[UR20][R62.64], R9 ;  /* 0x000000093e000986 */ /* 0x0003e8000c101114 */
[----:B0-----:R-:W4:Y:S01]  /*6f700*/  LDL.LU.64 R66, [R1+0x6f8] ;  /* 0x0006f80001427983 */ /* 0x001f220000300a00 */
[----:B---3--:R-:W-:Y:S01]  /*6f710*/  ISETP.LT.AND P0, PT, R8, UR4, !P1 ;  /* 0x0000000408007c0c */ /* 0x008fe2000cf01270 */
[----:B------:R-:W2:Y:S01]  /*6f720*/  LDCU UR4, c[0x0][0x39c] ;  /* 0x00007380ff0477ac */ /* 0x000ea20008000800 */
[----:B------:R-:W-:-:S02]  /*6f730*/  PRMT R8, R9, 0x9910, RZ ;  /* 0x0000991009087816 */ /* 0x000fc400000000ff */
[----:B-1----:R-:W3:Y:S02]  /*6f740*/  LDL.LU R9, [R1+0x7cc] ;  /* 0x0007cc0001097983 */ /* 0x002ee40000300800 */
[----:B------:R-:W-:Y:S02]  /*6f750*/  SHF.R.S32.HI R52, RZ, 0x8, R8 ;  /* 0x00000008ff347819 */ /* 0x000fe40000011408 */
[----:B------:R-:W3:Y:S04]  /*6f760*/  LDL.LU R8, [R1+0x208c] ;  /* 0x00208c0001087983 */ /* 0x000ee80000300800 */
[----:B------:R-:W-:Y:S04]  /*6f770*/  @P2 STG.E.U8 desc[UR20][R58.64], R52 ;  /* 0x000000343a002986 */ /* 0x000fe8000c101114 */
[----:B------:R-:W3:Y:S04]  /*6f780*/  LDL.LU.64 R62, [R1+0x6f0] ;  /* 0x0006f000013e7983 */ /* 0x000ee80000300a00 */
[----:B-----5:R0:W-:Y:S02]  /*6f790*/  @P4 STG.E.U8 desc[UR20][R60.64], R0 ;  /* 0x000000003c004986 */ /* 0x0201e4000c101114 */
[----:B0-----:R-:W-:-:S02]  /*6f7a0*/  PRMT R0, R0, 0x9910, RZ ;  /* 0x0000991000007816 */ /* 0x001fc400000000ff */
[----:B--2---:R-:W-:Y:S01]  /*6f7b0*/  ISETP.LT.AND P2, PT, R6, UR4, !P1 ;  /* 0x0000000406007c0c */ /* 0x004fe2000cf41270 */
[----:B------:R-:W4:Y:S01]  /*6f7c0*/  LDCU UR4, c[0x0][0x39c] ;  /* 0x00007380ff0477ac */ /* 0x000f220008000800 */
[----:B------:R-:W2:Y:S04]  /*6f7d0*/  LDL.LU R6, [R1+0x2088] ;  /* 0x0020880001067983 */ /* 0x000ea80000300800 */
[----:B------:R-:W5:Y:S01]  /*6f7e0*/  LDL.LU.64 R58, [R1+0x6e8] ;  /* 0x0006e800013a7983 */ /* 0x000f620000300a00 */
[----:B----4-:R-:W-:Y:S01]  /*6f7f0*/  ISETP.LT.AND P4, PT, R7, UR4, !P1 ;  /* 0x0000000407007c0c */ /* 0x010fe2000cf81270 */
[----:B------:R-:W-:Y:S01]  /*6f800*/  IMAD.MOV.U32 R7, RZ, RZ, R0 ;  /* 0x000000ffff077224 */ /* 0x000fe200078e0000 */
[----:B------:R-:W3:Y:S01]  /*6f810*/  LDCU UR4, c[0x0][0x39c] ;  /* 0x00007380ff0477ac */ /* 0x000ee20008000800 */
[----:B------:R-:W4:Y:S03]  /*6f820*/  LDL.LU R0, [R1+0x7e0] ;  /* 0x0007e00001007983 */ /* 0x000f260000300800 */
        /* <DEDUP_REMOVED lines=9> */
[----:B--2---:R-:W-:Y:S01]  /*6f8c0*/  ISETP.LT.AND P3, PT, R6, UR4, !P1 ;  /* 0x0000000406007c0c */ /* 0x004fe2000cf61270 */
[----:B------:R-:W4:Y:S01]  /*6f8d0*/  LDCU UR4, c[0x0][0x39c] ;  /* 0x00007380ff0477ac */ /* 0x000f220008000800 */
[----:B------:R-:W-:-:S02]  /*6f8e0*/  PRMT R6, R5, 0x9910, RZ ;  /* 0x0000991005067816 */ /* 0x000fc400000000ff */
[----:B-1----:R-:W2:Y:S03]  /*6f8f0*/  LDL.LU R5, [R1+0x7dc] ;  /* 0x0007dc0001057983 */ /* 0x002ea60000300800 */
[----:B------:R-:W-:Y:S02]  /*6f900*/  IMAD.MOV.U32 R52, RZ, RZ, R6 ;  /* 0x000000ffff347224 */ /* 0x000fe400078e0006 */
[----:B------:R-:W2:Y:S03]  /*6f910*/  LDL.LU R6, [R1+0x206c] ;  /* 0x00206c0001067983 */ /* 0x000ea60000300800 */
[----:B------:R-:W-:Y:S01]  /*6f920*/  SHF.R.S32.HI R52, RZ, 0x8, R52 ;  /* 0x00000008ff347819 */ /* 0x000fe20000011434 */
[----:B------:R-:W2:Y:S04]  /*6f930*/  LDL.LU.64 R10, [R1+0x6d0] ;  /* 0x0006d000010a7983 */ /* 0x000ea80000300a00 */
[----:B------:R0:W-:Y:S01]  /*6f940*/  @P0 STG.E.U8 desc[UR20][R66.64], R52 ;  /* 0x0000003442000986 */ /* 0x0001e2000c101114 */
        /* <DEDUP_REMOVED lines=11> */
[----:B-----5:R-:W-:Y:S04]  /*6fa00*/  @P4 STG.E.U8 desc[UR20][R58.64], R52 ;  /* 0x000000343a004986 */ /* 0x020fe8000c101114 */
[----:B------:R-:W5:Y:S04]  /*6fa10*/  LDL.LU.64 R62, [R1+0x6c0] ;  /* 0x0006c000013e7983 */ /* 0x000f680000300a00 */
[----:B------:R0:W-:Y:S02]  /*6fa20*/  @P5 STG.E.U8 desc[UR20][R60.64], R0 ;  /* 0x000000003c005986 */ /* 0x0001e4000c101114 */
[----:B0-----:R-:W-:-:S02]  /*6fa30*/  PRMT R0, R0, 0x9910, RZ ;  /* 0x0000991000007816 */ /* 0x001fc400000000ff */
[----:B--2---:R-:W-:Y:S01]  /*6fa40*/  ISETP.LT.AND P4, PT, R6, UR4, !P1 ;  /* 0x0000000406007c0c */ /* 0x004fe2000cf81270 */
[----:B------:R-:W4:Y:S01]  /*6fa50*/  LDCU UR4, c[0x0][0x39c] ;  /* 0x00007380ff0477ac */ /* 0x000f220008000800 */
[----:B------:R-:W2:Y:S04]  /*6fa60*/  LDL.LU R6, [R1+0x204c] ;  /* 0x00204c0001067983 */ /* 0x000ea80000300800 */
[----:B------:R-:W2:Y:S01]  /*6fa70*/  LDL.LU.64 R58, [R1+0x6b8] ;  /* 0x0006b800013a7983 */ /* 0x000ea20000300a00 */
[----:B----4-:R-:W-:Y:S01]  /*6fa80*/  ISETP.LT.AND P5, PT, R7, UR4, !P1 ;  /* 0x0000000407007c0c */ /* 0x010fe2000cfa1270 */
[----:B------:R-:W-:Y:S01]  /*6fa90*/  IMAD.MOV.U32 R7, RZ, RZ, R0 ;  /* 0x000000ffff077224 */ /* 0x000fe200078e0000 */
[----:B------:R-:W3:Y:S01]  /*6faa0*/  LDCU UR4, c[0x0][0x39c] ;  /* 0x00007380ff0477ac */ /* 0x000ee20008000800 */
[----:B------:R-:W4:Y:S03]  /*6fab0*/  LDL.LU R0, [R1+0x7d4] ;  /* 0x0007d40001007983 */ /* 0x000f260000300800 */
[----:B------:R-:W-:-:S02]  /*6fac0*/  SHF.R.S32.HI R60, RZ, 0x8, R7 ;  /* 0x00000008ff3c7819 */ /* 0x000fc40000011407 */
[----:B------:R-:W4:Y:S04]  /*6fad0*/  LDL.LU R7, [R1+0x2054] ;  /* 0x0020540001077983 */ /* 0x000f280000300800 */
[----:B------:R-:W-:Y:S04]  /*6fae0*/  @P3 STG.E.U8 desc[UR20][R64.64], R60 ;  /* 0x0000003c40003986 */ /* 0x000fe8000c101114 */
[----:B------:R-:W4:Y:S04]  /*6faf0*/  LDL.LU.64 R52, [R1+0x6b0] ;  /* 0x0006b00001347983 */ /* 0x000f280000300a00 */
[----:B------:R0:W-:Y:S04]  /*6fb00*/  @P0 STG.E.U8 desc[UR20][R10.64], R5 ;  /* 0x000000050a000986 */ /* 0x0001e8000c101114 */
[----:B0-----:R-:W4:Y:S01]  /*6fb10*/  LDL.LU R10, [R1+0x2050] ;  /* 0x00205000010a7983 */ /* 0x001f220000300800 */
[----:B---3--:R-:W-:Y:S01]  /*6fb20*/  ISETP.LT.AND P3, PT, R8, UR4, !P1 ;  /* 0x0000000408007c0c */ /* 0x008fe2000cf61270 */
[----:B------:R-:W2:Y:S01]  /*6fb30*/  LDCU UR4, c[0x0][0x39c] ;  /* 0x00007380ff0477ac */ /* 0x000ea20008000800 */
[----:B------:R-:W-:Y:S01]  /*6fb40*/  PRMT R5, R5, 0x9910, RZ ;  /* 0x0000991005057816 */ /* 0x000fe200000000ff */
[----:B------:R-:W3:Y:S03]  /*6fb50*/  LDL.LU.64 R60, [R1+0x6a8] ;  /* 0x0006a800013c7983 */ /* 0x000ee60000300a00 */
[----:B------:R-:W-:-:S05]  /*6fb60*/  SHF.R.S32.HI R8, RZ, 0x8, R5 ;  /* 0x00000008ff087819 */ /* 0x000fca0000011405 */
[----:B------:R-:W-:Y:S04]  /*6fb70*/  @P2 STG.E.U8 desc[UR20][R66.64], R8 ;  /* 0x0000000842002986 */ /* 0x000fe8000c101114 */
[----:B-----5:R0:W-:Y:S02]  /*6fb80*/  @P4 STG.E.U8 desc[UR20][R62.64], R9 ;  /* 0x000000093e004986 */ /* 0x0201e4000c101114 */
[----:B0-----:R-:W-:Y:S02]  /*6fb90*/  PRMT R9, R9, 0x9910, RZ ;  /* 0x0000991009097816 */ /* 0x001fe400000000ff */
[----:B--2---:R-:W-:Y:S01]  /*6fba0*/  ISETP.LT.AND P0, PT, R6, UR4, !P1 ;  /* 0x0000000406007c0c */ /* 0x004fe2000cf01270 */
[----:B------:R-:W4:Y:S01]  /*6fbb0*/  LDCU UR4, c[0x0][0x39c] ;  /* 0x00007380ff0477ac */ /* 0x000f220008000800 */
[----:B------:R-:W2:Y:S04]  /*6fbc0*/  LDL.LU R6, [R1+0x7e8] ;  /* 0x0007e80001067983 */ /* 0x000ea80000300800 */
[----:B------:R-:W2:Y:S04]  /*6fbd0*/  LDL.LU.64 R64, [R1+0x6a0] ;  /* 0x0006a00001407983 */ /* 0x000ea80000300a00 */
[----:B------:R-:W5:Y:S04]  /*6fbe0*/  LDL.LU R5, [R1+0x205c] ;  /* 0x00205c0001057983 */ /* 0x000f680000300800 */
[----:B------:R-:W2:Y:S04]  /*6fbf0*/  LDL.LU R8, [R1+0x2058] ;  /* 0x0020580001087983 */ /* 0x000ea80000300800 */
[----:B------:R-:W2:Y:S01]  /*6fc00*/  LDL.LU.64 R66, [R1+0x698] ;  /* 0x0006980001427983 */ /* 0x000ea20000300a00 */
[----:B----4-:R-:W-:Y:S01]  /*6fc10*/  ISETP.LT.AND P2, PT, R7, UR4, !P1 ;  /* 0x0000000407007c0c */ /* 0x010fe2000cf41270 */
[----:B------:R-:W0:Y:S02]  /*6fc20*/  LDCU UR4, c[0x0][0x39c] ;  /* 0x00007380ff0477ac */ /* 0x000e240008000800 */
[----:B------:R-:W4:Y:S04]  /*6fc30*/  LDL.LU R7, [R1+0x7e4] ;  /* 0x0007e40001077983 */ /* 0x000f280000300800 */
[----:B------:R-:W4:Y:S04]  /*6fc40*/  LDL.LU.64 R62, [R1+0x690] ;  /* 0x00069000013e7983 */ /* 0x000f280000300a00 */
[----:B------:R-:W4:Y:S01]  /*6fc50*/  LDL.LU R11, [R1+0x2038] ;  /* 0x00203800010b7983 */ /* 0x000f220000300800 */
[----:B0-----:R-:W-:Y:S01]  /*6fc60*/  ISETP.LT.AND P4, PT, R10, UR4, !P1 ;  /* 0x000000040a007c0c */ /* 0x001fe2000cf81270 */
[----:B------:R-:W5:Y:S01]  /*6fc70*/  LDCU UR4, c[0x0][0x39c] ;  /* 0x00007380ff0477ac */ /* 0x000f620008000800 */
[----:B------:R-:W-:-:S02]  /*6fc80*/  SHF.R.S32.HI R10, RZ, 0x8, R9 ;  /* 0x00000008ff0a7819 */ /* 0x000fc40000011409 */
[----:B------:R-:W4:Y:S04]  /*6fc90*/  LDL.LU R9, [R1+0x2034] ;  /* 0x0020340001097983 */ /* 0x000f280000300800 */
[----:B------:R0:W-:Y:S04]  /*6fca0*/  @P5 STG.E.U8 desc[UR20][R58.64], R10 ;  /* 0x0000000a3a005986 */ /* 0x0001e8000c101114 */
[----:B------:R1:W-:Y:S04]  /*6fcb0*/  @P3 STG.E.U8 desc[UR20][R52.64], R0 ;  /* 0x0000000034003986 */ /* 0x0003e8000c101114 */
[----:B0-----:R-:W4:Y:S04]  /*6fcc0*/  LDL.LU.64 R58, [R1+0x27d8] ;  /* 0x0027d800013a7983 */ /* 0x001f280000300a00 */
[----:B-1----:R-:W4:Y:S01]  /*6fcd0*/  LDL.LU.64 R52, [R1+0x27d0] ;  /* 0x0027d00001347983 */ /* 0x002f220000300a00 */
[----:B------:R-:W-:-:S04]  /*6fce0*/  PRMT R0, R0, 0x9910, RZ ;  /* 0x0000991000007816 */ /* 0x000fc800000000ff */
[----:B------:R-:W-:-:S05]  /*6fcf0*/  SHF.R.S32.HI R0, RZ, 0x8, R0 ;  /* 0x00000008ff007819 */ /* 0x000fca0000011400 */
[----:B---3--:R0:W-:Y:S01]  /*6fd00*/  @P0 STG.E.U8 desc[UR20][R60.64], R0 ;  /* 0x000000003c000986 */ /* 0x0081e2000c101114 */
[----:B-----5:R-:W-:Y:S01]  /*6fd10*/  ISETP.LT.AND P5, PT, R5, UR4, !P1 ;  /* 0x0000000405007c0c */ /* 0x020fe2000cfa1270 */
[----:B------:R-:W2:Y:S02]  /*6fd20*/  LDCU UR4, c[0x0][0x39c] ;  /* 0x00007380ff0477ac */ /* 0x000ea40008000800 */
[----:B------:R-:W3:Y:S04]  /*6fd30*/  LDL.LU R5, [R1+0x7f0] ;  /* 0x0007f00001057983 */ /* 0x000ee80000300800 */
[----:B------:R-:W5:Y:S01]  /*6fd40*/  LDL.LU R10, [R1+0x2040] ;  /* 0x00204000010a7983 */ /* 0x000f620000300800 */
[----:B--2---:R-:W-:Y:S01]  /*6fd50*/  ISETP.LT.AND P3, PT, R8, UR4, !P1 ;  /* 0x0000000408007c0c */ /* 0x004fe2000cf61270 */
[----:B------:R-:W4:Y:S02]  /*6fd60*/  LDCU UR4, c[0x0][0x39c] ;  /* 0x00007380ff0477ac */ /* 0x000f240008000800 */
[----:B------:R-:W2:Y:S04]  /*6fd70*/  LDL.LU R8, [R1+0x203c] ;  /* 0x00203c0001087983 */ /* 0x000ea80000300800 */
[----:B0-----:R-:W2:Y:S04]  /*6fd80*/  LDL.LU.64 R60, [R1+0x27c8] ;  /* 0x0027c800013c7983 */ /* 0x001ea80000300a00 */
[----:B------:R0:W-:Y:S04]  /*6fd90*/  @P2 STG.E.U8 desc[UR20][R64.64], R6 ;  /* 0x0000000640002986 */ /* 0x0001e8000c101114 */
[----:B------:R-:W3:Y:S01]  /*6fda0*/  LDL.LU R0, [R1+0x27c4] ;  /* 0x0027c40001007983 */ /* 0x000ee20000300800 */
[----:B----4-:R-:W-:Y:S01]  /*6fdb0*/  ISETP.LT.AND P0, PT, R11, UR4, !P1 ;  /* 0x000000040b007c0c */ /* 0x010fe2000cf01270 */
[----:B------:R-:W1:Y:S01]  /*6fdc0*/  LDCU UR4, c[0x0][0x39c] ;  /* 0x00007380ff0477ac */ /* 0x000e620008000800 */
[----:B0-----:R-:W-:-:S02]  /*6fdd0*/  PRMT R6, R6, 0x9910, RZ ;  /* 0x0000991006067816 */ /* 0x001fc400000000ff */
[----:B-1----:R-:W-:Y:S01]  /*6fde0*/  ISETP.LT.AND P2, PT, R9, UR4, !P1 ;  /* 0x0000000409007c0c */ /* 0x002fe2000cf41270 */
[----:B------:R-:W5:Y:S01]  /*6fdf0*/  LDCU UR4, c[0x0][0x39c] ;  /* 0x00007380ff0477ac */ /* 0x000f620008000800 */
[----:B------:R-:W4:Y:S04]  /*6fe00*/  LDL.LU R9, [R1+0x7ec] ;  /* 0x0007ec0001097983 */ /* 0x000f280000300800 */
[----:B------:R-:W3:Y:S01]  /*6fe10*/  LDL.LU R11, [R1+0x2044] ;  /* 0x00204400010b7983 */ /* 0x000ee20000300800 */
[----:B------:R-:W-:-:S03]  /*6fe20*/  SHF.R.S32.HI R64, RZ, 0x8, R6 ;  /* 0x00000008ff407819 */ /* 0x000fc60000011406 */
[----:B------:R-:W4:Y:S04]  /*6fe30*/  LDL.LU R6, [R1+0x2018] ;  /* 0x0020180001067983 */ /* 0x000f280000300800 */
[----:B------:R-:W-:Y:S04]  /*6fe40*/  @P4 STG.E.U8 desc[UR20][R66.64], R64 ;  /* 0x0000004042004986 */ /* 0x000fe8000c101114 */
[----:B------:R0:W-:Y:S02]  /*6fe50*/  @P5 STG.E.U8 desc[UR20][R62.64], R7 ;  /* 0x000000073e005986 */ /* 0x0001e4000c101114 */
[----:B0-----:R-:W-:-:S04]  /*6fe60*/  PRMT R7, R7, 0x9910, RZ ;  /* 0x0000991007077816 */ /* 0x001fc800000000ff */
[----:B------:R-:W-:Y:S02]  /*6fe70*/  SHF.R.S32.HI R7, RZ, 0x8, R7 ;  /* 0x00000008ff077819 */ /* 0x000fe40000011407 */
[----:B-----5:R-:W-:Y:S01]  /*6fe80*/  ISETP.LT.AND P4, PT, R10, UR4, !P1 ;  /* 0x000000040a007c0c */ /* 0x020fe2000cf81270 */
[----:B------:R-:W2:Y:S02]  /*6fe90*/  LDCU UR4, c[0x0][0x39c] ;  /* 0x00007380ff0477ac */ /* 0x000ea40008000800 */
[----:B--2---:R-:W-:Y:S01]  /*6fea0*/  ISETP.LT.AND P5, PT, R8, UR4, !P1 ;  /* 0x0000000408007c0c */ /* 0x004fe2000cfa1270 */
[----:B------:R-:W3:Y:S01]  /*6feb0*/  LDCU UR4, c[0x0][0x39c] ;  /* 0x00007380ff0477ac */ /* 0x000ee20008000800 */
[----:B------:R-:W2:Y:S04]  /*6fec0*/  LDL.LU R8, [R1+0x7f4] ;  /* 0x0007f40001087983 */ /* 0x000ea80000300800 */
[----:B------:R-:W5:Y:S04]  /*6fed0*/  LDL.LU R10, [R1+0x2020] ;  /* 0x00202000010a7983 */ /* 0x000f680000300800 */
[----:B------:R0:W-:Y:S04]  /*6fee0*/  @P3 STG.E.U8 desc[UR20][R60.64], R7 ;  /* 0x000000073c003986 */ /* 0x0001e8000c101114 */
[----:B0-----:R-:W2:Y:S01]  /*6fef0*/  LDL.LU R7, [R1+0x201c] ;  /* 0x00201c0001077983 */ /* 0x001ea20000300800 */
[----:B---3--:R-:W-:Y:S01]  /*6ff00*/  ISETP.LT.AND P3, PT, R11, UR4, !P1 ;  /* 0x000000040b007c0c */ /* 0x008fe2000cf61270 */
[----:B------:R-:W4:Y:S02]  /*6ff10*/  LDCU UR4, c[0x0][0x39c] ;  /* 0x00007380ff0477ac */ /* 0x000f240008000800 */
[----:B------:R0:W-:Y:S01]  /*6ff20*/  @P0 STG.E.U8 desc[UR20][R52.64], R5 ;  /* 0x0000000534000986 */ /* 0x0001e2000c101114 */
[----:B----4-:R-:W-:Y:S01]  /*6ff30*/  ISETP.LT.AND P0, PT, R6, UR4, !P1 ;  /* 0x0000000406007c0c */ /* 0x010fe2000cf01270 */
[----:B------:R-:W5:Y:S02]  /*6ff40*/  LDCU UR4, c[0x0][0x39c] ;  /* 0x00007380ff0477ac */ /* 0x000f640008000800 */
[----:B------:R-:W3:Y:S04]  /*6ff50*/  LDL.LU R6, [R1+0x7f8] ;  /* 0x0007f80001067983 */ /* 0x000ee80000300800 */
[----:B0-----:R-:W4:Y:S01]  /*6ff60*/  LDL.LU R52, [R1+0x2028] ;  /* 0x0020280001347983 */ /* 0x001f220000300800 */
[----:B------:R-:W-:-:S04]  /*6ff70*/  PRMT R5, R5, 0x9910, RZ ;  /* 0x0000991005057816 */ /* 0x000fc800000000ff */
[----:B------:R-:W-:-:S05]  /*6ff80*/  SHF.R.S32.HI R5, RZ, 0x8, R5 ;  /* 0x00000008ff057819 */ /* 0x000fca0000011405 */
[----:B------:R0:W-:Y:S04]  /*6ff90*/  @P2 STG.E.U8 desc[UR20][R58.64], R5 ;  /* 0x000000053a002986 */ /* 0x0001e8000c101114 */
[----:B0-----:R-:W3:Y:S04]  /*6ffa0*/  LDL.LU R5, [R1+0x2024] ;  /* 0x0020240001057983 */ /* 0x001ee80000300800 */
[----:B------:R-:W3:Y:S01]  /*6ffb0*/  LDL.LU R11, [R1+0x2000] ;  /* 0x00200000010b7983 */ /* 0x000ee20000300800 */
[----:B------:R-:W-:-:S05]  /*6ffc0*/  VIADD R68, R68, UR68 ;  /* 0x0000004444447c36 */ /* 0x000fca0008000000 */
[----:B------:R-:W-:-:S04]  /*6ffd0*/  IADD3 R56, P6, PT, R68, R3, RZ ;  /* 0x0000000344387210 */ /* 0x000fc80007fde0ff */
[----:B------:R-:W-:-:S05]  /*6ffe0*/  LEA.HI.X.SX32 R57, R68, R2, 0x1, P6 ;  /* 0x0000000244397211 */ /* 0x000fca00030f0eff */
[----:B------:R0:W-:Y:S01]  /*6fff0*/  @P4 STG.E.U8 desc[UR20][R56.64], R9 ;  /* 0x0000000938004986 */ /* 0x0001e2000c101114 */
[----:B------:R-:W-:-:S05]  /*70000*/  VIADD R68, R68, UR68 ;  /* 0x0000004444447c36 */ /* 0x000fca0008000000 */
[C---:B------:R-:W-:Y:S02]  /*70010*/  IADD3 R54, P6, PT, R68.reuse, R3, RZ ;  /* 0x0000000344367210 */ /* 0x040fe40007fde0ff */
[----:B0-----:R-:W-:Y:S02]  /*70020*/  PRMT R9, R9, 0x9910, RZ ;  /* 0x0000991009097816 */ /* 0x001fe400000000ff */
[C---:B------:R-:W-:Y:S02]  /*70030*/  LEA.HI.X.SX32 R55, R68.reuse, R2, 0x1, P6 ;  /* 0x0000000244377211 */ /* 0x040fe400030f0eff */
[----:B------:R-:W-:Y:S01]  /*70040*/  SHF.R.S32.HI R9, RZ, 0x8, R9 ;  /* 0x00000008ff097819 */ /* 0x000fe20000011409 */
[----:B------:R-:W-:-:S04]  /*70050*/  VIADD R68, R68, UR68 ;  /* 0x0000004444447c36 */ /* 0x000fc80008000000 */
[----:B------:R0:W-:Y:S01]  /*70060*/  @P5 STG.E.U8 desc[UR20][R54.64], R9 ;  /* 0x0000000936005986 */ /* 0x0001e2000c101114 */
[----:B------:R-:W-:-:S04]  /*70070*/  IADD3 R50, P6, PT, R68, R3, RZ ;  /* 0x0000000344327210 */ /* 0x000fc80007fde0ff */
[C---:B------:R-:W-:Y:S01]  /*70080*/  LEA.HI.X.SX32 R51, R68.reuse, R2, 0x1, P6 ;  /* 0x0000000244337211 */ /* 0x040fe200030f0eff */
[----:B------:R-:W-:-:S05]  /*70090*/  VIADD R68, R68, UR68 ;  /* 0x0000004444447c36 */ /* 0x000fca0008000000 */
[----:B------:R-:W-:-:S04]  /*700a0*/  IADD3 R22, P6, PT, R68, R3, RZ ;  /* 0x0000000344167210 */ /* 0x000fc80007fde0ff */
[C---:B------:R-:W-:Y:S01]  /*700b0*/  LEA.HI.X.SX32 R23, R68.reuse, R2, 0x1, P6 ;  /* 0x0000000244177211 */ /* 0x040fe200030f0eff */
[----:B------:R-:W-:-:S05]  /*700c0*/  VIADD R68, R68, UR68 ;  /* 0x0000004444447c36 */ /* 0x000fca0008000000 */
[----:B------:R-:W-:-:S04]  /*700d0*/  IADD3 R48, P6, PT, R68, R3, RZ ;  /* 0x0000000344307210 */ /* 0x000fc80007fde0ff */
[C---:B------:R-:W-:Y:S01]  /*700e0*/  LEA.HI.X.SX32 R49, R68.reuse, R2, 0x1, P6 ;  /* 0x0000000244317211 */ /* 0x040fe200030f0eff */
[----:B------:R-:W-:-:S05]  /*700f0*/  VIADD R68, R68, UR68 ;  /* 0x0000004444447c36 */ /* 0x000fca0008000000 */
[----:B------:R-:W-:-:S04]  /*70100*/  IADD3 R46, P6, PT, R68, R3, RZ ;  /* 0x00000003442e7210 */ /* 0x000fc80007fde0ff */
[----:B------:R-:W-:Y:S02]  /*70110*/  LEA.HI.X.SX32 R47, R68, R2, 0x1, P6 ;  /* 0x00000002442f7211 */ /* 0x000fe400030f0eff */
[----:B-----5:R-:W-:Y:S01]  /*70120*/  ISETP.LT.AND P2, PT, R10, UR4, !P1 ;  /* 0x000000040a007c0c */ /* 0x020fe2000cf41270 */
[----:B------:R-:W2:Y:S02]  /*70130*/  LDCU UR4, c[0x0][0x39c] ;  /* 0x00007380ff0477ac */ /* 0x000ea40008000800 */
[----:B--2---:R-:W-:Y:S01]  /*70140*/  ISETP.LT.AND P4, PT, R7, UR4, !P1 ;  /* 0x0000000407007c0c */ /* 0x004fe2000cf81270 */
[----:B------:R-:W4:Y:S01]  /*70150*/  LDCU UR4, c[0x0][0x39c] ;  /* 0x00007380ff0477ac */ /* 0x000f220008000800 */
[----:B------:R-:W2:Y:S04]  /*70160*/  LDL.LU R7, [R1+0x7fc] ;  /* 0x0007fc0001077983 */ /* 0x000ea80000300800 */
[----:B------:R-:W5:Y:S04]  /*70170*/  LDL.LU R10, [R1+0x1ffc] ;  /* 0x001ffc00010a7983 */ /* 0x000f680000300800 */
[----:B0-----:R-:W2:Y:S04]  /*70180*/  LDL.LU R9, [R1+0x2008] ;  /* 0x0020080001097983 */ /* 0x001ea80000300800 */
[----:B------:R0:W-:Y:S02]  /*70190*/  @P3 STG.E.U8 desc[UR20][R50.64], R8 ;  /* 0x0000000832003986 */ /* 0x0001e4000c101114 */
[----:B0-----:R-:W-:-:S02]  /*701a0*/  PRMT R8, R8, 0x9910, RZ ;  /* 0x0000991008087816 */ /* 0x001fc400000000ff */
[----:B----4-:R-:W-:Y:S01]  /*701b0*/  ISETP.LT.AND P5, PT, R52, UR4, !P1 ;  /* 0x0000000434007c0c */ /* 0x010fe2000cfa1270 */
[----:B------:R-:W3:Y:S01]  /*701c0*/  LDCU UR4, c[0x0][0x39c] ;  /* 0x00007380ff0477ac */ /* 0x000ee20008000800 */
[----:B------:R-:W-:-:S05]  /*701d0*/  SHF.R.S32.HI R8, RZ, 0x8, R8 ;  /* 0x00000008ff087819 */ /* 0x000fca0000011408 */
[----:B------:R0:W-:Y:S01]  /*701e0*/  @P0 STG.E.U8 desc[UR20][R22.64], R8 ;  /* 0x0000000816000986 */ /* 0x0001e2000c101114 */
[----:B---3--:R-:W-:Y:S01]  /*701f0*/  ISETP.LT.AND P3, PT, R5, UR4, !P1 ;  /* 0x0000000405007c0c */ /* 0x008fe2000cf61270 */
[----:B------:R-:W1:Y:S02]  /*70200*/  LDCU UR4, c[0x0][0x39c] ;  /* 0x00007380ff0477ac */ /* 0x000e640008000800 */
[----:B------:R-:W3:Y:S04]  /*70210*/  LDL.LU R5, [R1+0x800] ;  /* 0x0008000001057983 */ /* 0x000ee80000300800 */
[----:B0-----:R-:W4:Y:S04]  /*70220*/  LDL.LU R8, [R1+0x2004] ;  /* 0x0020040001087983 */ /* 0x001f280000300800 */
[----:B------:R-:W3:Y:S04]  /*70230*/  LDL.LU R22, [R1+0x2010] ;  /* 0x0020100001167983 */ /* 0x000ee80000300800 */
[----:B------:R0:W-:Y:S02]  /*70240*/  @P2 STG.E.U8 desc[UR20][R48.64], R6 ;  /* 0x0000000630002986 */ /* 0x0001e4000c101114 */
[----:B0-----:R-:W-:-:S04]  /*70250*/  PRMT R6, R6, 0x9910, RZ ;  /* 0x0000991006067816 */ /* 0x001fc800000000ff */
[----:B------:R-:W-:Y:S02]  /*70260*/  SHF.R.S32.HI R6, RZ, 0x8, R6 ;  /* 0x00000008ff067819 */ /* 0x000fe40000011406 */
[----:B-1----:R-:W-:Y:S01]  /*70270*/  ISETP.LT.AND P0, PT, R11, UR4, !P1 ;  /* 0x000000040b007c0c */ /* 0x002fe2000cf01270 */
[----:B------:R-:W5:Y:S01]  /*70280*/  LDCU UR4, c[0x0][0x39c] ;  /* 0x00007380ff0477ac */ /* 0x000f620008000800 */
[----:B------:R-:W3:Y:S04]  /*70290*/  LDL.LU R11, [R1+0x804] ;  /* 0x00080400010b7983 */ /* 0x000ee80000300800 */
[----:B------:R0:W-:Y:S04]  /*702a0*/  @P4 STG.E.U8 desc[UR20][R46.64], R6 ;  /* 0x000000062e004986 */ /* 0x0001e8000c101114 */
[----:B0-----:R-:W3:Y:S04]  /*702b0*/  LDL.LU R6, [R1+0x1fe8] ;  /* 0x001fe80001067983 */ /* 0x001ee80000300800 */
[----:B------:R-:W3:Y:S01]  /*702c0*/  LDL.LU R23, [R1+0x1ff0] ;  /* 0x001ff00001177983 */ /* 0x000ee20000300800 */
        /* <DEDUP_REMOVED lines=13> */
[----:B------:R-:W2:Y:S01]  /*703a0*/  LDCU UR4, c[0x0][0x39c] ;  /* 0x00007380ff0477ac */ /* 0x000ea20008000800 */
[----:B------:R-:W5:Y:S01]  /*703b0*/  LDL.LU R10, [R1+0x1fec] ;  /* 0x001fec00010a7983 */ /* 0x000f620000300800 */
[----:B--2---:R-:W-:Y:S01]  /*703c0*/  ISETP.LT.AND P4, PT, R9, UR4, !P1 ;  /* 0x0000000409007c0c */ /* 0x004fe2000cf81270 */
[----:B------:R-:W4:Y:S02]  /*703d0*/  LDCU UR4, c[0x0][0x39c] ;  /* 0x00007380ff0477ac */ /* 0x000f240008000800 */
[----:B------:R0:W-:Y:S02]  /*703e0*/  @P5 STG.E.U8 desc[UR20][R44.64], R7 ;  /* 0x000000072c005986 */ /* 0x0001e4000c101114 */
[----:B0-----:R-:W-:-:S04]  /*703f0*/  PRMT R7, R7, 0x9910, RZ ;  /* 0x0000991007077816 */ /* 0x001fc800000000ff */
[----:B------:R-:W-:-:S05]  /*70400*/  SHF.R.S32.HI R7, RZ, 0x8, R7 ;  /* 0x00000008ff077819 */ /* 0x000fca0000011407 */
[----:B------:R0:W-:Y:S01]  /*70410*/  @P3 STG.E.U8 desc[UR20][R42.64], R7 ;  /* 0x000000072a003986 */ /* 0x0001e2000c101114 */
[----:B----4-:R-:W-:Y:S01]  /*70420*/  ISETP.LT.AND P5, PT, R8, UR4, !P1 ;  /* 0x0000000408007c0c */ /* 0x010fe2000cfa1270 */
[----:B------:R-:W3:Y:S02]  /*70430*/  LDCU UR4, c[0x0][0x39c] ;  /* 0x00007380ff0477ac */ /* 0x000ee40008000800 */
[----:B------:R-:W2:Y:S04]  /*70440*/  LDL.LU R8, [R1+0x808] ;  /* 0x0008080001087983 */ /* 0x000ea80000300800 */
[----:B------:R-:W4:Y:S04]  /*70450*/  LDL.LU R9, [R1+0x1ff8] ;  /* 0x001ff80001097983 */ /* 0x000f280000300800 */
[----:B0-----:R-:W2:Y:S01]  /*70460*/  LDL.LU R7, [R1+0x1ff4] ;  /* 0x001ff40001077983 */ /* 0x001ea20000300800 */
[----:B---3--:R-:W-:Y:S01]  /*70470*/  ISETP.LT.AND P3, PT, R22, UR4, !P1 ;  /* 0x0000000416007c0c */ /* 0x008fe2000cf61270 */
[----:B------:R-:W0:Y:S02]  /*70480*/  LDCU UR4, c[0x0][0x39c] ;  /* 0x00007380ff0477ac */ /* 0x000e240008000800 */
[----:B------:R1:W-:Y:S02]  /*70490*/  @P0 STG.E.U8 desc[UR20][R40.64], R5 ;  /* 0x0000000528000986 */ /* 0x0003e4000c101114 */
[----:B-1----:R-:W-:-:S02]  /*704a0*/  PRMT R5, R5, 0x9910, RZ ;  /* 0x0000991005057816 */ /* 0x002fc400000000ff */
[----:B0-----:R-:W-:Y:S01]  /*704b0*/  ISETP.LT.AND P0, PT, R6, UR4, !P1 ;  /* 0x0000000406007c0c */ /* 0x001fe2000cf01270 */
[----:B------:R-:W0:Y:S01]  /*704c0*/  LDCU UR4, c[0x0][0x39c] ;  /* 0x00007380ff0477ac */ /* 0x000e220008000800 */
[----:B------:R-:W3:Y:S04]  /*704d0*/  LDL.LU R6, [R1+0x80c] ;  /* 0x00080c0001067983 */ /* 0x000ee80000300800 */
[----:B------:R-:W3:Y:S01]  /*704e0*/  LDL.LU R22, [R1+0x1fd4] ;  /* 0x001fd40001167983 */ /* 0x000ee20000300800 */
[----:B------:R-:W-:-:S05]  /*704f0*/  SHF.R.S32.HI R5, RZ, 0x8, R5 ;  /* 0x00000008ff057819 */ /* 0x000fca0000011405 */
[----:B------:R1:W-:Y:S04]  /*70500*/  @P2 STG.E.U8 desc[UR20][R38.64], R5 ;  /* 0x0000000526002986 */ /* 0x0003e8000c101114 */
[----:B-1----:R-:W3:Y:S01]  /*70510*/  LDL.LU R5, [R1+0x1fd0] ;  /* 0x001fd00001057983 */ /* 0x002ee20000300800 */
[----:B0-----:R-:W-:Y:S01]  /*70520*/  ISETP.LT.AND P2, PT, R23, UR4, !P1 ;  /* 0x0000000417007c0c */ /* 0x001fe2000cf41270 */
[----:B------:R-:W5:Y:S01]  /*70530*/  LDCU UR4, c[0x0][0x39c] ;  /* 0x00007380ff0477ac */ /* 0x000f620008000800 */
[----:B------:R-:W-:Y:S01]  /*70540*/  VIADD R68, R68, UR68 ;  /* 0x0000004444447c36 */ /* 0x000fe20008000000 */
[----:B------:R-:W3:Y:S04]  /*70550*/  LDL.LU R23, [R1+0x810] ;  /* 0x0008100001177983 */ /* 0x000ee80000300800 */
[----:B------:R-:W-:-:S04]  /*70560*/  IADD3 R36, P6, PT, R68, R3, RZ ;  /* 0x0000000344247210 */ /* 0x000fc80007fde0ff */
[----:B------:R-:W-:-:S05]  /*70570*/  LEA.HI.X.SX32 R37, R68, R2, 0x1, P6 ;  /* 0x0000000244257211 */ /* 0x000fca00030f0eff */
[----:B------:R0:W-:Y:S01]  /*70580*/  @P4 STG.E.U8 desc[UR20][R36.64], R11 ;  /* 0x0000000b24004986 */ /* 0x0001e2000c101114 */
        /* <DEDUP_REMOVED lines=13> */
[----:B------:R-:W4:Y:S01]  /*70660*/  LDCU UR4, c[0x0][0x39c] ;  /* 0x00007380ff0477ac */ /* 0x000f220008000800 */
[----:B------:R-:W-:Y:S02]  /*70670*/  PRMT R10, R11, 0x9910, RZ ;  /* 0x000099100b0a7816 */ /* 0x000fe400000000ff */
[----:B0-----:R-:W5:Y:S02]  /*70680*/  LDL.LU R11, [R1+0x1fe0] ;  /* 0x001fe000010b7983 */ /* 0x001f640000300800 */
[----:B------:R-:W-:-:S05]  /*70690*/  SHF.R.S32.HI R10, RZ, 0x8, R10 ;  /* 0x00000008ff0a7819 */ /* 0x000fca000001140a */
[----:B------:R0:W-:Y:S04]  /*706a0*/  @P5 STG.E.U8 desc[UR20][R34.64], R10 ;  /* 0x0000000a22005986 */ /* 0x0001e8000c101114 */
[----:B0-----:R-:W5:Y:S01]  /*706b0*/  LDL.LU R10, [R1+0x1fdc] ;  /* 0x001fdc00010a7983 */ /* 0x001f620000300800 */
[----:B----4-:R-:W-:Y:S01]  /*706c0*/  ISETP.LT.AND P5, PT, R9, UR4, !P1 ;  /* 0x0000000409007c0c */ /* 0x010fe2000cfa1270 */
[----:B------:R-:W0:Y:S02]  /*706d0*/  LDCU UR4, c[0x0][0x39c] ;  /* 0x00007380ff0477ac */ /* 0x000e240008000800 */
[----:B------:R-:W4:Y:S04]  /*706e0*/  LDL.LU R9, [R1+0x1fe4] ;  /* 0x001fe40001097983 */ /* 0x000f280000300800 */
[----:B--2---:R1:W-:Y:S02]  /*706f0*/  @P3 STG.E.U8 desc[UR20][R32.64], R8 ;  /* 0x0000000820003986 */ /* 0x0043e4000c101114 */
[----:B-1----:R-:W-:-:S04]  /*70700*/  PRMT R8, R8, 0x9910, RZ ;  /* 0x0000991008087816 */ /* 0x002fc800000000ff */
[----:B------:R-:W-:Y:S02]  /*70710*/  SHF.R.S32.HI R8, RZ, 0x8, R8 ;  /* 0x00000008ff087819 */ /* 0x000fe40000011408 */
[----:B0-----:R-:W-:Y:S01]  /*70720*/  ISETP.LT.AND P3, PT, R7, UR4, !P1 ;  /* 0x0000000407007c0c */ /* 0x001fe2000cf61270 */
[----:B------:R-:W3:Y:S01]  /*70730*/  LDCU UR4, c[0x0][0x39c] ;  /* 0x00007380ff0477ac */ /* 0x000ee20008000800 */
[----:B------:R-:W2:Y:S04]  /*70740*/  LDL.LU R7, [R1+0x814] ;  /* 0x0008140001077983 */ /* 0x000ea80000300800 */
[----:B------:R0:W-:Y:S04]  /*70750*/  @P0 STG.E.U8 desc[UR20][R30.64], R8 ;  /* 0x000000081e000986 */ /* 0x0001e8000c101114 */
[----:B0-----:R-:W2:Y:S01]  /*70760*/  LDL.LU R8, [R1+0x1fb4] ;  /* 0x001fb40001087983 */ /* 0x001ea20000300800 */
[----:B---3--:R-:W-:Y:S01]  /*70770*/  ISETP.LT.AND P0, PT, R22, UR4, !P1 ;  /* 0x0000000416007c0c */ /* 0x008fe2000cf01270 */
[----:B------:R-:W0:Y:S02]  /*70780*/  LDCU UR4, c[0x0][0x39c] ;  /* 0x00007380ff0477ac */ /* 0x000e240008000800 */
[----:B------:R1:W-:Y:S04]  /*70790*/  @P2 STG.E.U8 desc[UR20][R12.64], R6 ;  /* 0x000000060c002986 */ /* 0x0003e8000c101114 */
[----:B-1----:R-:W3:Y:S01]  /*707a0*/  LDL.LU R13, [R1+0x1fc0] ;  /* 0x001fc000010d7983 */ /* 0x002ee20000300800 */
[----:B------:R-:W-:-:S02]  /*707b0*/  PRMT R12, R6, 0x9910, RZ ;  /* 0x00009910060c7816 */ /* 0x000fc400000000ff */
[----:B0-----:R-:W-:Y:S01]  /*707c0*/  ISETP.LT.AND P2, PT, R5, UR4, !P1 ;  /* 0x0000000405007c0c */ /* 0x001fe2000cf41270 */
[----:B------:R-:W5:Y:S01]  /*707d0*/  LDCU UR4, c[0x0][0x39c] ;  /* 0x00007380ff0477ac */ /* 0x000f620008000800 */
[----:B------:R-:W3:Y:S04]  /*707e0*/  LDL.LU R5, [R1+0x818] ;  /* 0x0008180001057983 */ /* 0x000ee80000300800 */
[----:B------:R-:W3:Y:S01]  /*707f0*/  LDL.LU R6, [R1+0x1fbc] ;  /* 0x001fbc0001067983 */ /* 0x000ee20000300800 */
[----:B------:R-:W-:Y:S01]  /*70800*/  VIADD R68, R68, UR68 ;  /* 0x0000004444447c36 */ /* 0x000fe20008000000 */
[----:B------:R-:W-:-:S04]  /*70810*/  SHF.R.S32.HI R12, RZ, 0x8, R12 ;  /* 0x00000008ff0c7819 */ /* 0x000fc8000001140c */
[----:B------:R-:W-:-:S04]  /*70820*/  IADD3 R28, P6, PT, R68, R3, RZ ;  /* 0x00000003441c7210 */ /* 0x000fc80007fde0ff */
[----:B------:R-:W-:-:S05]  /*70830*/  LEA.HI.X.SX32 R29, R68, R2, 0x1, P6 ;  /* 0x00000002441d7211 */ /* 0x000fca00030f0eff */
[----:B------:R0:W-:Y:S01]  /*70840*/  @P4 STG.E.U8 desc[UR20][R28.64], R12 ;  /* 0x0000000c1c004986 */ /* 0x0001e2000c101114 */
[----:B------:R-:W-:-:S05]  /*70850*/  VIADD R68, R68, UR68 ;  /* 0x0000004444447c36 */ /* 0x000fca0008000000 */
[----:B------:R-:W-:-:S04]  /*70860*/  IADD3 R26, P6, PT, R68, R3, RZ ;  /* 0x00000003441a7210 */ /* 0x000fc80007fde0ff */
[C---:B------:R-:W-:Y:S01]  /*70870*/  LEA.HI.X.SX32 R27, R68.reuse, R2, 0x1, P6 ;  /* 0x00000002441b7211 */ /* 0x040fe200030f0eff */
[----:B0-----:R-:W3:Y:S04]  /*70880*/  LDL.LU R12, [R1+0x1fc8] ;  /* 0x001fc800010c7983 */ /* 0x001ee80000300800 */
[----:B------:R-:W-:Y:S01]  /*70890*/  @P5 STG.E.U8 desc[UR20][R26.64], R23 ;  /* 0x000000171a005986 */ /* 0x000fe2000c101114 */
[----:B------:R-:W-:Y:S01]  /*708a0*/  VIADD R68, R68, UR68 ;  /* 0x0000004444447c36 */ /* 0x000fe20008000000 */
[----:B------:R-:W-:-:S04]  /*708b0*/  PRMT R22, R23, 0x9910, RZ ;  /* 0x0000991017167816 */ /* 0x000fc800000000ff */
[C---:B------:R-:W-:Y:S02]  /*708c0*/  IADD3 R24, P6, PT, R68.reuse, R3, RZ ;  /* 0x0000000344187210 */ /* 0x040fe40007fde0ff */
[----:B------:R-:W-:Y:S02]  /*708d0*/  SHF.R.S32.HI R22, RZ, 0x8, R22 ;  /* 0x00000008ff167819 */ /* 0x000fe40000011416 */
[----:B------:R-:W-:-:S05]  /*708e0*/  LEA.HI.X.SX32 R25, R68, R2, 0x1, P6 ;  /* 0x0000000244197211 */ /* 0x000fca00030f0eff */
[----:B------:R-:W-:Y:S01]  /*708f0*/  @P3 STG.E.U8 desc[UR20][R24.64], R22 ;  /* 0x0000001618003986 */ /* 0x000fe2000c101114 */
        /* <DEDUP_REMOVED lines=10> */
[----:B------:R-:W0:Y:S02]  /*709a0*/  LDCU UR4, c[0x0][0x39c] ;  /* 0x00007380ff0477ac */ /* 0x000e240008000800 */
[----:B0-----:R-:W-:Y:S01]  /*709b0*/  ISETP.LT.AND P5, PT, R10, UR4, !P1 ;  /* 0x000000040a007c0c */ /* 0x001fe2000cfa1270 */
[----:B------:R-:W4:Y:S01]  /*709c0*/  LDCU UR4, c[0x0][0x39c] ;  /* 0x00007380ff0477ac */ /* 0x000f220008000800 */
[----:B------:R-:W5:Y:S04]  /*709d0*/  LDL.LU R10, [R1+0x1fc4] ;  /* 0x001fc400010a7983 */ /* 0x000f680000300800 */
[----:B------:R-:W5:Y:S01]  /*709e0*/  LDL.LU R11, [R1+0x81c] ;  /* 0x00081c00010b7983 */ /* 0x000f620000300800 */
[----:B----4-:R-:W-:Y:S01]  /*709f0*/  ISETP.LT.AND P3, PT, R9, UR4, !P1 ;  /* 0x0000000409007c0c */ /* 0x010fe2000cf61270 */
[----:B------:R-:W0:Y:S02]  /*70a00*/  LDCU UR4, c[0x0][0x39c] ;  /* 0x00007380ff0477ac */ /* 0x000e240008000800 */
[----:B------:R-:W4:Y:S04]  /*70a10*/  LDL.LU R9, [R1+0x1fa0] ;  /* 0x001fa00001097983 */ /* 0x000f280000300800 */
[----:B--2---:R1:W-:Y:S01]  /*70a20*/  @P0 STG.E.U8 desc[UR20][R18.64], R7 ;  /* 0x0000000712000986 */ /* 0x0043e2000c101114 */
[----:B0-----:R-:W-:Y:S01]  /*70a30*/  ISETP.LT.AND P0, PT, R8, UR4, !P1 ;  /* 0x0000000408007c0c */ /* 0x001fe2000cf01270 */
[----:B------:R-:W3:Y:S01]  /*70a40*/  LDCU UR4, c[0x0][0x39c] ;  /* 0x00007380ff0477ac */ /* 0x000ee20008000800 */
[----:B------:R-:W-:-:S02]  /*70a50*/  PRMT R8, R7, 0x9910, RZ ;  /* 0x0000991007087816 */ /* 0x000fc400000000ff */
[----:B-1----:R-:W2:Y:S03]  /*70a60*/  LDL.LU R7, [R1+0x820] ;  /* 0x0008200001077983 */ /* 0x002ea60000300800 */
[----:B------:R-:W-:Y:S02]  /*70a70*/  IMAD.MOV.U32 R18, RZ, RZ, R8 ;  /* 0x000000ffff127224 */ /* 0x000fe400078e0008 */
[----:B------:R-:W2:Y:S03]  /*70a80*/  LDL.LU R8, [R1+0x1f9c] ;  /* 0x001f9c0001087983 */ /* 0x000ea60000300800 */
[----:B------:R-:W-:-:S05]  /*70a90*/  SHF.R.S32.HI R18, RZ, 0x8, R18 ;  /* 0x00000008ff127819 */ /* 0x000fca0000011412 */
[----:B------:R-:W-:Y:S01]  /*70aa0*/  @P2 STG.E.U8 desc[UR20][R20.64], R18 ;  /* 0x0000001214002986 */ /* 0x000fe2000c101114 */
[----:B---3--:R-:W-:Y:S01]  /*70ab0*/  ISETP.LT.AND P2, PT, R13, UR4, !P1 ;  /* 0x000000040d007c0c */ /* 0x008fe2000cf41270 */
[----:B------:R-:W0:Y:S02]  /*70ac0*/  LDCU UR4, c[0x0][0x39c] ;  /* 0x00007380ff0477ac */ /* 0x000e240008000800 */
[----:B------:R1:W-:Y:S01]  /*70ad0*/  @P4 STG.E.U8 desc[UR20][R16.64], R5 ;  /* 0x0000000510004986 */ /* 0x0003e2000c101114 */
[----:B------:R-:W-:Y:S01]  /*70ae0*/  VIADD R68, R68, UR68 ;  /* 0x0000004444447c36 */ /* 0x000fe20008000000 */
[----:B0-----:R-:W-:Y:S01]  /*70af0*/  ISETP.LT.AND P4, PT, R6, UR4, !P1 ;  /* 0x0000000406007c0c */ /* 0x001fe2000cf81270 */
[----:B------:R-:W0:Y:S01]  /*70b00*/  LDCU UR4, c[0x0][0x39c] ;  /* 0x00007380ff0477ac */ /* 0x000e220008000800 */
[----:B------:R-:W3:Y:S02]  /*70b10*/  LDL.LU R6, [R1+0x1fa8] ;  /* 0x001fa80001067983 */ /* 0x000ee40000300800 */
[----:B------:R-:W-:-:S02]  /*70b20*/  IADD3 R14, P6, PT, R68, R3, RZ ;  /* 0x00000003440e7210 */ /* 0x000fc40007fde0ff */
[----:B-1----:R-:W-:Y:S02]  /*70b30*/  PRMT R5, R5, 0x9910, RZ ;  /* 0x0000991005057816 */ /* 0x002fe400000000ff */
[----:B------:R-:W-:Y:S02]  /*70b40*/  LEA.HI.X.SX32 R15, R68, R2, 0x1, P6 ;  /* 0x00000002440f7211 */ /* 0x000fe400030f0eff */
[----:B------:R-:W-:-:S05]  /*70b50*/  SHF.R.S32.HI R5, RZ, 0x8, R5 ;  /* 0x00000008ff057819 */ /* 0x000fca0000011405 */
[----:B------:R1:W-:Y:S04]  /*70b60*/  @P5 STG.E.U8 desc[UR20][R14.64], R5 ;  /* 0x000000050e005986 */ /* 0x0003e8000c101114 */
[----:B-1----:R-:W3:Y:S01]  /*70b70*/  LDL.LU R5, [R1+0x1fa4] ;  /* 0x001fa40001057983 */ /* 0x002ee20000300800 */
[----:B0-----:R-:W-:Y:S01]  /*70b80*/  ISETP.LT.AND P5, PT, R12, UR4, !P1 ;  /* 0x000000040c007c0c */ /* 0x001fe2000cfa1270 */
[----:B------:R-:W0:Y:S01]  /*70b90*/  LDCU UR4, c[0x0][0x39c] ;  /* 0x00007380ff0477ac */ /* 0x000e220008000800 */
[----:B------:R-:W-:Y:S01]  /*70ba0*/  VIADD R68, R68, UR68 ;  /* 0x0000004444447c36 */ /* 0x000fe20008000000 */
[----:B------:R-:W3:Y:S04]  /*70bb0*/  LDL.LU R19, [R1+0x508] ;  /* 0x0005080001137983 */ /* 0x000ee80000300800 */
[CC--:B------:R-:W-:Y:S01]  /*70bc0*/  IADD3 R92, P6, PT, R68.reuse, R3.reuse, RZ ;  /* 0x00000003445c7210 */ /* 0x0c0fe20007fde0ff */
[----:B------:R-:W3:Y:S03]  /*70bd0*/  LDL.LU R17, [R1+0x50c] ;  /* 0x00050c0001117983 */ /* 0x000ee60000300800 */
[CC--:B------:R-:W-:Y:S01]  /*70be0*/  LEA.HI.X.SX32 R93, R68.reuse, R2.reuse, 0x1, P6 ;  /* 0x00000002445d7211 */ /* 0x0c0fe200030f0eff */
        /* <DEDUP_REMOVED lines=9> */
[C---:B------:R-:W-:Y:S01]  /*70c80*/  LEA.HI.X.SX32 R89, R68.reuse, R2, 0x1, P6 ;  /* 0x0000000244597211 */ /* 0x040fe200030f0eff */
[----:B------:R-:W-:Y:S01]  /*70c90*/  VIADD R68, R68, UR68 ;  /* 0x0000004444447c36 */ /* 0x000fe20008000000 */
[----:B------:R-:W3:Y:S04]  /*70ca0*/  LDL.LU R12, [R1+0x1f88] ;  /* 0x001f8800010c7983 */ /* 0x000ee80000300800 */
[----:B------:R-:W-:-:S04]  /*70cb0*/  IADD3 R86, P6, PT, R68, R3, RZ ;  /* 0x0000000344567210 */ /* 0x000fc80007fde0ff */
[C---:B------:R-:W-:Y:S01]  /*70cc0*/  LEA.HI.X.SX32 R87, R68.reuse, R2, 0x1, P6 ;  /* 0x0000000244577211 */ /* 0x040fe200030f0eff */
[----:B------:R-:W-:-:S05]  /*70cd0*/  VIADD R68, R68, UR68 ;  /* 0x0000004444447c36 */ /* 0x000fca0008000000 */
[----:B------:R-:W-:-:S04]  /*70ce0*/  IADD3 R84, P6, PT, R68, R3, RZ ;  /* 0x0000000344547210 */ /* 0x000fc80007fde0ff */
[----:B------:R-:W-:Y:S01]  /*70cf0*/  LEA.HI.X.SX32 R85, R68, R2, 0x1, P6 ;  /* 0x0000000244557211 */ /* 0x000fe200030f0eff */
[----:B-----5:R1:W-:Y:S01]  /*70d00*/  @P3 STG.E.U8 desc[UR20][R92.64], R11 ;  /* 0x0000000b5c003986 */ /* 0x0203e2000c101114 */
[----:B0-----:R-:W-:Y:S01]  /*70d10*/  ISETP.LT.AND P3, PT, R10, UR4, !P1 ;  /* 0x000000040a007c0c */ /* 0x001fe2000cf61270 */
[----:B------:R-:W4:Y:S02]  /*70d20*/  LDCU UR4, c[0x0][0x39c] ;  /* 0x00007380ff0477ac */ /* 0x000f240008000800 */
[----:B------:R-:W5:Y:S01]  /*70d30*/  LDL.LU R10, [R1+0x518] ;  /* 0x00051800010a7983 */ /* 0x000f620000300800 */
[----:B-1----:R-:W-:-:S03]  /*70d40*/  PRMT R92, R11, 0x9910, RZ ;  /* 0x000099100b5c7816 */ /* 0x002fc600000000ff */
[----:B------:R-:W5:Y:S01]  /*70d50*/  LDL.LU R11, [R1+0x51c] ;  /* 0x00051c00010b7983 */ /* 0x000f620000300800 */
[----:B------:R-:W-:-:S05]  /*70d60*/  SHF.R.S32.HI R92, RZ, 0x8, R92 ;  /* 0x00000008ff5c7819 */ /* 0x000fca000001145c */
[----:B------:R-:W-:Y:S01]  /*70d70*/  @P0 STG.E.U8 desc[UR20][R90.64], R92 ;  /* 0x0000005c5a000986 */ /* 0x000fe2000c101114 */
[----:B----4-:R-:W-:Y:S01]  /*70d80*/  ISETP.LT.AND P0, PT, R9, UR4, !P1 ;  /* 0x0000000409007c0c */ /* 0x010fe2000cf01270 */
[----:B------:R-:W0:Y:S02]  /*70d90*/  LDCU UR4, c[0x0][0x39c] ;  /* 0x00007380ff0477ac */ /* 0x000e240008000800 */
[----:B------:R-:W4:Y:S04]  /*70da0*/  LDL.LU R9, [R1+0x1f8c] ;  /* 0x001f8c0001097983 */ /* 0x000f280000300800 */
[----:B--2---:R1:W-:Y:S01]  /*70db0*/  @P2 STG.E.U8 desc[UR20][R88.64], R7 ;  /* 0x0000000758002986 */ /* 0x0043e2000c101114 */
[----:B0-----:R-:W-:Y:S01]  /*70dc0*/  ISETP.LT.AND P2, PT, R8, UR4, !P1 ;  /* 0x0000000408007c0c */ /* 0x001fe2000cf41270 */
[----:B------:R-:W3:Y:S01]  /*70dd0*/  LDCU UR4, c[0x0][0x39c] ;  /* 0x00007380ff0477ac */ /* 0x000ee20008000800 */
[----:B-1----:R-:W-:-:S04]  /*70de0*/  PRMT R88, R7, 0x9910, RZ ;  /* 0x0000991007587816 */ /* 0x002fc800000000ff */
[----:B------:R-:W-:-:S05]  /*70df0*/  SHF.R.S32.HI R88, RZ, 0x8, R88 ;  /* 0x00000008ff587819 */ /* 0x000fca0000011458 */
[----:B------:R-:W-:Y:S01]  /*70e00*/  @P4 STG.E.U8 desc[UR20][R86.64], R88 ;  /* 0x0000005856004986 */ /* 0x000fe2000c101114 */
[----:B---3--:R-:W-:Y:S01]  /*70e10*/  ISETP.LT.AND P4, PT, R6, UR4, !P1 ;  /* 0x0000000406007c0c */ /* 0x008fe2000cf81270 */
[----:B------:R-:W0:Y:S02]  /*70e20*/  LDCU UR4, c[0x0][0x39c] ;  /* 0x00007380ff0477ac */ /* 0x000e240008000800 */
[----:B------:R1:W-:Y:S02]  /*70e30*/  @P5 STG.E.U8 desc[UR20][R84.64], R0 ;  /* 0x0000000054005986 */ /* 0x0003e4000c101114 */
[----:B-1----:R-:W-:Y:S02]  /*70e40*/  PRMT R85, R0, 0x9910, RZ ;  /* 0x0000991000557816 */ /* 0x002fe400000000ff */
[----:B------:R-:W2:Y:S04]  /*70e50*/  LDL.LU R0, [R1+0x27c0] ;  /* 0x0027c00001007983 */ /* 0x000ea80000300800 */
[----:B------:R-:W3:Y:S04]  /*70e60*/  LDL.LU R8, [R1+0x1f90] ;  /* 0x001f900001087983 */ /* 0x000ee80000300800 */
[----:B------:R-:W3:Y:S01]  /*70e70*/  LDL.LU R6, [R1+0x1f94] ;  /* 0x001f940001067983 */ /* 0x000ee20000300800 */
[----:B0-----:R-:W-:Y:S01]  /*70e80*/  ISETP.LT.AND P5, PT, R5, UR4, !P1 ;  /* 0x0000000405007c0c */ /* 0x001fe2000cfa1270 */
[----:B------:R-:W-:Y:S01]  /*70e90*/  VIADD R68, R68, UR68 ;  /* 0x0000004444447c36 */ /* 0x000fe20008000000 */
[----:B------:R-:W-:Y:S01]  /*70ea0*/  SHF.R.S32.HI R85, RZ, 0x8, R85 ;  /* 0x00000008ff557819 */ /* 0x000fe20000011455 */
[----:B------:R-:W3:Y:S01]  /*70eb0*/  LDL.LU R7, [R1+0x520] ;  /* 0x0005200001077983 */ /* 0x000ee20000300800 */
[----:B------:R-:W0:Y:S03]  /*70ec0*/  LDCU UR4, c[0x0][0x39c] ;  /* 0x00007380ff0477ac */ /* 0x000e260008000800 */
        /* <DEDUP_REMOVED lines=10> */
[----:B------:R-:W3:Y:S01]  /*70f70*/  LDL.LU R22, [R1+0x54c] ;  /* 0x00054c0001167983 */ /* 0x000ee20000300800 */
[----:B------:R-:W-:-:S02]  /*70f80*/  IADD3 R82, P6, PT, R68, R3, RZ ;  /* 0x0000000344527210 */ /* 0x000fc40007fde0ff */
[----:B------:R-:W-:Y:S01]  /*70f90*/  F2FP.SATFINITE.E4M3.F32.PACK_AB_MERGE_C R84, R17, R19, RZ ;  /* 0x000000131154723e */ /* 0x000fe200048070ff */
[----:B------:R-:W3:Y:S01]  /*70fa0*/  LDL.LU R23, [R1+0x558] ;  /* 0x0005580001177983 */ /* 0x000ee20000300800 */
[CC--:B------:R-:W-:Y:S01]  /*70fb0*/  LEA.HI.X.SX32 R83, R68.reuse, R2.reuse, 0x1, P6 ;  /* 0x0000000244537211 */ /* 0x0c0fe200030f0eff */
[----:B------:R-:W-:Y:S02]  /*70fc0*/  VIADD R68, R68, UR68 ;  /* 0x0000004444447c36 */ /* 0x000fe40008000000 */
[----:B------:R-:W3:Y:S03]  /*70fd0*/  LDL.LU R20, [R1+0x55c] ;  /* 0x00055c0001147983 */ /* 0x000ee60000300800 */
[CC--:B------:R-:W-:Y:S01]  /*70fe0*/  IADD3 R80, P6, PT, R68.reuse, R3.reuse, RZ ;  /* 0x0000000344507210 */ /* 0x0c0fe20007fde0ff */
[----:B------:R1:W-:Y:S03]  /*70ff0*/  @P3 STG.E.U8 desc[UR20][R82.64], R85 ;  /* 0x0000005552003986 */ /* 0x0003e6000c101114 */
[C---:B------:R-:W-:Y:S01]  /*71000*/  LEA.HI.X.SX32 R81, R68.reuse, R2, 0x1, P6 ;  /* 0x0000000244517211 */ /* 0x040fe200030f0eff */
[----:B------:R-:W-:Y:S01]  /*71010*/  VIADD R68, R68, UR68 ;  /* 0x0000004444447c36 */ /* 0x000fe20008000000 */
[----:B------:R-:W3:Y:S04]  /*71020*/  LDL.LU R21, [R1+0x560] ;  /* 0x0005600001157983 */ /* 0x000ee80000300800 */
[----:B------:R-:W-:-:S02]  /*71030*/  IADD3 R78, P6, PT, R68, R3, RZ ;  /* 0x00000003444e7210 */ /* 0x000fc40007fde0ff */
[----:B-1----:R-:W-:Y:S02]  /*71040*/  PRMT R83, R84, 0x9910, RZ ;  /* 0x0000991054537816 */ /* 0x002fe400000000ff */
[----:B------:R-:W-:Y:S01]  /*71050*/  F2FP.SATFINITE.E4M3.F32.PACK_AB_MERGE_C R82, R15, R14, RZ ;  /* 0x0000000e0f52723e */ /* 0x000fe200048070ff */
[----:B------:R1:W-:Y:S01]  /*71060*/  @P0 STG.E.U8 desc[UR20][R80.64], R84 ;  /* 0x0000005450000986 */ /* 0x0003e2000c101114 */
[C---:B------:R-:W-:Y:S01]  /*71070*/  LEA.HI.X.SX32 R79, R68.reuse, R2, 0x1, P6 ;  /* 0x00000002444f7211 */ /* 0x040fe200030f0eff */
[----:B------:R-:W-:Y:S01]  /*71080*/  VIADD R68, R68, UR68 ;  /* 0x0000004444447c36 */ /* 0x000fe20008000000 */
[----:B0-----:R-:W-:Y:S01]  /*71090*/  ISETP.LT.AND P3, PT, R16, UR4, !P1 ;  /* 0x0000000410007c0c */ /* 0x001fe2000cf61270 */
[----:B------:R-:W0:Y:S01]  /*710a0*/  LDCU UR4, c[0x0][0x39c] ;  /* 0x00007380ff0477ac */ /* 0x000e220008000800 */
[----:B------:R-:W3:Y:S02]  /*710b0*/  LDL.LU R18, [R1+0x564] ;  /* 0x0005640001127983 */ /* 0x000ee40000300800 */
[----:B------:R-:W-:-:S02]  /*710c0*/  IADD3 R76, P6, PT, R68, R3, RZ ;  /* 0x00000003444c7210 */ /* 0x000fc40007fde0ff */
[----:B-1----:R-:W-:Y:S01]  /*710d0*/  SHF.R.S32.HI R80, RZ, 0x8, R83 ;  /* 0x00000008ff507819 */ /* 0x002fe20000011453 */
[----:B------:R-:W3:Y:S01]  /*710e0*/  LDL.LU R19, [R1+0x568] ;  /* 0x0005680001137983 */ /* 0x000ee20000300800 */
[CC--:B------:R-:W-:Y:S01]  /*710f0*/  LEA.HI.X.SX32 R77, R68.reuse, R2.reuse, 0x1, P6 ;  /* 0x00000002444d7211 */ /* 0x0c0fe200030f0eff */
[----:B------:R-:W-:Y:S01]  /*71100*/  VIADD R68, R68, UR68 ;  /* 0x0000004444447c36 */ /* 0x000fe20008000000 */
[----:B------:R-:W-:Y:S01]  /*71110*/  PRMT R81, R82, 0x9910, RZ ;  /* 0x0000991052517816 */ /* 0x000fe200000000ff */
[----:B------:R1:W-:Y:S03]  /*71120*/  @P2 STG.E.U8 desc[UR20][R78.64], R80 ;  /* 0x000000504e002986 */ /* 0x0003e6000c101114 */
[C---:B------:R-:W-:Y:S01]  /*71130*/  IADD3 R74, P6, PT, R68.reuse, R3, RZ ;  /* 0x00000003444a7210 */ /* 0x040fe20007fde0ff */
[----:B------:R-:W3:Y:S03]  /*71140*/  LDL.LU R16, [R1+0x56c] ;  /* 0x00056c0001107983 */ /* 0x000ee60000300800 */
[C---:B------:R-:W-:Y:S01]  /*71150*/  LEA.HI.X.SX32 R75, R68.reuse, R2, 0x1, P6 ;  /* 0x00000002444b7211 */ /* 0x040fe200030f0eff */
[----:B------:R-:W-:-:S02]  /*71160*/  VIADD R68, R68, UR68 ;  /* 0x0000004444447c36 */ /* 0x000fc40008000000 */
[----:B-1----:R-:W-:-:S03]  /*71170*/  IMAD.MOV.U32 R79, RZ, RZ, R81 ;  /* 0x000000ffff4f7224 */ /* 0x002fc600078e0051 */
[CC--:B------:R-:W-:Y:S01]  /*71180*/  IADD3 R72, P6, PT, R68.reuse, R3.reuse, RZ ;  /* 0x0000000344487210 */ /* 0x0c0fe20007fde0ff */
[----:B------:R1:W-:Y:S01]  /*71190*/  @P4 STG.E.U8 desc[UR20][R76.64], R82 ;  /* 0x000000524c004986 */ /* 0x0003e2000c101114 */
[----:B------:R-:W-:Y:S01]  /*711a0*/  ISETP.LT.AND P0, PT, R13, UR6, !P1 ;  /* 0x000000060d007c0c */ /* 0x000fe2000cf01270 */
[----:B------:R-:W0:Y:S01]  /*711b0*/  LDCU UR6, c[0x0][0x39c] ;  /* 0x00007380ff0677ac */ /* 0x000e220008000800 */
[----:B------:R-:W-:Y:S01]  /*711c0*/  SHF.R.S32.HI R79, RZ, 0x8, R79 ;  /* 0x00000008ff4f7819 */ /* 0x000fe2000001144f */
[----:B------:R-:W3:Y:S01]  /*711d0*/  LDL.LU R17, [R1+0x570] ;  /* 0x0005700001117983 */ /* 0x000ee20000300800 */
[CC--:B------:R-:W-:Y:S01]  /*711e0*/  LEA.HI.X.SX32 R73, R68.reuse, R2.reuse, 0x1, P6 ;  /* 0x0000000244497211 */ /* 0x0c0fe200030f0eff */
[----:B------:R-:W-:Y:S02]  /*711f0*/  VIADD R68, R68, UR68 ;  /* 0x0000004444447c36 */ /* 0x000fe40008000000 */
[----:B------:R0:W-:Y:S01]  /*71200*/  @P5 STG.E.U8 desc[UR20][R74.64], R79 ;  /* 0x0000004f4a005986 */ /* 0x0001e2000c101114 */
[----:B------:R-:W-:Y:S01]  /*71210*/  ISETP.LT.AND P2, PT, R12, UR8, !P1 ;  /* 0x000000080c007c0c */ /* 0x000fe2000cf41270 */
[C---:B------:R-:W-:Y:S01]  /*71220*/  VIADD R4, R68.reuse, UR68 ;  /* 0x0000004444047c36 */ /* 0x040fe20008000000 */
[C---:B------:R-:W-:Y:S01]  /*71230*/  IADD3 R70, P6, PT, R68.reuse, R3, RZ ;  /* 0x0000000344467210 */ /* 0x040fe20007fde0ff */
[----:B------:R-:W0:Y:S01]  /*71240*/  LDCU UR8, c[0x0][0x39c] ;  /* 0x00007380ff0877ac */ /* 0x000e220008000800 */
[----:B------:R-:W3:Y:S02]  /*71250*/  LDL.LU R14, [R1+0x574] ;  /* 0x00057400010e7983 */ /* 0x000ee40000300800 */
[----:B------:R-:W-:-:S02]  /*71260*/  LEA.HI.X.SX32 R71, R68, R2, 0x1, P6 ;  /* 0x0000000244477211 */ /* 0x000fc400030f0eff */
[C---:B------:R-:W-:Y:S01]  /*71270*/  IADD3 R68, P6, PT, R4.reuse, R3, RZ ;  /* 0x0000000304447210 */ /* 0x040fe20007fde0ff */
[----:B------:R-:W3:Y:S03]  /*71280*/  LDL.LU R15, [R1+0x578] ;  /* 0x00057800010f7983 */ /* 0x000ee60000300800 */
[----:B------:R-:W-:Y:S01]  /*71290*/  LEA.HI.X.SX32 R69, R4, R2, 0x1, P6 ;  /* 0x0000000204457211 */ /* 0x000fe200030f0eff */
[----:B------:R-:W3:Y:S04]  /*712a0*/  LDL.LU R12, [R1+0x57c] ;  /* 0x00057c00010c7983 */ /* 0x000ee80000300800 */
[----:B------:R-:W3:Y:S01]  /*712b0*/  LDL.LU R13, [R1+0x580] ;  /* 0x00058000010d7983 */ /* 0x000ee20000300800 */
[----:B-----5:R-:W-:-:S03]  /*712c0*/  F2FP.SATFINITE.E4M3.F32.PACK_AB_MERGE_C R78, R11, R10, RZ ;  /* 0x0000000a0b4e723e */ /* 0x020fc600048070ff */
[----:B------:R-:W5:Y:S01]  /*712d0*/  LDL.LU R10, [R1+0x584] ;  /* 0x00058400010a7983 */ /* 0x000f620000300800 */
[----:B-1----:R-:W-:-:S03]  /*712e0*/  PRMT R76, R78, 0x9910, RZ ;  /* 0x000099104e4c7816 */ /* 0x002fc600000000ff */
[----:B------:R-:W-:Y:S02]  /*712f0*/  @P3 STG.E.U8 desc[UR20][R72.64], R78 ;  /* 0x0000004e48003986 */ /* 0x000fe4000c101114 */
[----:B0-----:R-:W-:Y:S02]  /*71300*/  IMAD.MOV.U32 R74, RZ, RZ, R76 ;  /* 0x000000ffff4a7224 */ /* 0x001fe400078e004c */
[----:B------:R-:W5:Y:S03]  /*71310*/  LDL.LU R11, [R1+0x588] ;  /* 0x00058800010b7983 */ /* 0x000f660000300800 */
[----:B------:R-:W-:-:S05]  /*71320*/  SHF.R.S32.HI R74, RZ, 0x8, R74 ;  /* 0x00000008ff4a7819 */ /* 0x000fca000001144a */
[----:B------:R0:W-:Y:S01]  /*71330*/  @P0 STG.E.U8 desc[UR20][R70.64], R74 ;  /* 0x0000004a46000986 */ /* 0x0001e2000c101114 */
[----:B----4-:R-:W-:Y:S01]  /*71340*/  ISETP.LT.AND P4, PT, R9, UR9, !P1 ;  /* 0x0000000909007c0c */ /* 0x010fe2000cf81270 */
[----:B------:R-:W1:Y:S02]  /*71350*/  LDCU UR9, c[0x0][0x39c] ;  /* 0x00007380ff0977ac */ /* 0x000e640008000800 */
[----:B------:R-:W4:Y:S01]  /*71360*/  LDL.LU R9, [R1+0x58c] ;  /* 0x00058c0001097983 */ /* 0x000f220000300800 */
[----:B0-----:R-:W-:Y:S02]  /*71370*/  VIADD R71, R4, UR68 ;  /* 0x0000004404477c36 */ /* 0x001fe40008000000 */
[----:B--2---:R-:W-:-:S05]  /*71380*/  VIADD R72, R0, 0x59 ;  /* 0x0000005900487836 */ /* 0x004fca0000000000 */
[----:B------:R-:W-:Y:S01]  /*71390*/  ISETP.LT.AND P0, PT, R72, UR4, !P1 ;  /* 0x0000000448007c0c */ /* 0x000fe2000cf01270 */
[----:B------:R-:W-:Y:S01]  /*713a0*/  VIADD R72, R71, UR68 ;  /* 0x0000004447487c36 */ /* 0x000fe20008000000 */
[----:B---3--:R-:W-:Y:S01]  /*713b0*/  ISETP.LT.AND P5, PT, R8, UR10, !P1 ;  /* 0x0000000a08007c0c */ /* 0x008fe2000cfa1270 */
[----:B------:R-:W0:Y:S01]  /*713c0*/  LDCU UR4, c[0x0][0x39c] ;  /* 0x00007380ff0477ac */ /* 0x000e220008000800 */
[----:B------:R-:W-:Y:S01]  /*713d0*/  ISETP.LT.AND P3, PT, R6, UR6, !P1 ;  /* 0x0000000606007c0c */ /* 0x000fe2000cf61270 */
[----:B------:R-:W2:Y:S01]  /*713e0*/  LDL.LU R8, [R1+0x20a8] ;  /* 0x0020a80001087983 */ /* 0x000ea20000300800 */
[----:B------:R-:W3:Y:S03]  /*713f0*/  LDCU UR6, c[0x0][0x39c] ;  /* 0x00007380ff0677ac */ /* 0x000ee60008000800 */
[----:B------:R-:W2:Y:S01]  /*71400*/  LDL.LU R4, [R1+0x20b0] ;  /* 0x0020b00001047983 */ /* 0x000ea20000300800 */
[----:B------:R-:W-:Y:S01]  /*71410*/  F2FP.SATFINITE.E4M3.F32.PACK_AB_MERGE_C R73, R5, R7, RZ ;  /* 0x000000070549723e */ /* 0x000fe200048070ff */
[----:B------:R-:W0:Y:S02]  /*71420*/  LDCU UR10, c[0x0][0x39c] ;  /* 0x00007380ff0a77ac */ /* 0x000e240008000800 */
[----:B------:R-:W2:Y:S01]  /*71430*/  LDL.LU R6, [R1+0x590] ;  /* 0x0005900001067983 */ /* 0x000ea20000300800 */
[----:B------:R-:W-:-:S03]  /*71440*/  PRMT R75, R73, 0x9910, RZ ;  /* 0x00009910494b7816 */ /* 0x000fc600000000ff */
[----:B------:R0:W-:Y:S01]  /*71450*/  @P2 STG.E.U8 desc[UR20][R68.64], R73 ;  /* 0x0000004944002986 */ /* 0x0001e2000c101114 */
[C---:B------:R-:W-:Y:S02]  /*71460*/  IADD3 R70, P2, PT, R71.reuse, R3, RZ ;  /* 0x0000000347467210 */ /* 0x040fe40007f5e0ff */
[----:B------:R-:W-:Y:S01]  /*71470*/  SHF.R.S32.HI R75, RZ, 0x8, R75 ;  /* 0x00000008ff4b7819 */ /* 0x000fe2000001144b */
[----:B------:R-:W2:Y:S01]  /*71480*/  LDL.LU R7, [R1+0x594] ;  /* 0x0005940001077983 */ /* 0x000ea20000300800 */
[----:B------:R-:W-:Y:S02]  /*71490*/  LEA.HI.X.SX32 R71, R71, R2, 0x1, P2 ;  /* 0x0000000247477211 */ /* 0x000fe400010f0eff */
[----:B------:R-:W-:Y:S01]  /*714a0*/  F2FP.SATFINITE.E4M3.F32.PACK_AB_MERGE_C R74, R30, R33, RZ ;  /* 0x000000211e4a723e */ /* 0x000fe200048070ff */
[----:B------:R-:W2:Y:S01]  /*714b0*/  LDL.LU R5, [R1+0x20bc] ;  /* 0x0020bc0001057983 */ /* 0x000ea20000300800 */
[----:B0-----:R-:W-:-:S03]  /*714c0*/  IADD3 R68, P2, PT, R72, R3, RZ ;  /* 0x0000000348447210 */ /* 0x001fc60007f5e0ff */
[----:B------:R0:W-:Y:S01]  /*714d0*/  @P4 STG.E.U8 desc[UR20][R70.64], R75 ;  /* 0x0000004b46004986 */ /* 0x0001e2000c101114 */
[----:B------:R-:W-:Y:S01]  /*714e0*/  LEA.HI.X.SX32 R69, R72, R2, 0x1, P2 ;  /* 0x0000000248457211 */ /* 0x000fe200010f0eff */
[----:B------:R-:W-:Y:S01]  /*714f0*/  VIADD R73, R0, 0x58 ;  /* 0x0000005800497836 */ /* 0x000fe20000000000 */
[----:B0-----:R-:W-:Y:S01]  /*71500*/  PRMT R71, R74, 0x9910, RZ ;  /* 0x000099104a477816 */ /* 0x001fe200000000ff */
[----:B------:R-:W-:Y:S02]  /*71510*/  VIADD R70, R72, UR68 ;  /* 0x0000004448467c36 */ /* 0x000fe40008000000 */
[----:B------:R0:W-:Y:S02]  /*71520*/  @P5 STG.E.U8 desc[UR20][R68.64], R74 ;  /* 0x0000004a44005986 */ /* 0x0001e4000c101114 */
[----:B------:R-:W-:Y:S02]  /*71530*/  IMAD.MOV.U32 R72, RZ, RZ, R71 ;  /* 0x000000ffff487224 */ /* 0x000fe400078e0047 */
[----:B------:R-:W-:Y:S01]  /*71540*/  VIADD R71, R0, 0x5a ;  /* 0x0000005a00477836 */ /* 0x000fe20000000000 */
[----:B---3--:R-:W-:Y:S01]  /*71550*/  ISETP.LT.AND P2, PT, R73, UR6, !P1 ;  /* 0x0000000649007c0c */ /* 0x008fe2000cf41270 */
[----:B------:R-:W3:Y:S01]  /*71560*/  LDCU UR6, c[0x0][0x39c] ;  /* 0x00007380ff0677ac */ /* 0x000ee20008000800 */
[----:B0-----:R-:W-:-:S02]  /*71570*/  IADD3 R68, P4, PT, R70, R3, RZ ;  /* 0x0000000346447210 */ /* 0x001fc40007f9e0ff */
[----:B------:R-:W-:Y:S02]  /*71580*/  SHF.R.S32.HI R72, RZ, 0x8, R72 ;  /* 0x00000008ff487819 */ /* 0x000fe40000011448 */
[C---:B------:R-:W-:Y:S02]  /*71590*/  LEA.HI.X.SX32 R69, R70.reuse, R2, 0x1, P4 ;  /* 0x0000000246457211 */ /* 0x040fe400020f0eff */
[----:B------:R-:W-:Y:S01]  /*715a0*/  ISETP.LT.AND P4, PT, R71, UR4, !P1 ;  /* 0x0000000447007c0c */ /* 0x000fe2000cf81270 */
[----:B------:R-:W-:Y:S01]  /*715b0*/  VIADD R71, R70, UR68 ;  /* 0x0000004446477c36 */ /* 0x000fe20008000000 */
[----:B------:R-:W-:Y:S01]  /*715c0*/  F2FP.SATFINITE.E4M3.F32.PACK_AB_MERGE_C R75, R28, R31, RZ ;  /* 0x0000001f1c4b723e */ /* 0x000fe200048070ff */
[----:B------:R0:W-:Y:S01]  /*715d0*/  @P3 STG.E.U8 desc[UR20][R68.64], R72 ;  /* 0x0000004844003986 */ /* 0x0001e2000c101114 */
[----:B------:R-:W-:Y:S01]  /*715e0*/  VIADD R74, R0, 0x5b ;  /* 0x0000005b004a7836 */ /* 0x000fe20000000000 */
[----:B------:R-:W1:Y:S01]  /*715f0*/  LDCU UR4, c[0x0][0x39c] ;  /* 0x00007380ff0477ac */ /* 0x000e620008000800 */
[----:B------:R-:W-:-:S02]  /*71600*/  IADD3 R70, P3, PT, R71, R3, RZ ;  /* 0x0000000347467210 */ /* 0x000fc40007f7e0ff */
[----:B------:R-:W-:Y:S01]  /*71610*/  PRMT R76, R75, 0x9910, RZ ;  /* 0x000099104b4c7816 */ /* 0x000fe200000000ff */
[----:B------:R-:W-:Y:S02]  /*71620*/  VIADD R73, R0, 0x5c ;  /* 0x0000005c00497836 */ /* 0x000fe40000000000 */
[C---:B0-----:R-:W-:Y:S01]  /*71630*/  VIADD R72, R71.reuse, UR68 ;  /* 0x0000004447487c36 */ /* 0x041fe20008000000 */
[-C--:B------:R-:W-:Y:S02]  /*71640*/  LEA.HI.X.SX32 R71, R71, R2.reuse, 0x1, P3 ;  /* 0x0000000247477211 */ /* 0x080fe400018f0eff */
[----:B------:R-:W-:Y:S01]  /*71650*/  ISETP.LT.AND P3, PT, R74, UR8, !P1 ;  /* 0x000000084a007c0c */ /* 0x000fe2000cf61270 */
[----:B------:R-:W-:Y:S01]  /*71660*/  IMAD.MOV.U32 R74, RZ, RZ, R76 ;  /* 0x000000ffff4a7224 */ /* 0x000fe200078e004c */
[C---:B------:R-:W-:Y:S01]  /*71670*/  IADD3 R68, P5, PT, R72.reuse, R3, RZ ;  /* 0x0000000348447210 */ /* 0x040fe20007fbe0ff */
[----:B------:R0:W-:Y:S01]  /*71680*/  @P2 STG.E.U8 desc[UR20][R70.64], R75 ;  /* 0x0000004b46002986 */ /* 0x0001e2000c101114 */
[----:B------:R-:W1:Y:S02]  /*71690*/  LDCU UR8, c[0x0][0x39c] ;  /* 0x00007380ff0877ac */ /* 0x000e640008000800 */
[----:B------:R-:W-:-:S02]  /*716a0*/  LEA.HI.X.SX32 R69, R72, R2, 0x1, P5 ;  /* 0x0000000248457211 */ /* 0x000fc400028f0eff */
[----:B---3--:R-:W-:Y:S01]  /*716b0*/  ISETP.LT.AND P5, PT, R73, UR6, !P1 ;  /* 0x0000000649007c0c */ /* 0x008fe2000cfa1270 */
[----:B------:R-:W3:Y:S01]  /*716c0*/  LDCU UR6, c[0x0][0x39c] ;  /* 0x00007380ff0677ac */ /* 0x000ee20008000800 */
[----:B------:R-:W-:Y:S01]  /*716d0*/  SHF.R.S32.HI R73, RZ, 0x8, R74 ;  /* 0x00000008ff497819 */ /* 0x000fe2000001144a */
[----:B0-----:R-:W-:-:S04]  /*716e0*/  VIADD R71, R72, UR68 ;  /* 0x0000004448477c36 */ /* 0x001fc80008000000 */
[----:B------:R0:W-:Y:S01]  /*716f0*/  @P0 STG.E.U8 desc[UR20][R68.64], R73 ;  /* 0x0000004944000986 */ /* 0x0001e2000c101114 */
[----:B------:R-:W-:-:S05]  /*71700*/  VIADD R70, R0, 0x5d ;  /* 0x0000005d00467836 */ /* 0x000fca0000000000 */
[----:B-1----:R-:W-:Y:S01]  /*71710*/  ISETP.LT.AND P0, PT, R70, UR4, !P1 ;  /* 0x0000000446007c0c */ /* 0x002fe2000cf01270 */
[----:B------:R-:W-:Y:S01]  /*71720*/  VIADD R72, R0, 0x5e ;  /* 0x0000005e00487836 */ /* 0x000fe20000000000 */
[----:B------:R-:W-:Y:S01]  /*71730*/  F2FP.SATFINITE.E4M3.F32.PACK_AB_MERGE_C R70, R26, R29, RZ ;  /* 0x0000001d1a46723e */ /* 0x000fe200048070ff */
[----:B------:R-:W1:Y:S01]  /*71740*/  LDCU UR4, c[0x0][0x39c] ;  /* 0x00007380ff0477ac */ /* 0x000e620008000800 */
[----:B0-----:R-:W-:-:S04]  /*71750*/  IADD3 R68, P2, PT, R71, R3, RZ ;  /* 0x0000000347447210 */ /* 0x001fc80007f5e0ff */
[C---:B------:R-:W-:Y:S01]  /*71760*/  LEA.HI.X.SX32 R69, R71.reuse, R2, 0x1, P2 ;  /* 0x0000000247457211 */ /* 0x040fe200010f0eff */
[----:B------:R-:W-:Y:S01]  /*71770*/  VIADD R71, R71, UR68 ;  /* 0x0000004447477c36 */ /* 0x000fe20008000000 */
[----:B------:R-:W-:-:S03]  /*71780*/  PRMT R74, R70, 0x9910, RZ ;  /* 0x00009910464a7816 */ /* 0x000fc600000000ff */
[----:B------:R0:W-:Y:S01]  /*71790*/  @P4 STG.E.U8 desc[UR20][R68.64], R70 ;  /* 0x0000004644004986 */ /* 0x0001e2000c101114 */
[----:B------:R-:W-:Y:S01]  /*717a0*/  ISETP.LT.AND P2, PT, R72, UR8, !P1 ;  /* 0x0000000848007c0c */ /* 0x000fe2000cf41270 */
[C---:B------:R-:W-:Y:S01]  /*717b0*/  VIADD R72, R71.reuse, UR68 ;  /* 0x0000004447487c36 */ /* 0x040fe20008000000 */
[----:B------:R-:W-:Y:S01]  /*717c0*/  SHF.R.S32.HI R74, RZ, 0x8, R74 ;  /* 0x00000008ff4a7819 */ /* 0x000fe2000001144a */
[----:B------:R-:W-:Y:S01]  /*717d0*/  VIADD R73, R0, 0x60 ;  /* 0x0000006000497836 */ /* 0x000fe20000000000 */
[----:B------:R-:W1:Y:S01]  /*717e0*/  LDCU UR8, c[0x0][0x39c] ;  /* 0x00007380ff0877ac */ /* 0x000e620008000800 */
[----:B0-----:R-:W-:-:S04]  /*717f0*/  IADD3 R70, P4, PT, R71, R3, RZ ;  /* 0x0000000347467210 */ /* 0x001fc80007f9e0ff */
[----:B------:R-:W-:-:S05]  /*71800*/  LEA.HI.X.SX32 R71, R71, R2, 0x1, P4 ;  /* 0x0000000247477211 */ /* 0x000fca00020f0eff */
[----:B------:R0:W-:Y:S02]  /*71810*/  @P3 STG.E.U8 desc[UR20][R70.64], R74 ;  /* 0x0000004a46003986 */ /* 0x0001e4000c101114 */
[----:B0-----:R-:W-:Y:S02]  /*71820*/  F2FP.SATFINITE.E4M3.F32.PACK_AB_MERGE_C R74, R22, R25, RZ ;  /* 0x00000019164a723e */ /* 0x001fe400048070ff */
[----:B------:R-:W2:Y:S04]  /*71830*/  LDL.LU R25, [R1+0x550] ;  /* 0x0005500001197983 */ /* 0x000ea80000300800 */
[----:B------:R-:W2:Y:S01]  /*71840*/  LDL.LU R22, [R1+0x554] ;  /* 0x0005540001167983 */ /* 0x000ea20000300800 */
[----:B------:R-:W-:Y:S01]  /*71850*/  VIADD R69, R0, 0x5f ;  /* 0x0000005f00457836 */ /* 0x000fe20000000000 */
[----:B------:R-:W-:-:S02]  /*71860*/  IADD3 R68, P4, PT, R72, R3, RZ ;  /* 0x0000000348447210 */ /* 0x000fc40007f9e0ff */
[----:B------:R-:W-:Y:S01]  /*71870*/  F2FP.SATFINITE.E4M3.F32.PACK_AB_MERGE_C R70, R24, R27, RZ ;  /* 0x0000001b1846723e */ /* 0x000fe200048070ff */
[C---:B------:R-:W-:Y:S01]  /*71880*/  VIADD R71, R72.reuse, UR68 ;  /* 0x0000004448477c36 */ /* 0x040fe20008000000 */
[----:B---3--:R-:W-:Y:S01]  /*71890*/  ISETP.LT.AND P3, PT, R69, UR6, !P1 ;  /* 0x0000000645007c0c */ /* 0x008fe2000cf61270 */
[----:B------:R-:W0:Y:S01]  /*718a0*/  LDCU UR6, c[0x0][0x39c] ;  /* 0x00007380ff0677ac */ /* 0x000e220008000800 */
[----:B------:R-:W-:Y:S02]  /*718b0*/  LEA.HI.X.SX32 R69, R72, R2, 0x1, P4 ;  /* 0x0000000248457211 */ /* 0x000fe400020f0eff */
[----:B-1----:R-:W-:Y:S01]  /*718c0*/  ISETP.LT.AND P4, PT, R73, UR4, !P1 ;  /* 0x0000000449007c0c */ /* 0x002fe2000cf81270 */
[----:B------:R-:W1:Y:S01]  /*718d0*/  LDCU UR4, c[0x0][0x39c] ;  /* 0x00007380ff0477ac */ /* 0x000e620008000800 */
[----:B------:R-:W-:Y:S01]  /*718e0*/  PRMT R72, R70, 0x9910, RZ ;  /* 0x0000991046487816 */ /* 0x000fe200000000ff */
[----:B------:R3:W-:Y:S01]  /*718f0*/  @P5 STG.E.U8 desc[UR20][R68.64], R70 ;  /* 0x0000004644005986 */ /* 0x0007e2000c101114 */
[----:B------:R-:W-:-:S03]  /*71900*/  VIADD R73, R0, 0x61 ;  /* 0x0000006100497836 */ /* 0x000fc60000000000 */
[----:B---3--:R-:W-:Y:S01]  /*71910*/  IMAD.MOV.U32 R69, RZ, RZ, R72 ;  /* 0x000000ffff457224 */ /* 0x008fe200078e0048 */
[C---:B------:R-:W-:Y:S01]  /*71920*/  IADD3 R70, P5, PT, R71.reuse, R3, RZ ;  /* 0x0000000347467210 */ /* 0x040fe20007fbe0ff */
[----:B------:R-:W-:-:S03]  /*71930*/  VIADD R72, R71, UR68 ;  /* 0x0000004447487c36 */ /* 0x000fc60008000000 */
[----:B------:R-:W-:Y:S02]  /*71940*/  LEA.HI.X.SX32 R71, R71, R2, 0x1, P5 ;  /* 0x0000000247477211 */ /* 0x000fe400028f0eff */
[----:B------:R-:W-:Y:S02]  /*71950*/  SHF.R.S32.HI R69, RZ, 0x8, R69 ;  /* 0x00000008ff457819 */ /* 0x000fe40000011445 */
[----:B------:R-:W-:-:S03]  /*71960*/  IADD3 R68, P5, PT, R72, R3, RZ ;  /* 0x0000000348447210 */ /* 0x000fc60007fbe0ff */
[----:B------:R3:W-:Y:S01]  /*71970*/  @P0 STG.E.U8 desc[UR20][R70.64], R69 ;  /* 0x0000004546000986 */ /* 0x0007e2000c101114 */
[----:B-1----:R-:W-:Y:S01]  /*71980*/  ISETP.LT.AND P0, PT, R73, UR4, !P1 ;  /* 0x0000000449007c0c */ /* 0x002fe2000cf01270 */
[----:B------:R-:W1:Y:S01]  /*71990*/  LDCU UR4, c[0x0][0x39c] ;  /* 0x00007380ff0477ac */ /* 0x000e620008000800 */
[----:B------:R-:W-:Y:S02]  /*719a0*/  PRMT R73, R74, 0x9910, RZ ;  /* 0x000099104a497816 */ /* 0x000fe400000000ff */
[C---:B---3--:R-:W-:Y:S01]  /*719b0*/  LEA.HI.X.SX32 R69, R72.reuse, R2, 0x1, P5 ;  /* 0x0000000248457211 */ /* 0x048fe200028f0eff */
[----:B------:R-:W-:-:S04]  /*719c0*/  VIADD R71, R72, UR68 ;  /* 0x0000004448477c36 */ /* 0x000fc80008000000 */
[----:B------:R3:W-:Y:S01]  /*719d0*/  @P2 STG.E.U8 desc[UR20][R68.64], R74 ;  /* 0x0000004a44002986 */ /* 0x0007e2000c101114 */
[C---:B------:R-:W-:Y:S01]  /*719e0*/  IADD3 R70, P2, PT, R71.reuse, R3, RZ ;  /* 0x0000000347467210 */ /* 0x040fe20007f5e0ff */
[C---:B------:R-:W-:Y:S01]  /*719f0*/  VIADD R72, R71.reuse, UR68 ;  /* 0x0000004447487c36 */ /* 0x040fe20008000000 */
[----:B------:R-:W-:Y:S02]  /*71a00*/  SHF.R.S32.HI R73, RZ, 0x8, R73 ;  /* 0x00000008ff497819 */ /* 0x000fe40000011449 */
[----:B------:R-:W-:Y:S01]  /*71a10*/  LEA.HI.X.SX32 R71, R71, R2, 0x1, P2 ;  /* 0x0000000247477211 */ /* 0x000fe200010f0eff */
[C---:B---3--:R-:W-:Y:S02]  /*71a20*/  VIADD R68, R0.reuse, 0x62 ;  /* 0x0000006200447836 */ /* 0x048fe40000000000 */
[----:B------:R-:W-:-:S03]  /*71a30*/  VIADD R69, R0, 0x63 ;  /* 0x0000006300457836 */ /* 0x000fc60000000000 */
[----:B------:R-:W-:Y:S01]  /*71a40*/  ISETP.LT.AND P2, PT, R68, UR8, !P1 ;  /* 0x0000000844007c0c */ /* 0x000fe2000cf41270 */
[----:B------:R3:W-:Y:S01]  /*71a50*/  @P3 STG.E.U8 desc[UR20][R70.64], R73 ;  /* 0x0000004946003986 */ /* 0x0007e2000c101114 */
[C---:B------:R-:W-:Y:S01]  /*71a60*/  IADD3 R68, P5, PT, R72.reuse, R3, RZ ;  /* 0x0000000348447210 */ /* 0x040fe20007fbe0ff */
[----:B------:R-:W2:Y:S01]  /*71a70*/  LDCU UR8, c[0x0][0x39c] ;  /* 0x00007380ff0877ac */ /* 0x000ea20008000800 */
[----:B0-----:R-:W-:Y:S02]  /*71a80*/  ISETP.LT.AND P3, PT, R69, UR6, !P1 ;  /* 0x0000000645007c0c */ /* 0x001fe4000cf61270 */
[----:B------:R-:W-:Y:S01]  /*71a90*/  LEA.HI.X.SX32 R69, R72, R2, 0x1, P5 ;  /* 0x0000000248457211 */ /* 0x000fe200028f0eff */
[----:B------:R-:W0:Y:S01]  /*71aa0*/  LDCU UR6, c[0x0][0x39c] ;  /* 0x00007380ff0677ac */ /* 0x000e220008000800 */
[----:B---3--:R-:W-:Y:S02]  /*71ab0*/  VIADD R70, R0, 0x64 ;  /* 0x0000006400467836 */ /* 0x008fe40000000000 */
[----:B------:R-:W-:-:S03]  /*71ac0*/  VIADD R71, R72, UR68 ;  /* 0x0000004448477c36 */ /* 0x000fc60008000000 */
[----:B-1----:R-:W-:Y:S01]  /*71ad0*/  ISETP.LT.AND P5, PT, R70, UR4, !P1 ;  /* 0x0000000446007c0c */ /* 0x002fe2000cfa1270 */
[----:B------:R-:W-:Y:S01]  /*71ae0*/  VIADD R72, R71, UR68 ;  /* 0x0000004447487c36 */ /* 0x000fe20008000000 */
[----:B------:R-:W1:Y:S01]  /*71af0*/  LDCU UR4, c[0x0][0x39c] ;  /* 0x00007380ff0477ac */ /* 0x000e620008000800 */
[----:B------:R-:W-:Y:S02]  /*71b00*/  F2FP.SATFINITE.E4M3.F32.PACK_AB_MERGE_C R74, R20, R23, RZ ;  /* 0x00000017144a723e */ /* 0x000fe400048070ff */
[----:B--2---:R-:W-:-:S05]  /*71b10*/  F2FP.SATFINITE.E4M3.F32.PACK_AB_MERGE_C R73, R22, R25, RZ ;  /* 0x000000191649723e */ /* 0x004fca00048070ff */
[----:B------:R2:W-:Y:S01]  /*71b20*/  @P4 STG.E.U8 desc[UR20][R68.64], R73 ;  /* 0x0000004944004986 */ /* 0x0005e2000c101114 */
[-C--:B------:R-:W-:Y:S02]  /*71b30*/  IADD3 R70, P4, PT, R71, R3.reuse, RZ ;  /* 0x0000000347467210 */ /* 0x080fe40007f9e0ff */
[----:B------:R-:W-:Y:S02]  /*71b40*/  PRMT R75, R73, 0x9910, RZ ;  /* 0x00009910494b7816 */ /* 0x000fe400000000ff */
[----:B------:R-:W-:Y:S02]  /*71b50*/  LEA.HI.X.SX32 R71, R71, R2, 0x1, P4 ;  /* 0x0000000247477211 */ /* 0x000fe400020f0eff */
[----:B------:R-:W-:Y:S02]  /*71b60*/  SHF.R.S32.HI R75, RZ, 0x8, R75 ;  /* 0x00000008ff4b7819 */ /* 0x000fe4000001144b */
[----:B--2---:R-:W-:-:S03]  /*71b70*/  IADD3 R68, P4, PT, R72, R3, RZ ;  /* 0x0000000348447210 */ /* 0x004fc60007f9e0ff */
[----:B------:R2:W-:Y:S01]  /*71b80*/  @P0 STG.E.U8 desc[UR20][R70.64], R75 ;  /* 0x0000004b46000986 */ /* 0x0005e2000c101114 */
[----:B------:R-:W-:-:S05]  /*71b90*/  LEA.HI.X.SX32 R69, R72, R2, 0x1, P4 ;  /* 0x0000000248457211 */ /* 0x000fca00020f0eff */
[----:B------:R3:W-:Y:S01]  /*71ba0*/  @P2 STG.E.U8 desc[UR20][R68.64], R74 ;  /* 0x0000004a44002986 */ /* 0x0007e2000c101114 */
[----:B--2---:R-:W-:Y:S01]  /*71bb0*/  VIADD R70, R72, UR68 ;  /* 0x0000004448467c36 */ /* 0x004fe20008000000 */
[----:B------:R-:W-:Y:S01]  /*71bc0*/  PRMT R72, R74, 0x9910, RZ ;  /* 0x000099104a487816 */ /* 0x000fe200000000ff */
[C---:B------:R-:W-:Y:S02]  /*71bd0*/  VIADD R71, R0.reuse, 0x67 ;  /* 0x0000006700477836 */ /* 0x040fe40000000000 */
[----:B---3--:R-:W-:Y:S01]  /*71be0*/  VIADD R69, R0, 0x66 ;  /* 0x0000006600457836 */ /* 0x008fe20000000000 */
[----:B------:R-:W-:Y:S02]  /*71bf0*/  IADD3 R68, P2, PT, R70, R3, RZ ;  /* 0x0000000346447210 */ /* 0x000fe40007f5e0ff */
[----:B------:R-:W-:Y:S02]  /*71c00*/  SHF.R.S32.HI R72, RZ, 0x8, R72 ;  /* 0x00000008ff487819 */ /* 0x000fe40000011448 */
[----:B0-----:R-:W-:Y:S01]  /*71c10*/  ISETP.LT.AND P4, PT, R69, UR6, !P1 ;  /* 0x0000000645007c0c */ /* 0x001fe2000cf81270 */
[----:B------:R-:W-:Y:S01]  /*71c20*/  VIADD R73, R0, 0x65 ;  /* 0x0000006500497836 */ /* 0x000fe20000000000 */
[C---:B------:R-:W-:Y:S01]  /*71c30*/  LEA.HI.X.SX32 R69, R70.reuse, R2, 0x1, P2 ;  /* 0x0000000246457211 */ /* 0x040fe200010f0eff */
[----:B------:R-:W0:Y:S01]  /*71c40*/  LDCU UR6, c[0x0][0x39c] ;  /* 0x00007380ff0677ac */ /* 0x000e220008000800 */
[----:B-1----:R-:W-:Y:S01]  /*71c50*/  ISETP.LT.AND P2, PT, R71, UR4, !P1 ;  /* 0x0000000447007c0c */ /* 0x002fe2000cf41270 */
[----:B------:R-:W-:-:S02]  /*71c60*/  VIADD R71, R70, UR68 ;  /* 0x0000004446477c36 */ /* 0x000fc40008000000 */
[----:B------:R1:W-:Y:S01]  /*71c70*/  @P3 STG.E.U8 desc[UR20][R68.64], R72 ;  /* 0x0000004844003986 */ /* 0x0003e2000c101114 */
[----:B------:R-:W-:Y:S01]  /*71c80*/  ISETP.LT.AND P0, PT, R73, UR8, !P1 ;  /* 0x0000000849007c0c */ /* 0x000fe2000cf01270 */
[----:B------:R-:W2:Y:S01]  /*71c90*/  LDCU UR8, c[0x0][0x39c] ;  /* 0x00007380ff0877ac */ /* 0x000ea20008000800 */
[C---:B------:R-:W-:Y:S02]  /*71ca0*/  IADD3 R70, P3, PT, R71.reuse, R3, RZ ;  /* 0x0000000347467210 */ /* 0x040fe40007f7e0ff */
[----:B------:R-:W-:Y:S01]  /*71cb0*/  F2FP.SATFINITE.E4M3.F32.PACK_AB_MERGE_C R74, R18, R21, RZ ;  /* 0x00000015124a723e */ /* 0x000fe200048070ff */
[----:B------:R-:W3:Y:S01]  /*71cc0*/  LDCU UR4, c[0x0][0x39c] ;  /* 0x00007380ff0477ac */ /* 0x000ee20008000800 */
[C---:B-1----:R-:W-:Y:S01]  /*71cd0*/  VIADD R72, R71.reuse, UR68 ;  /* 0x0000004447487c36 */ /* 0x042fe20008000000 */
[----:B------:R-:W-:Y:S02]  /*71ce0*/  LEA.HI.X.SX32 R71, R71, R2, 0x1, P3 ;  /* 0x0000000247477211 */ /* 0x000fe400018f0eff */
[----:B------:R-:W-:-:S02]  /*71cf0*/  PRMT R75, R74, 0x9910, RZ ;  /* 0x000099104a4b7816 */ /* 0x000fc400000000ff */
[C---:B------:R-:W-:Y:S01]  /*71d00*/  IADD3 R68, P3, PT, R72.reuse, R3, RZ ;  /* 0x0000000348447210 */ /* 0x040fe20007f7e0ff */
[----:B------:R1:W-:Y:S03]  /*71d10*/  @P5 STG.E.U8 desc[UR20][R70.64], R74 ;  /* 0x0000004a46005986 */ /* 0x0003e6000c101114 */
[----:B------:R-:W-:Y:S01]  /*71d20*/  LEA.HI.X.SX32 R69, R72, R2, 0x1, P3 ;  /* 0x0000000248457211 */ /* 0x000fe200018f0eff */
[----:B------:R-:W-:Y:S01]  /*71d30*/  VIADD R73, R0, 0x68 ;  /* 0x0000006800497836 */ /* 0x000fe20000000000 */
[----:B-1----:R-:W-:Y:S01]  /*71d40*/  SHF.R.S32.HI R70, RZ, 0x8, R75 ;  /* 0x00000008ff467819 */ /* 0x002fe2000001144b */
[----:B------:R-:W-:Y:S02]  /*71d50*/  VIADD R71, R72, UR68 ;  /* 0x0000004448477c36 */ /* 0x000fe40008000000 */
[----:B------:R-:W-:Y:S02]  /*71d60*/  VIADD R72, R0, 0x69 ;  /* 0x0000006900487836 */ /* 0x000fe40000000000 */
[----:B------:R1:W-:Y:S03]  /*71d70*/  @P0 STG.E.U8 desc[UR20][R68.64], R70 ;  /* 0x0000004644000986 */ /* 0x0003e6000c101114 */
[----:B0-----:R-:W-:Y:S01]  /*71d80*/  ISETP.LT.AND P0, PT, R72, UR6, !P1 ;  /* 0x0000000648007c0c */ /* 0x001fe2000cf01270 */
[----:B------:R-:W0:Y:S01]  /*71d90*/  LDCU UR6, c[0x0][0x39c] ;  /* 0x00007380ff0677ac */ /* 0x000e220008000800 */
[----:B------:R-:W-:-:S02]  /*71da0*/  F2FP.SATFINITE.E4M3.F32.PACK_AB_MERGE_C R72, R16, R19, RZ ;  /* 0x000000131048723e */ /* 0x000fc400048070ff */
[----:B--2---:R-:W-:Y:S01]  /*71db0*/  ISETP.LT.AND P3, PT, R73, UR8, !P1 ;  /* 0x0000000849007c0c */ /* 0x004fe2000cf61270 */
[----:B------:R-:W2:Y:S01]  /*71dc0*/  LDCU UR8, c[0x0][0x39c] ;  /* 0x00007380ff0877ac */ /* 0x000ea20008000800 */
[CC--:B-1----:R-:W-:Y:S01]  /*71dd0*/  IADD3 R68, P5, PT, R71.reuse, R3.reuse, RZ ;  /* 0x0000000347447210 */ /* 0x0c2fe20007fbe0ff */
[----:B------:R-:W-:Y:S01]  /*71de0*/  VIADD R70, R0, 0x6a ;  /* 0x0000006a00467836 */ /* 0x000fe20000000000 */
[----:B------:R-:W-:Y:S02]  /*71df0*/  PRMT R73, R72, 0x9910, RZ ;  /* 0x0000991048497816 */ /* 0x000fe400000000ff */
[C---:B------:R-:W-:Y:S01]  /*71e00*/  LEA.HI.X.SX32 R69, R71.reuse, R2, 0x1, P5 ;  /* 0x0000000247457211 */ /* 0x040fe200028f0eff */
[----:B------:R-:W-:Y:S01]  /*71e10*/  VIADD R71, R71, UR68 ;  /* 0x0000004447477c36 */ /* 0x000fe20008000000 */
[----:B---3--:R-:W-:Y:S01]  /*71e20*/  ISETP.LT.AND P5, PT, R70, UR4, !P1 ;  /* 0x0000000446007c0c */ /* 0x008fe2000cfa1270 */
[----:B------:R-:W1:Y:S02]  /*71e30*/  LDCU UR4, c[0x0][0x39c] ;  /* 0x00007380ff0477ac */ /* 0x000e640008000800 */
[----:B------:R3:W-:Y:S01]  /*71e40*/  @P4 STG.E.U8 desc[UR20][R68.64], R72 ;  /* 0x0000004844004986 */ /* 0x0007e2000c101114 */
[----:B------:R-:W-:Y:S01]  /*71e50*/  IADD3 R70, P4, PT, R71, R3, RZ ;  /* 0x0000000347467210 */ /* 0x000fe20007f9e0ff */
[----:B---3--:R-:W-:-:S02]  /*71e60*/  IMAD.MOV.U32 R69, RZ, RZ, R73 ;  /* 0x000000ffff457224 */ /* 0x008fc400078e0049 */
[C---:B------:R-:W-:Y:S01]  /*71e70*/  VIADD R72, R71.reuse, UR68 ;  /* 0x0000004447487c36 */ /* 0x040fe20008000000 */
[----:B------:R-:W-:Y:S02]  /*71e80*/  LEA.HI.X.SX32 R71, R71, R2, 0x1, P4 ;  /* 0x0000000247477211 */ /* 0x000fe400020f0eff */
[----:B------:R-:W-:Y:S02]  /*71e90*/  SHF.R.S32.HI R69, RZ, 0x8, R69 ;  /* 0x00000008ff457819 */ /* 0x000fe40000011445 */
[----:B------:R-:W-:Y:S01]  /*71ea0*/  IADD3 R68, P4, PT, R72, R3, RZ ;  /* 0x0000000348447210 */ /* 0x000fe20007f9e0ff */
[----:B------:R-:W-:Y:S01]  /*71eb0*/  VIADD R73, R0, 0x6b ;  /* 0x0000006b00497836 */ /* 0x000fe20000000000 */
[----:B------:R-:W-:Y:S01]  /*71ec0*/  F2FP.SATFINITE.E4M3.F32.PACK_AB_MERGE_C R74, R14, R17, RZ ;  /* 0x000000110e4a723e */ /* 0x000fe200048070ff */
[----:B------:R3:W-:Y:S03]  /*71ed0*/  @P2 STG.E.U8 desc[UR20][R70.64], R69 ;  /* 0x0000004546002986 */ /* 0x0007e6000c101114 */
[----:B0-----:R-:W-:Y:S01]  /*71ee0*/  ISETP.LT.AND P2, PT, R73, UR6, !P1 ;  /* 0x0000000649007c0c */ /* 0x001fe2000cf41270 */
[----:B------:R-:W0:Y:S01]  /*71ef0*/  LDCU UR6, c[0x0][0x39c] ;  /* 0x00007380ff0677ac */ /* 0x000e220008000800 */
[----:B------:R-:W-:-:S02]  /*71f00*/  PRMT R73, R74, 0x9910, RZ ;  /* 0x000099104a497816 */ /* 0x000fc400000000ff */
[C---:B---3--:R-:W-:Y:S01]  /*71f10*/  LEA.HI.X.SX32 R69, R72.reuse, R2, 0x1, P4 ;  /* 0x0000000248457211 */ /* 0x048fe200020f0eff */
[----:B------:R-:W-:-:S04]  /*71f20*/  VIADD R71, R72, UR68 ;  /* 0x0000004448477c36 */ /* 0x000fc80008000000 */
[----:B------:R3:W-:Y:S01]  /*71f30*/  @P3 STG.E.U8 desc[UR20][R68.64], R74 ;  /* 0x0000004a44003986 */ /* 0x0007e2000c101114 */
[CC--:B------:R-:W-:Y:S01]  /*71f40*/  IADD3 R70, P3, PT, R71.reuse, R3.reuse, RZ ;  /* 0x0000000347467210 */ /* 0x0c0fe20007f7e0ff */
[C---:B------:R-:W-:Y:S01]  /*71f50*/  VIADD R72, R71.reuse, UR68 ;  /* 0x0000004447487c36 */ /* 0x040fe20008000000 */
[----:B------:R-:W-:Y:S02]  /*71f60*/  SHF.R.S32.HI R73, RZ, 0x8, R73 ;  /* 0x00000008ff497819 */ /* 0x000fe40000011449 */
[----:B------:R-:W-:Y:S01]  /*71f70*/  LEA.HI.X.SX32 R71, R71, R2, 0x1, P3 ;  /* 0x0000000247477211 */ /* 0x000fe200018f0eff */
[C---:B---3--:R-:W-:Y:S02]  /*71f80*/  VIADD R68, R0.reuse, 0x6c ;  /* 0x0000006c00447836 */ /* 0x048fe40000000000 */
[----:B------:R-:W-:Y:S02]  /*71f90*/  VIADD R69, R0, 0x6d ;  /* 0x0000006d00457836 */ /* 0x000fe40000000000 */
[----:B------:R3:W-:Y:S01]  /*71fa0*/  @P0 STG.E.U8 desc[UR20][R70.64], R73 ;  /* 0x0000004946000986 */ /* 0x0007e2000c101114 */
[----:B--2---:R-:W-:Y:S01]  /*71fb0*/  ISETP.LT.AND P3, PT, R68, UR8, !P1 ;  /* 0x0000000844007c0c */ /* 0x004fe2000cf61270 */
[----:B------:R-:W2:Y:S01]  /*71fc0*/  LDCU UR8, c[0x0][0x39c] ;  /* 0x00007380ff0877ac */ /* 0x000ea20008000800 */
[----:B------:R-:W-:-:S02]  /*71fd0*/  IADD3 R68, P4, PT, R72, R3, RZ ;  /* 0x0000000348447210 */ /* 0x000fc40007f9e0ff */
[----:B-1----:R-:W-:Y:S01]  /*71fe0*/  ISETP.LT.AND P0, PT, R69, UR4, !P1 ;  /* 0x0000000445007c0c */ /* 0x002fe2000cf01270 */
[----:B------:R-:W1:Y:S01]  /*71ff0*/  LDCU UR4, c[0x0][0x39c] ;  /* 0x00007380ff0477ac */ /* 0x000e620008000800 */
[----:B------:R-:W-:Y:S02]  /*72000*/  LEA.HI.X.SX32 R69, R72, R2, 0x1, P4 ;  /* 0x0000000248457211 */ /* 0x000fe400020f0eff */
[----:B---3--:R-:W-:Y:S01]  /*72010*/  F2FP.SATFINITE.E4M3.F32.PACK_AB_MERGE_C R70, R12, R15, RZ ;  /* 0x0000000f0c46723e */ /* 0x008fe200048070ff */
[----:B------:R-:W-:-:S03]  /*72020*/  VIADD R71, R72, UR68 ;  /* 0x0000004448477c36 */ /* 0x000fc60008000000 */
[----:B------:R-:W-:Y:S01]  /*72030*/  PRMT R72, R70, 0x9910, RZ ;  /* 0x0000991046487816 */ /* 0x000fe200000000ff */
[----:B------:R3:W-:Y:S01]  /*72040*/  @P5 STG.E.U8 desc[UR20][R68.64], R70 ;  /* 0x0000004644005986 */ /* 0x0007e2000c101114 */
[----:B------:R-:W-:-:S03]  /*72050*/  VIADD R73, R0, 0x6e ;  /* 0x0000006e00497836 */ /* 0x000fc60000000000 */
[----:B---3--:R-:W-:Y:S01]  /*72060*/  IMAD.MOV.U32 R69, RZ, RZ, R72 ;  /* 0x000000ffff457224 */ /* 0x008fe200078e0048 */
[C---:B------:R-:W-:Y:S01]  /*72070*/  IADD3 R70, P5, PT, R71.reuse, R3, RZ ;  /* 0x0000000347467210 */ /* 0x040fe20007fbe0ff */
[----:B------:R-:W-:-:S03]  /*72080*/  VIADD R72, R71, UR68 ;  /* 0x0000004447487c36 */ /* 0x000fc60008000000 */
[-C--:B------:R-:W-:Y:S02]  /*72090*/  LEA.HI.X.SX32 R71, R71, R2.reuse, 0x1, P5 ;  /* 0x0000000247477211 */ /* 0x080fe400028f0eff */
[----:B------:R-:W-:Y:S02]  /*720a0*/  SHF.R.S32.HI R69, RZ, 0x8, R69 ;  /* 0x00000008ff457819 */ /* 0x000fe40000011445 */
[----:B------:R-:W-:Y:S02]  /*720b0*/  IADD3 R68, P5, PT, R72, R3, RZ ;  /* 0x0000000348447210 */ /* 0x000fe40007fbe0ff */
[----:B-----5:R-:W-:Y:S01]  /*720c0*/  F2FP.SATFINITE.E4M3.F32.PACK_AB_MERGE_C R74, R10, R13, RZ ;  /* 0x0000000d0a4a723e */ /* 0x020fe200048070ff */
[----:B------:R3:W-:Y:S01]  /*720d0*/  @P2 STG.E.U8 desc[UR20][R70.64], R69 ;  /* 0x0000004546002986 */ /* 0x0007e2000c101114 */
[----:B0-----:R-:W-:Y:S01]  /*720e0*/  ISETP.LT.AND P4, PT, R73, UR6, !P1 ;  /* 0x0000000649007c0c */ /* 0x001fe2000cf81270 */
[----:B------:R-:W-:Y:S01]  /*720f0*/  VIADD R73, R0, 0x6f ;  /* 0x0000006f00497836 */ /* 0x000fe20000000000 */
[----:B------:R-:W0:Y:S01]  /*72100*/  LDCU UR6, c[0x0][0x39c] ;  /* 0x00007380ff0677ac */ /* 0x000e220008000800 */
[----:B------:R-:W5:Y:S01]  /*72110*/  LDL.LU R10, [R1+0x20cc] ;  /* 0x0020cc00010a7983 */ /* 0x000f620000300800 */
[C---:B---3--:R-:W-:Y:S01]  /*72120*/  LEA.HI.X.SX32 R69, R72.reuse, R2, 0x1, P5 ;  /* 0x0000000248457211 */ /* 0x048fe200028f0eff */
[----:B------:R-:W-:Y:S01]  /*72130*/  VIADD R71, R72, UR68 ;  /* 0x0000004448477c36 */ /* 0x000fe20008000000 */
[----:B----4-:R-:W-:-:S02]  /*72140*/  F2FP.SATFINITE.E4M3.F32.PACK_AB_MERGE_C R72, R9, R11, RZ ;  /* 0x0000000b0948723e */ /* 0x010fc400048070ff */
[----:B------:R-:W3:Y:S04]  /*72150*/  LDL.LU R11, [R1+0x598] ;  /* 0x00059800010b7983 */ /* 0x000ee80000300800 */
[----:B------:R-:W3:Y:S01]  /*72160*/  LDL.LU R9, [R1+0x59c] ;  /* 0x00059c0001097983 */ /* 0x000ee20000300800 */
[----:B-1----:R-:W-:Y:S01]  /*72170*/  ISETP.LT.AND P2, PT, R73, UR4, !P1 ;  /* 0x0000000449007c0c */ /* 0x002fe2000cf41270 */
[----:B------:R-:W1:Y:S01]  /*72180*/  LDCU UR4, c[0x0][0x39c] ;  /* 0x00007380ff0477ac */ /* 0x000e620008000800 */
[----:B------:R-:W-:Y:S01]  /*72190*/  PRMT R73, R74, 0x9910, RZ ;  /* 0x000099104a497816 */ /* 0x000fe200000000ff */
[----:B------:R4:W-:Y:S01]  /*721a0*/  @P3 STG.E.U8 desc[UR20][R68.64], R74 ;  /* 0x0000004a44003986 */ /* 0x0009e2000c101114 */
[----:B------:R-:W-:-:S03]  /*721b0*/  IADD3 R70, P3, PT, R71, R3, RZ ;  /* 0x0000000347467210 */ /* 0x000fc60007f7e0ff */
[----:B----4-:R-:W-:Y:S02]  /*721c0*/  IMAD.MOV.U32 R69, RZ, RZ, R73 ;  /* 0x000000ffff457224 */ /* 0x010fe400078e0049 */
[----:B------:R-:W-:Y:S02]  /*721d0*/  VIADD R68, R0, 0x70 ;  /* 0x0000007000447836 */ /* 0x000fe40000000000 */
[C---:B------:R-:W-:Y:S01]  /*721e0*/  VIADD R0, R71.reuse, UR68 ;  /* 0x0000004447007c36 */ /* 0x040fe20008000000 */
[-C--:B------:R-:W-:Y:S02]  /*721f0*/  LEA.HI.X.SX32 R71, R71, R2.reuse, 0x1, P3 ;  /* 0x0000000247477211 */ /* 0x080fe400018f0eff */
[----:B------:R-:W-:Y:S02]  /*72200*/  SHF.R.S32.HI R69, RZ, 0x8, R69 ;  /* 0x00000008ff457819 */ /* 0x000fe40000011445 */
[----:B------:R-:W-:Y:S01]  /*72210*/  ISETP.LT.AND P3, PT, R68, UR5, !P1 ;  /* 0x0000000544007c0c */ /* 0x000fe2000cf61270 */
[----:B------:R-:W4:Y:S01]  /*72220*/  LDCU UR5, c[0x0][0x39c] ;  /* 0x00007380ff0577ac */ /* 0x000f220008000800 */
[----:B------:R-:W-:Y:S01]  /*72230*/  IADD3 R68, P5, PT, R0, R3, RZ ;  /* 0x0000000300447210 */ /* 0x000fe20007fbe0ff */
[----:B------:R0:W-:Y:S01]  /*72240*/  @P0 STG.E.U8 desc[UR20][R70.64], R69 ;  /* 0x0000004546000986 */ /* 0x0001e2000c101114 */
[----:B-1----:R-:W-:Y:S01]  /*72250*/  ISETP.LT.AND P0, PT, R8, UR4, !P1 ;  /* 0x0000000408007c0c */ /* 0x002fe2000cf01270 */
[----:B------:R-:W5:Y:S02]  /*72260*/  LDCU UR4, c[0x0][0x39c] ;  /* 0x00007380ff0477ac */ /* 0x000f640008000800 */
[----:B------:R-:W2:Y:S01]  /*72270*/  LDL.LU R8, [R1+0x20e0] ;  /* 0x0020e00001087983 */ /* 0x000ea20000300800 */
[----:B0-----:R-:W-:-:S05]  /*72280*/  LEA.HI.X.SX32 R69, R0, R2, 0x1, P5 ;  /* 0x0000000200457211 */ /* 0x001fca00028f0eff */
[----:B------:R0:W-:Y:S01]  /*72290*/  @P4 STG.E.U8 desc[UR20][R68.64], R72 ;  /* 0x0000004844004986 */ /* 0x0001e2000c101114 */
[----:B------:R-:W-:Y:S01]  /*722a0*/  ISETP.LT.AND P4, PT, R4, UR6, !P1 ;  /* 0x0000000604007c0c */ /* 0x000fe2000cf81270 */
[----:B------:R-:W-:Y:S02]  /*722b0*/  VIADD R71, R0, UR68 ;  /* 0x0000004400477c36 */ /* 0x000fe40008000000 */
[----:B------:R-:W2:Y:S01]  /*722c0*/  LDL.LU R4, [R1+0x20ac] ;  /* 0x0020ac0001047983 */ /* 0x000ea20000300800 */
[----:B------:R-:W-:Y:S01]  /*722d0*/  PRMT R0, R72, 0x9910, RZ ;  /* 0x0000991048007816 */ /* 0x000fe200000000ff */
[----:B------:R-:W1:Y:S01]  /*722e0*/  LDCU UR6, c[0x0][0x39c] ;  /* 0x00007380ff0677ac */ /* 0x000e620008000800 */
[----:B------:R-:W-:-:S03]  /*722f0*/  IADD3 R70, P5, PT, R71, R3, RZ ;  /* 0x0000000347467210 */ /* 0x000fc60007fbe0ff */
[----:B0-----:R-:W-:Y:S02]  /*72300*/  IMAD.MOV.U32 R69, RZ, RZ, R0 ;  /* 0x000000ffff457224 */ /* 0x001fe400078e0000 */
[----:B------:R-:W-:Y:S01]  /*72310*/  VIADD R0, R71, UR68 ;  /* 0x0000004447007c36 */ /* 0x000fe20008000000 */
[----:B------:R-:W-:Y:S02]  /*72320*/  F2FP.SATFINITE.E4M3.F32.PACK_AB_MERGE_C R72, R7, R6, RZ ;  /* 0x000000060748723e */ /* 0x000fe400048070ff */
[-C--:B------:R-:W-:Y:S01]  /*72330*/  LEA.HI.X.SX32 R71, R71, R2.reuse, 0x1, P5 ;  /* 0x0000000247477211 */ /* 0x080fe200028f0eff */
[----:B------:R-:W2:Y:S01]  /*72340*/  LDL.LU R6, [R1+0x5a0] ;  /* 0x0005a00001067983 */ /* 0x000ea20000300800 */
[----:B------:R-:W-:Y:S02]  /*72350*/  SHF.R.S32.HI R69, RZ, 0x8, R69 ;  /* 0x00000008ff457819 */ /* 0x000fe40000011445 */
[C---:B------:R-:W-:Y:S01]  /*72360*/  IADD3 R68, P5, PT, R0.reuse, R3, RZ ;  /* 0x0000000300447210 */ /* 0x040fe20007fbe0ff */
[----:B------:R-:W2:Y:S04]  /*72370*/  LDL.LU R7, [R1+0x5a4] ;  /* 0x0005a40001077983 */ /* 0x000ea80000300800 */
[----:B------:R0:W-:Y:S01]  /*72380*/  @P2 STG.E.U8 desc[UR20][R70.64], R69 ;  /* 0x0000004546002986 */ /* 0x0001e2000c101114 */
[----:B----4-:R-:W-:Y:S01]  /*72390*/  ISETP.LT.AND P2, PT, R5, UR5, !P1 ;  /* 0x0000000505007c0c */ /* 0x010fe2000cf41270 */
[----:B------:R-:W2:Y:S02]  /*723a0*/  LDCU UR5, c[0x0][0x39c] ;  /* 0x00007380ff0577ac */ /* 0x000ea40008000800 */
[----:B------:R-:W4:Y:S01]  /*723b0*/  LDL.LU R5, [R1+0x20b8] ;  /* 0x0020b80001057983 */ /* 0x000f220000300800 */
[C---:B0-----:R-:W-:Y:S01]  /*723c0*/  LEA.HI.X.SX32 R69, R0.reuse, R2, 0x1, P5 ;  /* 0x0000000200457211 */ /* 0x041fe200028f0eff */
[----:B------:R-:W-:Y:S01]  /*723d0*/  VIADD R71, R0, UR68 ;  /* 0x0000004400477c36 */ /* 0x000fe20008000000 */
[----:B------:R-:W-:-:S03]  /*723e0*/  PRMT R0, R72, 0x9910, RZ ;  /* 0x0000991048007816 */ /* 0x000fc600000000ff */
[----:B------:R0:W-:Y:S01]  /*723f0*/  @P3 STG.E.U8 desc[UR20][R68.64], R72 ;  /* 0x0000004844003986 */ /* 0x0001e2000c101114 */
[CC--:B------:R-:W-:Y:S01]  /*72400*/  IADD3 R70, P3, PT, R71.reuse, R3.reuse, RZ ;  /* 0x0000000347467210 */ /* 0x0c0fe20007f7e0ff */
[----:B0-----:R-:W-:Y:S02]  /*72410*/  IMAD.MOV.U32 R69, RZ, RZ, R0 ;  /* 0x000000ffff457224 */ /* 0x001fe400078e0000 */
[C---:B------:R-:W-:Y:S01]  /*72420*/  VIADD R0, R71.reuse, UR68 ;  /* 0x0000004447007c36 */ /* 0x040fe20008000000 */
[----:B------:R-:W-:Y:S02]  /*72430*/  LEA.HI.X.SX32 R71, R71, R2, 0x1, P3 ;  /* 0x0000000247477211 */ /* 0x000fe400018f0eff */
[----:B------:R-:W-:Y:S02]  /*72440*/  SHF.R.S32.HI R69, RZ, 0x8, R69 ;  /* 0x00000008ff457819 */ /* 0x000fe40000011445 */
[----:B------:R-:W-:-:S03]  /*72450*/  IADD3 R68, P5, PT, R0, R3, RZ ;  /* 0x0000000300447210 */ /* 0x000fc60007fbe0ff */
[----:B------:R0:W-:Y:S02]  /*72460*/  @P0 STG.E.U8 desc[UR20][R70.64], R69 ;  /* 0x0000004546000986 */ /* 0x0001e4000c101114 */
[----:B0-----:R-:W-:Y:S02]  /*72470*/  LEA.HI.X.SX32 R69, R0, R2, 0x1, P5 ;  /* 0x0000000200457211 */ /* 0x001fe400028f0eff */
[----:B-----5:R-:W-:Y:S02]  /*72480*/  ISETP.LT.AND P3, PT, R10, UR4, !P1 ;  /* 0x000000040a007c0c */ /* 0x020fe4000cf61270 */
[----:B---3--:R-:W-:Y:S01]  /*72490*/  F2FP.SATFINITE.E4M3.F32.PACK_AB_MERGE_C R72, R9, R11, RZ ;  /* 0x0000000b0948723e */ /* 0x008fe200048070ff */
[----:B------:R-:W3:Y:S01]  /*724a0*/  LDL.LU R10, [R1+0x20c8] ;  /* 0x0020c800010a7983 */ /* 0x000ee20000300800 */
[----:B------:R-:W-:Y:S01]  /*724b0*/  VIADD R71, R0, UR68 ;  /* 0x0000004400477c36 */ /* 0x000fe20008000000 */
[----:B------:R-:W4:Y:S02]  /*724c0*/  LDCU UR4, c[0x0][0x39c] ;  /* 0x00007380ff0477ac */ /* 0x000f240008000800 */
[----:B------:R-:W5:Y:S04]  /*724d0*/  LDL.LU R11, [R1+0x5a8] ;  /* 0x0005a800010b7983 */ /* 0x000f680000300800 */
[----:B------:R-:W5:Y:S04]  /*724e0*/  LDL.LU R9, [R1+0x5ac] ;  /* 0x0005ac0001097983 */ /* 0x000f680000300800 */
[----:B------:R0:W-:Y:S01]  /*724f0*/  @P4 STG.E.U8 desc[UR20][R68.64], R72 ;  /* 0x0000004844004986 */ /* 0x0001e2000c101114 */
[----:B--2---:R-:W-:Y:S01]  /*72500*/  ISETP.LT.AND P0, PT, R8, UR5, !P1 ;  /* 0x0000000508007c0c */ /* 0x004fe2000cf01270 */
[----:B------:R-:W3:Y:S02]  /*72510*/  LDCU UR5, c[0x0][0x39c] ;  /* 0x00007380ff0577ac */ /* 0x000ee40008000800 */
[----:B------:R-:W2:Y:S01]  /*72520*/  LDL.LU R8, [R1+0x20dc] ;  /* 0x0020dc0001087983 */ /* 0x000ea20000300800 */
[----:B-1----:R-:W-:Y:S01]  /*72530*/  ISETP.LT.AND P4, PT, R4, UR6, !P1 ;  /* 0x0000000604007c0c */ /* 0x002fe2000cf81270 */
[----:B------:R-:W1:Y:S02]  /*72540*/  LDCU UR6, c[0x0][0x39c] ;  /* 0x00007380ff0677ac */ /* 0x000e640008000800 */
[----:B------:R-:W1:Y:S01]  /*72550*/  LDL.LU R4, [R1+0x20f4] ;  /* 0x0020f40001047983 */ /* 0x000e620000300800 */
[----:B------:R-:W-:-:S02]  /*72560*/  PRMT R0, R72, 0x9910, RZ ;  /* 0x0000991048007816 */ /* 0x000fc400000000ff */
[----:B------:R-:W-:-:S03]  /*72570*/  IADD3 R70, P5, PT, R71, R3, RZ ;  /* 0x0000000347467210 */ /* 0x000fc60007fbe0ff */
[----:B0-----:R-:W-:Y:S02]  /*72580*/  IMAD.MOV.U32 R69, RZ, RZ, R0 ;  /* 0x000000ffff457224 */ /* 0x001fe400078e0000 */
[C---:B------:R-:W-:Y:S01]  /*72590*/  VIADD R0, R71.reuse, UR68 ;  /* 0x0000004447007c36 */ /* 0x040fe20008000000 */
[----:B------:R-:W-:Y:S02]  /*725a0*/  LEA.HI.X.SX32 R71, R71, R2, 0x1, P5 ;  /* 0x0000000247477211 */ /* 0x000fe400028f0eff */
[----:B------:R-:W-:Y:S02]  /*725b0*/  SHF.R.S32.HI R69, RZ, 0x8, R69 ;  /* 0x00000008ff457819 */ /* 0x000fe40000011445 */
[C---:B------:R-:W-:Y:S02]  /*725c0*/  IADD3 R68, P5, PT, R0.reuse, R3, RZ ;  /* 0x0000000300447210 */ /* 0x040fe40007fbe0ff */
[----:B------:R-:W-:Y:S02]  /*725d0*/  F2FP.SATFINITE.E4M3.F32.PACK_AB_MERGE_C R72, R7, R6, RZ ;  /* 0x000000060748723e */ /* 0x000fe400048070ff */
[----:B------:R-:W2:Y:S04]  /*725e0*/  LDL.LU R6, [R1+0x5b0] ;  /* 0x0005b00001067983 */ /* 0x000ea80000300800 */
        /* <DEDUP_REMOVED lines=17> */
[----:B---3--:R-:W-:Y:S02]  /*72700*/  ISETP.LT.AND P3, PT, R10, UR5, !P1 ;  /* 0x000000050a007c0c */ /* 0x008fe4000cf61270 */
[----:B-----5:R-:W-:Y:S01]  /*72710*/  F2FP.SATFINITE.E4M3.F32.PACK_AB_MERGE_C R72, R9, R11, RZ ;  /* 0x0000000b0948723e */ /* 0x020fe200048070ff */
        /* <DEDUP_REMOVED lines=58> */
[----:B------:R-:W-:-:S03]  /*72ac0*/  IADD3 R68, P5, PT, R0, R3, RZ ;  /* 0x0000000300447210 */ /* 0x000fc60007fbe0ff */
[----:B------:R0:W-:Y:S01]  /*72ad0*/  @P2 STG.E.U8 desc[UR20][R70.64], R69 ;  /* 0x0000004546002986 */ /* 0x0001e2000c101114 */
[----:B------:R-:W-:-:S03]  /*72ae0*/  F2FP.SATFINITE.E4M3.F32.PACK_AB_MERGE_C R72, R7, R6, RZ ;  /* 0x000000060748723e */ /* 0x000fc600048070ff */
[----:B------:R-:W2:Y:S04]  /*72af0*/  LDL.LU R6, [R1+0x400] ;  /* 0x0004000001067983 */ /* 0x000ea80000300800 */
[----:B------:R-:W2:Y:S01]  /*72b00*/  LDL.LU R7, [R1+0x404] ;  /* 0x0004040001077983 */ /* 0x000ea20000300800 */
[C---:B0-----:R-:W-:Y:S01]  /*72b10*/  LEA.HI.X.SX32 R69, R0.reuse, R2, 0x1, P5 ;  /* 0x0000000200457211 */ /* 0x041fe200028f0eff */
[----:B------:R-:W-:Y:S01]  /*72b20*/  VIADD R71, R0, UR68 ;  /* 0x0000004400477c36 */ /* 0x000fe20008000000 */
[----:B------:R-:W-:-:S03]  /*72b30*/  PRMT R0, R72, 0x9910, RZ ;  /* 0x0000991048007816 */ /* 0x000fc600000000ff */
[----:B------:R0:W-:Y:S01]  /*72b40*/  @P3 STG.E.U8 desc[UR20][R68.64], R72 ;  /* 0x0000004844003986 */ /* 0x0001e2000c101114 */
[----:B------:R-:W-:Y:S02]  /*72b50*/  IADD3 R70, P3, PT, R71, R3, RZ ;  /* 0x0000000347467210 */ /* 0x000fe40007f7e0ff */
[----:B----4-:R-:W-:Y:S01]  /*72b60*/  ISETP.LT.AND P2, PT, R5, UR4, !P1 ;  /* 0x0000000405007c0c */ /* 0x010fe2000cf41270 */
[----:B------:R-:W2:Y:S01]  /*72b70*/  LDCU UR4, c[0x0][0x39c] ;  /* 0x00007380ff0477ac */ /* 0x000ea20008000800 */
[----:B------:R-:W4:Y:S01]  /*72b80*/  LDL.LU R5, [R1+0x2104] ;  /* 0x0021040001057983 */ /* 0x000f220000300800 */
[----:B0-----:R-:W-:Y:S02]  /*72b90*/  IMAD.MOV.U32 R69, RZ, RZ, R0 ;  /* 0x000000ffff457224 */ /* 0x001fe400078e0000 */
[C---:B------:R-:W-:Y:S01]  /*72ba0*/  VIADD R0, R71.reuse, UR68 ;  /* 0x0000004447007c36 */ /* 0x040fe20008000000 */
[----:B------:R-:W-:Y:S02]  /*72bb0*/  LEA.HI.X.SX32 R71, R71, R2, 0x1, P3 ;  /* 0x0000000247477211 */ /* 0x000fe400018f0eff */
[----:B------:R-:W-:-:S02]  /*72bc0*/  SHF.R.S32.HI R69, RZ, 0x8, R69 ;  /* 0x00000008ff457819 */ /* 0x000fc40000011445 */
        /* <DEDUP_REMOVED lines=9> */
[----:B------:R-:W5:Y:S01]  /*72c60*/  LDL.LU R9, [R1+0x40c] ;  /* 0x00040c0001097983 */ /* 0x000f620000300800 */
[----:B--2---:R-:W-:Y:S01]  /*72c70*/  ISETP.LT.AND P0, PT, R8, UR4, !P1 ;  /* 0x0000000408007c0c */ /* 0x004fe2000cf01270 */
[----:B------:R-:W3:Y:S02]  /*72c80*/  LDCU UR4, c[0x0][0x39c] ;  /* 0x00007380ff0477ac */ /* 0x000ee40008000800 */
[----:B------:R0:W-:Y:S04]  /*72c90*/  @P4 STG.E.U8 desc[UR20][R68.64], R72 ;  /* 0x0000004844004986 */ /* 0x0001e8000c101114 */
        /* <DEDUP_REMOVED lines=79> */
[----:B------:R0:W-:Y:S01]  /*73190*/  @P4 STG.E.U8 desc[UR20][R68.64], R72 ;  /* 0x0000004844004986 */ /* 0x0001e2000c101114 */
[----:B-1----:R-:W-:Y:S01]  /*731a0*/  ISETP.LT.AND P4, PT, R4, UR6, !P1 ;  /* 0x0000000604007c0c */ /* 0x002fe2000cf81270 */
[----:B------:R-:W1:Y:S02]  /*731b0*/  LDCU UR6, c[0x0][0x39c] ;  /* 0x00007380ff0677ac */ /* 0x000e640008000800 */
[----:B------:R-:W2:Y:S04]  /*731c0*/  LDL.LU R8, [R1+0x212c] ;  /* 0x00212c0001087983 */ /* 0x000ea80000300800 */
        /* <DEDUP_REMOVED lines=247> */
[----:B------:R-:W-:Y:S02]  /*74140*/  F2FP.SATFINITE.E4M3.F32.PACK_AB_MERGE_C R72, R7, R6, RZ ;  /* 0x000000060748723e */ /* 0x000fe400048070ff */
[----:B------:R-:W2:Y:S01]  /*74150*/  LDL.LU R6, [R1+0x490] ;  /* 0x0004900001067983 */ /* 0x000ea20000300800 */
[----:B------:R-:W-:-:S03]  /*74160*/  IADD3 R68, P5, PT, R0, R3, RZ ;  /* 0x0000000300447210 */ /* 0x000fc60007fbe0ff */
        /* <DEDUP_REMOVED lines=36> */
[----:B------:R-:W-:Y:S02]  /*743b0*/  F2FP.SATFINITE.E4M3.F32.PACK_AB_MERGE_C R72, R7, R6, RZ ;  /* 0x000000060748723e */ /* 0x000fe400048070ff */
[----:B------:R-:W-:Y:S01]  /*743c0*/  SHF.R.S32.HI R69, RZ, 0x8, R69 ;  /* 0x00000008ff457819 */ /* 0x000fe20000011445 */
        /* <DEDUP_REMOVED lines=240> */
[C---:B------:R-:W-:Y:S01]  /*752d0*/  IADD3 R68, P5, PT, R0.reuse, R3, RZ ;  /* 0x0000000300447210 */ /* 0x040fe20007fbe0ff */
        /* <DEDUP_REMOVED lines=78> */
[CC--:B------:R-:W-:Y:S02]  /*757c0*/  IADD3 R68, P5, PT, R0.reuse, R3.reuse, RZ ;  /* 0x0000000300447210 */ /* 0x0c0fe40007fbe0ff */
[----:B------:R-:W-:Y:S01]  /*757d0*/  F2FP.SATFINITE.E4M3.F32.PACK_AB_MERGE_C R72, R7, R6, RZ ;  /* 0x000000060748723e */ /* 0x000fe200048070ff */
[----:B------:R0:W-:Y:S04]  /*757e0*/  @P2 STG.E.U8 desc[UR20][R70.64], R69 ;  /* 0x0000004546002986 */ /* 0x0001e8000c101114 */
[----:B------:R-:W2:Y:S01]  /*757f0*/  LDL.LU R6, [R1+0x320] ;  /* 0x0003200001067983 */ /* 0x000ea20000300800 */
[----:B----4-:R-:W-:Y:S01]  /*75800*/  ISETP.LT.AND P2, PT, R5, UR4, !P1 ;  /* 0x0000000405007c0c */ /* 0x010fe2000cf41270 */
[----:B------:R-:W2:Y:S02]  /*75810*/  LDCU UR4, c[0x0][0x39c] ;  /* 0x00007380ff0477ac */ /* 0x000ea40008000800 */
[----:B------:R-:W4:Y:S01]  /*75820*/  LDL.LU R7, [R1+0x324] ;  /* 0x0003240001077983 */ /* 0x000f220000300800 */
[C---:B0-----:R-:W-:Y:S01]  /*75830*/  LEA.HI.X.SX32 R69, R0.reuse, R2, 0x1, P5 ;  /* 0x0000000200457211 */ /* 0x041fe200028f0eff */
[----:B------:R-:W-:Y:S01]  /*75840*/  VIADD R71, R0, UR68 ;  /* 0x0000004400477c36 */ /* 0x000fe20008000000 */
[----:B------:R-:W-:Y:S01]  /*75850*/  PRMT R0, R72, 0x9910, RZ ;  /* 0x0000991048007816 */ /* 0x000fe200000000ff */
[----:B------:R-:W4:Y:S04]  /*75860*/  LDL.LU R5, [R1+0x21e8] ;  /* 0x0021e80001057983 */ /* 0x000f280000300800 */
[----:B------:R0:W-:Y:S01]  /*75870*/  @P3 STG.E.U8 desc[UR20][R68.64], R72 ;  /* 0x0000004844003986 */ /* 0x0001e2000c101114 */
[----:B------:R-:W-:Y:S01]  /*75880*/  IADD3 R70, P3, PT, R71, R3, RZ ;  /* 0x0000000347467210 */ /* 0x000fe20007f7e0ff */
[----:B0-----:R-:W-:-:S02]  /*75890*/  IMAD.MOV.U32 R69, RZ, RZ, R0 ;  /* 0x000000ffff457224 */ /* 0x001fc400078e0000 */
        /* <DEDUP_REMOVED lines=10> */
[----:B------:R-:W0:Y:S02]  /*75940*/  LDCU UR5, c[0x0][0x39c] ;  /* 0x00007380ff0577ac */ /* 0x000e240008000800 */
[----:B------:R-:W5:Y:S04]  /*75950*/  LDL.LU R11, [R1+0x328] ;  /* 0x00032800010b7983 */ /* 0x000f680000300800 */
[----:B------:R-:W5:Y:S01]  /*75960*/  LDL.LU R9, [R1+0x32c] ;  /* 0x00032c0001097983 */ /* 0x000f620000300800 */
[----:B--2---:R-:W-:Y:S01]  /*75970*/  ISETP.LT.AND P0, PT, R8, UR4, !P1 ;  /* 0x0000000408007c0c */ /* 0x004fe2000cf01270 */
[----:B------:R-:W3:Y:S02]  /*75980*/  LDCU UR4, c[0x0][0x39c] ;  /* 0x00007380ff0477ac */ /* 0x000ee40008000800 */
[----:B------:R2:W-:Y:S01]  /*75990*/  @P4 STG.E.U8 desc[UR20][R68.64], R72 ;  /* 0x0000004844004986 */ /* 0x0005e2000c101114 */
[----:B-1----:R-:W-:Y:S01]  /*759a0*/  ISETP.LT.AND P4, PT, R4, UR6, !P1 ;  /* 0x0000000604007c0c */ /* 0x002fe2000cf81270 */
[----:B------:R-:W1:Y:S02]  /*759b0*/  LDCU UR6, c[0x0][0x39c] ;  /* 0x00007380ff0677ac */ /* 0x000e640008000800 */
[----:B------:R-:W5:Y:S04]  /*759c0*/  LDL.LU R8, [R1+0x2224] ;  /* 0x0022240001087983 */ /* 0x000f680000300800 */
[----:B------:R-:W1:Y:S01]  /*759d0*/  LDL.LU R4, [R1+0x222c] ;  /* 0x00222c0001047983 */ /* 0x000e620000300800 */
[----:B------:R-:W-:-:S02]  /*759e0*/  PRMT R0, R72, 0x9910, RZ ;  /* 0x0000991048007816 */ /* 0x000fc400000000ff */
[----:B------:R-:W-:-:S03]  /*759f0*/  IADD3 R70, P5, PT, R71, R3, RZ ;  /* 0x0000000347467210 */ /* 0x000fc60007fbe0ff */
[----:B--2---:R-:W-:Y:S02]  /*75a00*/  IMAD.MOV.U32 R69, RZ, RZ, R0 ;  /* 0x000000ffff457224 */ /* 0x004fe400078e0000 */
[C---:B------:R-:W-:Y:S01]  /*75a10*/  VIADD R0, R71.reuse, UR68 ;  /* 0x0000004447007c36 */ /* 0x040fe20008000000 */
[----:B------:R-:W-:Y:S02]  /*75a20*/  LEA.HI.X.SX32 R71, R71, R2, 0x1, P5 ;  /* 0x0000000247477211 */ /* 0x000fe400028f0eff */
[----:B------:R-:W-:Y:S02]  /*75a30*/  SHF.R.S32.HI R69, RZ, 0x8, R69 ;  /* 0x00000008ff457819 */ /* 0x000fe40000011445 */
[C---:B------:R-:W-:Y:S02]  /*75a40*/  IADD3 R68, P5, PT, R0.reuse, R3, RZ ;  /* 0x0000000300447210 */ /* 0x040fe40007fbe0ff */
[----:B----4-:R-:W-:Y:S01]  /*75a50*/  F2FP.SATFINITE.E4M3.F32.PACK_AB_MERGE_C R72, R7, R6, RZ ;  /* 0x000000060748723e */ /* 0x010fe200048070ff */
[----:B------:R2:W-:Y:S04]  /*75a60*/  @P2 STG.E.U8 desc[UR20][R70.64], R69 ;  /* 0x0000004546002986 */ /* 0x0005e8000c101114 */
[----:B------:R-:W4:Y:S04]  /*75a70*/  LDL.LU R6, [R1+0x330] ;  /* 0x0003300001067983 */ /* 0x000f280000300800 */
[----:B------:R-:W4:Y:S01]  /*75a80*/  LDL.LU R7, [R1+0x334] ;  /* 0x0003340001077983 */ /* 0x000f220000300800 */
[C---:B--2---:R-:W-:Y:S01]  /*75a90*/  LEA.HI.X.SX32 R69, R0.reuse, R2, 0x1, P5 ;  /* 0x0000000200457211 */ /* 0x044fe200028f0eff */
[----:B------:R-:W-:Y:S01]  /*75aa0*/  VIADD R0, R0, UR68 ;  /* 0x0000004400007c36 */ /* 0x000fe20008000000 */
[----:B------:R-:W-:-:S03]  /*75ab0*/  PRMT R70, R72, 0x9910, RZ ;  /* 0x0000991048467816 */ /* 0x000fc600000000ff */
[----:B------:R2:W-:Y:S01]  /*75ac0*/  @P3 STG.E.U8 desc[UR20][R68.64], R72 ;  /* 0x0000004844003986 */ /* 0x0005e2000c101114 */
[C---:B------:R-:W-:Y:S01]  /*75ad0*/  VIADD R71, R0.reuse, UR68 ;  /* 0x0000004400477c36 */ /* 0x040fe20008000000 */
[----:B--2---:R-:W-:-:S04]  /*75ae0*/  IADD3 R68, P3, PT, R0, R3, RZ ;  /* 0x0000000300447210 */ /* 0x004fc80007f7e0ff */
[----:B------:R-:W-:Y:S02]  /*75af0*/  LEA.HI.X.SX32 R69, R0, R2, 0x1, P3 ;  /* 0x0000000200457211 */ /* 0x000fe400018f0eff */
[----:B------:R-:W-:Y:S02]  /*75b00*/  SHF.R.S32.HI R0, RZ, 0x8, R70 ;  /* 0x00000008ff007819 */ /* 0x000fe40000011446 */
[----:B------:R-:W-:-:S03]  /*75b10*/  IADD3 R70, P5, PT, R71, R3, RZ ;  /* 0x0000000347467210 */ /* 0x000fc60007fbe0ff */
[----:B------:R2:W-:Y:S01]  /*75b20*/  @P0 STG.E.U8 desc[UR20][R68.64], R0 ;  /* 0x0000000044000986 */ /* 0x0005e2000c101114 */
[----:B0-----:R-:W-:Y:S01]  /*75b30*/  ISETP.LT.AND P2, PT, R5, UR5, !P1 ;  /* 0x0000000505007c0c */ /* 0x001fe2000cf41270 */
[----:B------:R-:W0:Y:S02]  /*75b40*/  LDCU UR5, c[0x0][0x39c] ;  /* 0x00007380ff0577ac */ /* 0x000e240008000800 */
[----:B------:R-:W4:Y:S01]  /*75b50*/  LDL.LU R5, [R1+0x2250] ;  /* 0x0022500001057983 */ /* 0x000f220000300800 */
[C---:B--2---:R-:W-:Y:S01]  /*75b60*/  VIADD R0, R71.reuse, UR68 ;  /* 0x0000004447007c36 */ /* 0x044fe20008000000 */
[----:B------:R-:W-:Y:S02]  /*75b70*/  LEA.HI.X.SX32 R71, R71, R2, 0x1, P5 ;  /* 0x0000000247477211 */ /* 0x000fe400028f0eff */
[----:B---3--:R-:W-:Y:S01]  /*75b80*/  ISETP.LT.AND P3, PT, R10, UR4, !P1 ;  /* 0x000000040a007c0c */ /* 0x008fe2000cf61270 */
[----:B------:R-:W2:Y:S01]  /*75b90*/  LDCU UR4, c[0x0][0x39c] ;  /* 0x00007380ff0477ac */ /* 0x000ea20008000800 */
[----:B------:R-:W3:Y:S01]  /*75ba0*/  LDL.LU R10, [R1+0x21fc] ;  /* 0x0021fc00010a7983 */ /* 0x000ee20000300800 */
[----:B-----5:R-:W-:-:S05]  /*75bb0*/  F2FP.SATFINITE.E4M3.F32.PACK_AB_MERGE_C R72, R9, R11, RZ ;  /* 0x0000000b0948723e */ /* 0x020fca00048070ff */
[----:B------:R5:W-:Y:S01]  /*75bc0*/  @P4 STG.E.U8 desc[UR20][R70.64], R72 ;  /* 0x0000004846004986 */ /* 0x000be2000c101114 */
[----:B-1----:R-:W-:Y:S01]  /*75bd0*/  ISETP.LT.AND P4, PT, R4, UR6, !P1 ;  /* 0x0000000604007c0c */ /* 0x002fe2000cf81270 */
[----:B------:R-:W1:Y:S02]  /*75be0*/  LDCU UR6, c[0x0][0x39c] ;  /* 0x00007380ff0677ac */ /* 0x000e640008000800 */
[----:B------:R-:W1:Y:S04]  /*75bf0*/  LDL.LU R4, [R1+0x2210] ;  /* 0x0022100001047983 */ /* 0x000e680000300800 */
[----:B------:R-:W3:Y:S04]  /*75c00*/  LDL.LU R11, [R1+0x338] ;  /* 0x00033800010b7983 */ /* 0x000ee80000300800 */
[----:B------:R-:W3:Y:S01]  /*75c10*/  LDL.LU R9, [R1+0x33c] ;  /* 0x00033c0001097983 */ /* 0x000ee20000300800 */
[----:B------:R-:W-:-:S02]  /*75c20*/  PRMT R73, R72, 0x9910, RZ ;  /* 0x0000991048497816 */ /* 0x000fc400000000ff */
[C---:B------:R-:W-:Y:S01]  /*75c30*/  IADD3 R68, P5, PT, R0.reuse, R3, RZ ;  /* 0x0000000300447210 */ /* 0x040fe20007fbe0ff */
[C---:B-----5:R-:W-:Y:S01]  /*75c40*/  VIADD R71, R0.reuse, UR68 ;  /* 0x0000004400477c36 */ /* 0x060fe20008000000 */
[----:B------:R-:W-:Y:S02]  /*75c50*/  SHF.R.S32.HI R70, RZ, 0x8, R73 ;  /* 0x00000008ff467819 */ /* 0x000fe40000011449 */
[----:B------:R-:W-:Y:S01]  /*75c60*/  LEA.HI.X.SX32 R69, R0, R2, 0x1, P5 ;  /* 0x0000000200457211 */ /* 0x000fe200028f0eff */
[----:B------:R-:W-:Y:S01]  /*75c70*/  VIADD R0, R71, UR68 ;  /* 0x0000004447007c36 */ /* 0x000fe20008000000 */
[----:B0-----:R-:W-:Y:S01]  /*75c80*/  ISETP.LT.AND P0, PT, R8, UR5, !P1 ;  /* 0x0000000508007c0c */ /* 0x001fe2000cf01270 */
[----:B------:R-:W0:Y:S01]  /*75c90*/  LDCU UR5, c[0x0][0x39c] ;  /* 0x00007380ff0577ac */ /* 0x000e220008000800 */
[----:B------:R-:W5:Y:S01]  /*75ca0*/  LDL.LU R8, [R1+0x2214] ;  /* 0x0022140001087983 */ /* 0x000f620000300800 */
[----:B----4-:R-:W-:-:S03]  /*75cb0*/  F2FP.SATFINITE.E4M3.F32.PACK_AB_MERGE_C R72, R7, R6, RZ ;  /* 0x000000060748723e */ /* 0x010fc600048070ff */
[----:B------:R4:W-:Y:S04]  /*75cc0*/  @P2 STG.E.U8 desc[UR20][R68.64], R70 ;  /* 0x0000004644002986 */ /* 0x0009e8000c101114 */
[----:B------:R-:W5:Y:S04]  /*75cd0*/  LDL.LU R6, [R1+0x340] ;  /* 0x0003400001067983 */ /* 0x000f680000300800 */
[----:B------:R-:W5:Y:S01]  /*75ce0*/  LDL.LU R7, [R1+0x344] ;  /* 0x0003440001077983 */ /* 0x000f620000300800 */
[-C--:B----4-:R-:W-:Y:S02]  /*75cf0*/  IADD3 R70, P2, PT, R71, R3.reuse, RZ ;  /* 0x0000000347467210 */ /* 0x090fe40007f5e0ff */
[----:B------:R-:W-:-:S02]  /*75d00*/  IADD3 R68, P5, PT, R0, R3, RZ ;  /* 0x0000000300447210 */ /* 0x000fc40007fbe0ff */
[-C--:B------:R-:W-:Y:S02]  /*75d10*/  LEA.HI.X.SX32 R71, R71, R2.reuse, 0x1, P2 ;  /* 0x0000000247477211 */ /* 0x080fe400010f0eff */
[----:B------:R-:W-:Y:S02]  /*75d20*/  LEA.HI.X.SX32 R69, R0, R2, 0x1, P5 ;  /* 0x0000000200457211 */ /* 0x000fe400028f0eff */
[----:B--2---:R-:W-:Y:S02]  /*75d30*/  ISETP.LT.AND P2, PT, R5, UR4, !P1 ;  /* 0x0000000405007c0c */ /* 0x004fe4000cf41270 */
[----:B------:R-:W-:Y:S01]  /*75d40*/  PRMT R73, R72, 0x9910, RZ ;  /* 0x0000991048497816 */ /* 0x000fe200000000ff */
[----:B------:R-:W2:Y:S01]  /*75d50*/  LDL.LU R5, [R1+0x2248] ;  /* 0x0022480001057983 */ /* 0x000ea20000300800 */
[----:B------:R-:W4:Y:S01]  /*75d60*/  LDCU UR4, c[0x0][0x39c] ;  /* 0x00007380ff0477ac */ /* 0x000f220008000800 */
[----:B-1----:R-:W-:Y:S02]  /*75d70*/  ISETP.LT.AND P5, PT, R4, UR6, !P1 ;  /* 0x0000000604007c0c */ /* 0x002fe4000cfa1270 */
[----:B------:R1:W-:Y:S01]  /*75d80*/  @P3 STG.E.U8 desc[UR20][R70.64], R72 ;  /* 0x0000004846003986 */ /* 0x0003e2000c101114 */
[----:B------:R-:W2:Y:S03]  /*75d90*/  LDCU UR6, c[0x0][0x39c] ;  /* 0x00007380ff0677ac */ /* 0x000ea60008000800 */
[----:B------:R-:W2:Y:S01]  /*75da0*/  LDL.LU R4, [R1+0x2258] ;  /* 0x0022580001047983 */ /* 0x000ea20000300800 */
[----:B-1----:R-:W-:Y:S01]  /*75db0*/  SHF.R.S32.HI R70, RZ, 0x8, R73 ;  /* 0x00000008ff467819 */ /* 0x002fe20000011449 */
[----:B------:R-:W-:Y:S01]  /*75dc0*/  VIADD R71, R0, UR68 ;  /* 0x0000004400477c36 */ /* 0x000fe20008000000 */
[----:B---3--:R-:W-:-:S02]  /*75dd0*/  F2FP.SATFINITE.E4M3.F32.PACK_AB_MERGE_C R0, R9, R11, RZ ;  /* 0x0000000b0900723e */ /* 0x008fc400048070ff */
[----:B0-----:R-:W-:Y:S01]  /*75de0*/  ISETP.LT.AND P3, PT, R10, UR5, !P1 ;  /* 0x000000050a007c0c */ /* 0x001fe2000cf61270 */
[----:B------:R0:W-:Y:S01]  /*75df0*/  @P0 STG.E.U8 desc[UR20][R68.64], R70 ;  /* 0x0000004644000986 */ /* 0x0001e2000c101114 */
[----:B------:R-:W-:Y:S01]  /*75e00*/  PRMT R72, R0, 0x9910, RZ ;  /* 0x0000991000487816 */ /* 0x000fe200000000ff */
[----:B------:R-:W2:Y:S02]  /*75e10*/  LDCU UR5, c[0x0][0x39c] ;  /* 0x00007380ff0577ac */ /* 0x000ea40008000800 */
[----:B------:R-:W3:Y:S04]  /*75e20*/  LDL.LU R11, [R1+0x348] ;  /* 0x00034800010b7983 */ /* 0x000ee80000300800 */
[----:B------:R-:W3:Y:S01]  /*75e30*/  LDL.LU R9, [R1+0x34c] ;  /* 0x00034c0001097983 */ /* 0x000ee20000300800 */
[----:B0-----:R-:W-:-:S04]  /*75e40*/  IADD3 R68, P0, PT, R71, R3, RZ ;  /* 0x0000000347447210 */ /* 0x001fc80007f1e0ff */
[C---:B------:R-:W-:Y:S01]  /*75e50*/  LEA.HI.X.SX32 R69, R71.reuse, R2, 0x1, P0 ;  /* 0x0000000247457211 */ /* 0x040fe200000f0eff */
[----:B------:R-:W-:-:S04]  /*75e60*/  VIADD R71, R71, UR68 ;  /* 0x0000004447477c36 */ /* 0x000fc80008000000 */
[----:B------:R0:W-:Y:S01]  /*75e70*/  @P4 STG.E.U8 desc[UR20][R68.64], R0 ;  /* 0x0000000044004986 */ /* 0x0001e2000c101114 */
[CC--:B------:R-:W-:Y:S01]  /*75e80*/  IADD3 R70, P4, PT, R71.reuse, R3.reuse, RZ ;  /* 0x0000000347467210 */ /* 0x0c0fe20007f9e0ff */
[----:B0-----:R-:W-:Y:S02]  /*75e90*/  IMAD.MOV.U32 R69, RZ, RZ, R72 ;  /* 0x000000ffff457224 */ /* 0x001fe400078e0048 */
[C---:B------:R-:W-:Y:S01]  /*75ea0*/  VIADD R0, R71.reuse, UR68 ;  /* 0x0000004447007c36 */ /* 0x040fe20008000000 */
[----:B------:R-:W-:Y:S02]  /*75eb0*/  LEA.HI.X.SX32 R71, R71, R2, 0x1, P4 ;  /* 0x0000000247477211 */ /* 0x000fe400020f0eff */
[----:B------:R-:W-:Y:S02]  /*75ec0*/  SHF.R.S32.HI R69, RZ, 0x8, R69 ;  /* 0x00000008ff457819 */ /* 0x000fe40000011445 */
[----:B------:R-:W-:Y:S02]  /*75ed0*/  IADD3 R68, P4, PT, R0, R3, RZ ;  /* 0x0000000300447210 */ /* 0x000fe40007f9e0ff */
[----:B-----5:R-:W-:Y:S01]  /*75ee0*/  F2FP.SATFINITE.E4M3.F32.PACK_AB_MERGE_C R72, R7, R6, RZ ;  /* 0x000000060748723e */ /* 0x020fe200048070ff */
[----:B------:R0:W-:Y:S01]  /*75ef0*/  @P2 STG.E.U8 desc[UR20][R70.64], R69 ;  /* 0x0000004546002986 */ /* 0x0001e2000c101114 */
[----:B----4-:R-:W-:Y:S01]  /*75f00*/  ISETP.LT.AND P0, PT, R8, UR4, !P1 ;  /* 0x0000000408007c0c */ /* 0x010fe2000cf01270 */
[----:B------:R-:W1:Y:S02]  /*75f10*/  LDCU UR4, c[0x0][0x39c] ;  /* 0x00007380ff0477ac */ /* 0x000e640008000800 */
[----:B------:R-:W4:Y:S04]  /*75f20*/  LDL.LU R8, [R1+0x2220] ;  /* 0x0022200001087983 */ /* 0x000f280000300800 */
[----:B------:R-:W1:Y:S01]  /*75f30*/  LDL.LU R10, [R1+0x2234] ;  /* 0x00223400010a7983 */ /* 0x000e620000300800 */
[----:B0-----:R-:W-:-:S05]  /*75f40*/  LEA.HI.X.SX32 R69, R0, R2, 0x1, P4 ;  /* 0x0000000200457211 */ /* 0x001fca00020f0eff */
[----:B------:R0:W-:Y:S01]  /*75f50*/  @P3 STG.E.U8 desc[UR20][R68.64], R72 ;  /* 0x0000004844003986 */ /* 0x0001e2000c101114 */
[----:B--2---:R-:W-:Y:S01]  /*75f60*/  ISETP.LT.AND P3, PT, R4, UR5, !P1 ;  /* 0x0000000504007c0c */ /* 0x004fe2000cf61270 */
[----:B------:R-:W-:Y:S02]  /*75f70*/  VIADD R71, R0, UR68 ;  /* 0x0000004400477c36 */ /* 0x000fe40008000000 */
[----:B------:R-:W2:Y:S01]  /*75f80*/  LDL.LU R4, [R1+0x2238] ;  /* 0x0022380001047983 */ /* 0x000ea20000300800 */
[----:B------:R-:W-:Y:S01]  /*75f90*/  PRMT R70, R72, 0x9910, RZ ;  /* 0x0000991048467816 */ /* 0x000fe200000000ff */
[----:B------:R-:W5:Y:S01]  /*75fa0*/  LDCU UR5, c[0x0][0x39c] ;  /* 0x00007380ff0577ac */ /* 0x000f620008000800 */
[----:B0-----:R-:W-:Y:S01]  /*75fb0*/  IADD3 R68, P4, PT, R71, R3, RZ ;  /* 0x0000000347447210 */ /* 0x001fe20007f9e0ff */
[----:B------:R-:W5:Y:S02]  /*75fc0*/  LDL.LU R6, [R1+0x350] ;  /* 0x0003500001067983 */ /* 0x000f640000300800 */
[----:B------:R-:W-:-:S02]  /*75fd0*/  IMAD.MOV.U32 R0, RZ, RZ, R70 ;  /* 0x000000ffff007224 */ /* 0x000fc400078e0046 */
[----:B------:R-:W5:Y:S01]  /*75fe0*/  LDL.LU R7, [R1+0x354] ;  /* 0x0003540001077983 */ /* 0x000f620000300800 */
[C---:B------:R-:W-:Y:S01]  /*75ff0*/  LEA.HI.X.SX32 R69, R71.reuse, R2, 0x1, P4 ;  /* 0x0000000247457211 */ /* 0x040fe200020f0eff */
[----:B------:R-:W-:Y:S01]  /*76000*/  VIADD R71, R71, UR68 ;  /* 0x0000004447477c36 */ /* 0x000fe20008000000 */
[----:B------:R-:W-:Y:S02]  /*76010*/  SHF.R.S32.HI R0, RZ, 0x8, R0 ;  /* 0x00000008ff007819 */ /* 0x000fe40000011400 */
[----:B------:R-:W-:Y:S01]  /*76020*/  ISETP.LT.AND P2, PT, R5, UR8, !P1 ;  /* 0x0000000805007c0c */ /* 0x000fe2000cf41270 */
[----:B------:R-:W0:Y:S01]  /*76030*/  LDCU UR8, c[0x0][0x39c] ;  /* 0x00007380ff0877ac */ /* 0x000e220008000800 */
[----:B------:R-:W-:Y:S01]  /*76040*/  IADD3 R70, P4, PT, R71, R3, RZ ;  /* 0x0000000347467210 */ /* 0x000fe20007f9e0ff */
[----:B------:R0:W-:Y:S01]  /*76050*/  @P5 STG.E.U8 desc[UR20][R68.64], R0 ;  /* 0x0000000044005986 */ /* 0x0001e2000c101114 */
[----:B---3--:R-:W-:-:S03]  /*76060*/  F2FP.SATFINITE.E4M3.F32.PACK_AB_MERGE_C R72, R9, R11, RZ ;  /* 0x0000000b0948723e */ /* 0x008fc600048070ff */
[----:B------:R-:W3:Y:S01]  /*76070*/  LDL.LU R5, [R1+0x2244] ;  /* 0x0022440001057983 */ /* 0x000ee20000300800 */
[----:B------:R-:W-:-:S03]  /*76080*/  PRMT R73, R72, 0x9910, RZ ;  /* 0x0000991048497816 */ /* 0x000fc600000000ff */
[----:B------:R-:W3:Y:S01]  /*76090*/  LDL.LU R11, [R1+0x358] ;  /* 0x00035800010b7983 */ /* 0x000ee20000300800 */
[C---:B0-----:R-:W-:Y:S01]  /*760a0*/  VIADD R0, R71.reuse, UR68 ;  /* 0x0000004447007c36 */ /* 0x041fe20008000000 */
[-C--:B------:R-:W-:Y:S02]  /*760b0*/  LEA.HI.X.SX32 R71, R71, R2.reuse, 0x1, P4 ;  /* 0x0000000247477211 */ /* 0x080fe400020f0eff */
[----:B------:R-:W3:Y:S02]  /*760c0*/  LDL.LU R9, [R1+0x35c] ;  /* 0x00035c0001097983 */ /* 0x000ee40000300800 */
[C---:B------:R-:W-:Y:S02]  /*760d0*/  IADD3 R68, P5, PT, R0.reuse, R3, RZ ;  /* 0x0000000300447210 */ /* 0x040fe40007fbe0ff */
[----:B------:R0:W-:Y:S02]  /*760e0*/  @P0 STG.E.U8 desc[UR20][R70.64], R72 ;  /* 0x0000004846000986 */ /* 0x0001e4000c101114 */
[----:B------:R-:W-:-:S02]  /*760f0*/  LEA.HI.X.SX32 R69, R0, R2, 0x1, P5 ;  /* 0x0000000200457211 */ /* 0x000fc400028f0eff */
[----:B0-----:R-:W-:-:S05]  /*76100*/  SHF.R.S32.HI R70, RZ, 0x8, R73 ;  /* 0x00000008ff467819 */ /* 0x001fca0000011449 */
[----:B------:R0:W-:Y:S01]  /*76110*/  @P2 STG.E.U8 desc[UR20][R68.64], R70 ;  /* 0x0000004644002986 */ /* 0x0001e2000c101114 */
[----:B----4-:R-:W-:Y:S01]  /*76120*/  ISETP.LT.AND P4, PT, R8, UR6, !P1 ;  /* 0x0000000608007c0c */ /* 0x010fe2000cf81270 */
[----:B------:R-:W-:Y:S02]  /*76130*/  VIADD R71, R0, UR68 ;  /* 0x0000004400477c36 */ /* 0x000fe40008000000 */
[----:B------:R-:W4:Y:S01]  /*76140*/  LDL.LU R8, [R1+0x2274] ;  /* 0x0022740001087983 */ /* 0x000f220000300800 */
[----:B------:R-:W0:Y:S01]  /*76150*/  LDCU UR6, c[0x0][0x39c] ;  /* 0x00007380ff0677ac */ /* 0x000e220008000800 */
[----:B--2---:R-:W-:Y:S01]  /*76160*/  ISETP.LT.AND P2, PT, R4, UR9, !P1 ;  /* 0x0000000904007c0c */ /* 0x004fe2000cf41270 */
[----:B------:R-:W2:Y:S01]  /*76170*/  LDCU UR9, c[0x0][0x39c] ;  /* 0x00007380ff0977ac */ /* 0x000ea20008000800 */
[----:B------:R-:W2:Y:S01]  /*76180*/  LDL.LU R4, [R1+0x2228] ;  /* 0x0022280001047983 */ /* 0x000ea20000300800 */
[----:B0-----:R-:W-:Y:S02]  /*76190*/  IADD3 R68, P5, PT, R71, R3, RZ ;  /* 0x0000000347447210 */ /* 0x001fe40007fbe0ff */
[----:B-----5:R-:W-:-:S02]  /*761a0*/  F2FP.SATFINITE.E4M3.F32.PACK_AB_MERGE_C R0, R7, R6, RZ ;  /* 0x000000060700723e */ /* 0x020fc400048070ff */
[C---:B------:R-:W-:Y:S01]  /*761b0*/  LEA.HI.X.SX32 R69, R71.reuse, R2, 0x1, P5 ;  /* 0x0000000247457211 */ /* 0x040fe200028f0eff */
[----:B------:R-:W-:Y:S01]  /*761c0*/  VIADD R71, R71, UR68 ;  /* 0x0000004447477c36 */ /* 0x000fe20008000000 */
[----:B------:R-:W-:Y:S01]  /*761d0*/  PRMT R72, R0, 0x9910, RZ ;  /* 0x0000991000487816 */ /* 0x000fe200000000ff */
[----:B------:R-:W5:Y:S04]  /*761e0*/  LDL.LU R6, [R1+0x360] ;  /* 0x0003600001067983 */ /* 0x000f680000300800 */
[----:B------:R0:W-:Y:S01]  /*761f0*/  @P3 STG.E.U8 desc[UR20][R68.64], R0 ;  /* 0x0000000044003986 */ /* 0x0001e2000c101114 */
[----:B------:R-:W-:Y:S02]  /*76200*/  IADD3 R70, P3, PT, R71, R3, RZ ;  /* 0x0000000347467210 */ /* 0x000fe40007f7e0ff */
[----:B-1----:R-:W-:Y:S01]  /*76210*/  ISETP.LT.AND P0, PT, R10, UR4, !P1 ;  /* 0x000000040a007c0c */ /* 0x002fe2000cf01270 */
[----:B------:R-:W5:Y:S01]  /*76220*/  LDL.LU R7, [R1+0x364] ;  /* 0x0003640001077983 */ /* 0x000f620000300800 */
[----:B---3--:R-:W-:Y:S01]  /*76230*/  ISETP.LT.AND P5, PT, R5, UR10, !P1 ;  /* 0x0000000a05007c0c */ /* 0x008fe2000cfa1270 */
[----:B------:R-:W1:Y:S02]  /*76240*/  LDCU UR4, c[0x0][0x39c] ;  /* 0x00007380ff0477ac */ /* 0x000e640008000800 */
[----:B------:R-:W3:Y:S01]  /*76250*/  LDL.LU R5, [R1+0x224c] ;  /* 0x00224c0001057983 */ /* 0x000ee20000300800 */
[----:B------:R-:W1:Y:S01]  /*76260*/  LDCU UR10, c[0x0][0x39c] ;  /* 0x00007380ff0a77ac */ /* 0x000e620008000800 */
[----:B0-----:R-:W-:-:S02]  /*76270*/  IMAD.MOV.U32 R69, RZ, RZ, R72 ;  /* 0x000000ffff457224 */ /* 0x001fc400078e0048 */
[----:B------:R-:W3:Y:S01]  /*76280*/  LDL.LU R10, [R1+0x225c] ;  /* 0x00225c00010a7983 */ /* 0x000ee20000300800 */
[C---:B------:R-:W-:Y:S01]  /*76290*/  VIADD R0, R71.reuse, UR68 ;  /* 0x0000004447007c36 */ /* 0x040fe20008000000 */
[-C--:B------:R-:W-:Y:S02]  /*762a0*/  LEA.HI.X.SX32 R71, R71, R2.reuse, 0x1, P3 ;  /* 0x0000000247477211 */ /* 0x080fe400018f0eff */
[----:B------:R-:W-:Y:S02]  /*762b0*/  SHF.R.S32.HI R69, RZ, 0x8, R69 ;  /* 0x00000008ff457819 */ /* 0x000fe40000011445 */
[C---:B------:R-:W-:Y:S02]  /*762c0*/  IADD3 R68, P3, PT, R0.reuse, R3, RZ ;  /* 0x0000000300447210 */ /* 0x040fe40007f7e0ff */
[----:B------:R-:W-:Y:S01]  /*762d0*/  F2FP.SATFINITE.E4M3.F32.PACK_AB_MERGE_C R72, R9, R11, RZ ;  /* 0x0000000b0948723e */ /* 0x000fe200048070ff */
[----:B------:R0:W-:Y:S02]  /*762e0*/  @P4 STG.E.U8 desc[UR20][R70.64], R69 ;  /* 0x0000004546004986 */ /* 0x0001e4000c101114 */
[----:B0-----:R-:W-:-:S05]  /*762f0*/  LEA.HI.X.SX32 R69, R0, R2, 0x1, P3 ;  /* 0x0000000200457211 */ /* 0x001fca00018f0eff */
[----:B------:R0:W-:Y:S01]  /*76300*/  @P0 STG.E.U8 desc[UR20][R68.64], R72 ;  /* 0x0000004844000986 */ /* 0x0001e2000c101114 */
[----:B--2---:R-:W-:Y:S01]  /*76310*/  ISETP.LT.AND P0, PT, R4, UR11, !P1 ;  /* 0x0000000b04007c0c */ /* 0x004fe2000cf01270 */
[----:B------:R-:W-:Y:S02]  /*76320*/  VIADD R71, R0, UR68 ;  /* 0x0000004400477c36 */ /* 0x000fe40008000000 */
[----:B------:R-:W2:Y:S01]  /*76330*/  LDL.LU R4, [R1+0x2264] ;  /* 0x0022640001047983 */ /* 0x000ea20000300800 */
[----:B------:R-:W-:Y:S01]  /*76340*/  PRMT R70, R72, 0x9910, RZ ;  /* 0x0000991048467816 */ /* 0x000fe200000000ff */
[----:B------:R-:W1:Y:S01]  /*76350*/  LDCU UR11, c[0x0][0x39c] ;  /* 0x00007380ff0b77ac */ /* 0x000e620008000800 */
[----:B0-----:R-:W-:Y:S01]  /*76360*/  IADD3 R68, P4, PT, R71, R3, RZ ;  /* 0x0000000347447210 */ /* 0x001fe20007f9e0ff */
[----:B------:R-:W2:Y:S02]  /*76370*/  LDL.LU R11, [R1+0x368] ;  /* 0x00036800010b7983 */ /* 0x000ea40000300800 */
[----:B------:R-:W-:-:S02]  /*76380*/  IMAD.MOV.U32 R0, RZ, RZ, R70 ;  /* 0x000000ffff007224 */ /* 0x000fc400078e0046 */
[----:B------:R-:W2:Y:S01]  /*76390*/  LDL.LU R9, [R1+0x36c] ;  /* 0x00036c0001097983 */ /* 0x000ea20000300800 */
[C---:B------:R-:W-:Y:S01]  /*763a0*/  LEA.HI.X.SX32 R69, R71.reuse, R2, 0x1, P4 ;  /* 0x0000000247457211 */ /* 0x040fe200020f0eff */
[----:B------:R-:W-:Y:S01]  /*763b0*/  VIADD R71, R71, UR68 ;  /* 0x0000004447477c36 */ /* 0x000fe20008000000 */
[----:B------:R-:W-:-:S05]  /*763c0*/  SHF.R.S32.HI R0, RZ, 0x8, R0 ;  /* 0x00000008ff007819 */ /* 0x000fca0000011400 */
[----:B------:R0:W-:Y:S01]  /*763d0*/  @P2 STG.E.U8 desc[UR20][R68.64], R0 ;  /* 0x0000000044002986 */ /* 0x0001e2000c101114 */
[----:B------:R-:W-:Y:S02]  /*763e0*/  IADD3 R70, P2, PT, R71, R3, RZ ;  /* 0x0000000347467210 */ /* 0x000fe40007f5e0ff */
[----:B-----5:R-:W-:Y:S02]  /*763f0*/  F2FP.SATFINITE.E4M3.F32.PACK_AB_MERGE_C R72, R7, R6, RZ ;  /* 0x000000060748723e */ /* 0x020fe400048070ff */
[----:B----4-:R-:W-:Y:S01]  /*76400*/  ISETP.LT.AND P3, PT, R8, UR8, !P1 ;  /* 0x0000000808007c0c */ /* 0x010fe2000cf61270 */
[----:B------:R-:W4:Y:S01]  /*76410*/  LDCU UR8, c[0x0][0x39c] ;  /* 0x00007380ff0877ac */ /* 0x000f220008000800 */
[----:B------:R-:W5:Y:S04]  /*76420*/  LDL.LU R8, [R1+0x2270] ;  /* 0x0022700001087983 */ /* 0x000f680000300800 */
[----:B------:R-:W4:Y:S01]  /*76430*/  LDL.LU R6, [R1+0x370] ;  /* 0x0003700001067983 */ /* 0x000f220000300800 */
[C---:B0-----:R-:W-:Y:S01]  /*76440*/  VIADD R0, R71.reuse, UR68 ;  /* 0x0000004447007c36 */ /* 0x041fe20008000000 */
[----:B------:R-:W-:-:S02]  /*76450*/  LEA.HI.X.SX32 R71, R71, R2, 0x1, P2 ;  /* 0x0000000247477211 */ /* 0x000fc400010f0eff */
[----:B---3--:R-:W-:Y:S01]  /*76460*/  ISETP.LT.AND P2, PT, R5, UR5, !P1 ;  /* 0x0000000505007c0c */ /* 0x008fe2000cf41270 */
[----:B------:R-:W4:Y:S01]  /*76470*/  LDL.LU R7, [R1+0x374] ;  /* 0x0003740001077983 */ /* 0x000f220000300800 */
[----:B------:R-:W-:Y:S01]  /*76480*/  PRMT R73, R72, 0x9910, RZ ;  /* 0x0000991048497816 */ /* 0x000fe200000000ff */
[----:B------:R-:W0:Y:S02]  /*76490*/  LDCU UR5, c[0x0][0x39c] ;  /* 0x00007380ff0577ac */ /* 0x000e240008000800 */
[----:B------:R3:W-:Y:S04]  /*764a0*/  @P5 STG.E.U8 desc[UR20][R70.64], R72 ;  /* 0x0000004846005986 */ /* 0x0007e8000c101114 */
[----:B------:R-:W4:Y:S01]  /*764b0*/  LDL.LU R5, [R1+0x2240] ;  /* 0x0022400001057983 */ /* 0x000f220000300800 */
[----:B--2---:R-:W-:-:S02]  /*764c0*/  ISETP.LT.AND P5, PT, R4, UR13, !P1 ;  /* 0x0000000d04007c0c */ /* 0x004fc4000cfa1270 */
[C---:B------:R-:W-:Y:S01]  /*764d0*/  IADD3 R68, P4, PT, R0.reuse, R3, RZ ;  /* 0x0000000300447210 */ /* 0x040fe20007f9e0ff */
[----:B------:R-:W1:Y:S01]  /*764e0*/  LDL.LU R4, [R1+0x2254] ;  /* 0x0022540001047983 */ /* 0x000e620000300800 */
[----:B---3--:R-:W-:Y:S01]  /*764f0*/  SHF.R.S32.HI R70, RZ, 0x8, R73 ;  /* 0x00000008ff467819 */ /* 0x008fe20000011449 */
[C---:B------:R-:W-:Y:S01]  /*76500*/  VIADD R71, R0.reuse, UR68 ;  /* 0x0000004400477c36 */ /* 0x040fe20008000000 */
[----:B------:R-:W-:Y:S01]  /*76510*/  LEA.HI.X.SX32 R69, R0, R2, 0x1, P4 ;  /* 0x0000000200457211 */ /* 0x000fe200020f0eff */
[----:B------:R-:W2:Y:S01]  /*76520*/  LDCU UR13, c[0x0][0x39c] ;  /* 0x00007380ff0d77ac */ /* 0x000ea20008000800 */
[----:B------:R-:W-:-:S03]  /*76530*/  F2FP.SATFINITE.E4M3.F32.PACK_AB_MERGE_C R0, R9, R11, RZ ;  /* 0x0000000b0900723e */ /* 0x000fc600048070ff */
[----:B------:R3:W-:Y:S01]  /*76540*/  @P3 STG.E.U8 desc[UR20][R68.64], R70 ;  /* 0x0000004644003986 */ /* 0x0007e2000c101114 */
[----:B------:R-:W-:-:S03]  /*76550*/  PRMT R72, R0, 0x9910, RZ ;  /* 0x0000991000487816 */ /* 0x000fc600000000ff */
[----:B------:R-:W2:Y:S04]  /*76560*/  LDL.LU R11, [R1+0x378] ;  /* 0x00037800010b7983 */ /* 0x000ea80000300800 */
[----:B------:R-:W2:Y:S01]  /*76570*/  LDL.LU R9, [R1+0x37c] ;  /* 0x00037c0001097983 */ /* 0x000ea20000300800 */
[----:B---3--:R-:W-:-:S04]  /*76580*/  IADD3 R68, P3, PT, R71, R3, RZ ;  /* 0x0000000347447210 */ /* 0x008fc80007f7e0ff */
[C---:B------:R-:W-:Y:S01]  /*76590*/  LEA.HI.X.SX32 R69, R71.reuse, R2, 0x1, P3 ;  /* 0x0000000247457211 */ /* 0x040fe200018f0eff */
[----:B------:R-:W-:-:S04]  /*765a0*/  VIADD R71, R71, UR68 ;  /* 0x0000004447477c36 */ /* 0x000fc80008000000 */
[----:B------:R3:W-:Y:S01]  /*765b0*/  @P0 STG.E.U8 desc[UR20][R68.64], R0 ;  /* 0x0000000044000986 */ /* 0x0007e2000c101114 */
[----:B------:R-:W-:Y:S02]  /*765c0*/  IADD3 R70, P0, PT, R71, R3, RZ ;  /* 0x0000000347467210 */ /* 0x000fe40007f1e0ff */
[----:B-----5:R-:W-:Y:S01]  /*765d0*/  ISETP.LT.AND P3, PT, R8, UR6, !P1 ;  /* 0x0000000608007c0c */ /* 0x020fe2000cf61270 */
[----:B------:R-:W5:Y:S01]  /*765e0*/  LDCU UR6, c[0x0][0x39c] ;  /* 0x00007380ff0677ac */ /* 0x000f620008000800 */
[----:B------:R-:W-:Y:S01]  /*765f0*/  ISETP.LT.AND P4, PT, R10, UR12, !P1 ;  /* 0x0000000c0a007c0c */ /* 0x000fe2000cf81270 */
[----:B------:R-:W5:Y:S01]  /*76600*/  LDL.LU R8, [R1+0x2278] ;  /* 0x0022780001087983 */ /* 0x000f620000300800 */
[----:B------:R-:W0:Y:S03]  /*76610*/  LDCU UR12, c[0x0][0x39c] ;  /* 0x00007380ff0c77ac */ /* 0x000e260008000800 */
[----:B------:R-:W5:Y:S01]  /*76620*/  LDL.LU R10, [R1+0x2284] ;  /* 0x00228400010a7983 */ /* 0x000f620000300800 */
[----:B---3--:R-:W-:-:S02]  /*76630*/  IMAD.MOV.U32 R69, RZ, RZ, R72 ;  /* 0x000000ffff457224 */ /* 0x008fc400078e0048 */
[C---:B------:R-:W-:Y:S01]  /*76640*/  VIADD R0, R71.reuse, UR68 ;  /* 0x0000004447007c36 */ /* 0x040fe20008000000 */
[----:B------:R-:W-:Y:S02]  /*76650*/  LEA.HI.X.SX32 R71, R71, R2, 0x1, P0 ;  /* 0x0000000247477211 */ /* 0x000fe400000f0eff */
[----:B------:R-:W-:-:S05]  /*76660*/  SHF.R.S32.HI R69, RZ, 0x8, R69 ;  /* 0x00000008ff457819 */ /* 0x000fca0000011445 */
[----:B------:R3:W-:Y:S01]  /*76670*/  @P2 STG.E.U8 desc[UR20][R70.64], R69 ;  /* 0x0000004546002986 */ /* 0x0007e2000c101114 */
[----:B-1----:R-:W-:Y:S02]  /*76680*/  ISETP.LT.AND P2, PT, R4, UR4, !P1 ;  /* 0x0000000404007c0c */ /* 0x002fe4000cf41270 */
[C---:B------:R-:W-:Y:S01]  /*76690*/  IADD3 R68, P0, PT, R0.reuse, R3, RZ ;  /* 0x0000000300447210 */ /* 0x040fe20007f1e0ff */
[----:B------:R-:W5:Y:S01]  /*766a0*/  LDL.LU R4, [R1+0x228c] ;  /* 0x00228c0001047983 */ /* 0x000f620000300800 */
[----:B----4-:R-:W-:Y:S01]  /*766b0*/  F2FP.SATFINITE.E4M3.F32.PACK_AB_MERGE_C R72, R7, R6, RZ ;  /* 0x000000060748723e */ /* 0x010fe200048070ff */
[C---:B---3--:R-:W-:Y:S01]  /*766c0*/  VIADD R71, R0.reuse, UR68 ;  /* 0x0000004400477c36 */ /* 0x048fe20008000000 */
[----:B------:R-:W-:Y:S01]  /*766d0*/  LEA.HI.X.SX32 R69, R0, R2, 0x1, P0 ;  /* 0x0000000200457211 */ /* 0x000fe200000f0eff */
[----:B------:R-:W3:Y:S01]  /*766e0*/  LDL.LU R6, [R1+0x380] ;  /* 0x0003800001067983 */ /* 0x000ee20000300800 */
[----:B------:R-:W-:Y:S01]  /*766f0*/  PRMT R70, R72, 0x9910, RZ ;  /* 0x0000991048467816 */ /* 0x000fe200000000ff */
[----:B------:R-:W1:Y:S02]  /*76700*/  LDCU UR4, c[0x0][0x39c] ;  /* 0x00007380ff0477ac */ /* 0x000e640008000800 */
[----:B------:R4:W-:Y:S02]  /*76710*/  @P4 STG.E.U8 desc[UR20][R68.64], R72 ;  /* 0x0000004844004986 */ /* 0x0009e4000c101114 */
[----:B------:R-:W-:-:S02]  /*76720*/  IMAD.MOV.U32 R0, RZ, RZ, R70 ;  /* 0x000000ffff007224 */ /* 0x000fc400078e0046 */
[----:B------:R-:W3:Y:S03]  /*76730*/  LDL.LU R7, [R1+0x384] ;  /* 0x0003840001077983 */ /* 0x000ee60000300800 */
[----:B------:R-:W-:Y:S02]  /*76740*/  SHF.R.S32.HI R0, RZ, 0x8, R0 ;  /* 0x00000008ff007819 */ /* 0x000fe40000011400 */
[----:B----4-:R-:W-:-:S04]  /*76750*/  IADD3 R68, P4, PT, R71, R3, RZ ;  /* 0x0000000347447210 */ /* 0x010fc80007f9e0ff */
[CC--:B------:R-:W-:Y:S01]  /*76760*/  LEA.HI.X.SX32 R69, R71.reuse, R2.reuse, 0x1, P4 ;  /* 0x0000000247457211 */ /* 0x0c0fe200020f0eff */
[----:B------:R-:W-:Y:S01]  /*76770*/  VIADD R71, R71, UR68 ;  /* 0x0000004447477c36 */ /* 0x000fe20008000000 */
[----:B------:R-:W-:Y:S01]  /*76780*/  ISETP.LT.AND P0, PT, R5, UR14, !P1 ;  /* 0x0000000e05007c0c */ /* 0x000fe2000cf01270 */
[----:B------:R-:W4:Y:S01]  /*76790*/  LDCU UR14, c[0x0][0x39c] ;  /* 0x00007380ff0e77ac */ /* 0x000f220008000800 */
[----:B--2---:R-:W-:Y:S01]  /*767a0*/  F2FP.SATFINITE.E4M3.F32.PACK_AB_MERGE_C R72, R9, R11, RZ ;  /* 0x0000000b0948723e */ /* 0x004fe200048070ff */
[----:B------:R2:W-:Y:S01]  /*767b0*/  @P5 STG.E.U8 desc[UR20][R68.64], R0 ;  /* 0x0000000044005986 */ /* 0x0005e2000c101114 */
[C---:B------:R-:W-:Y:S02]  /*767c0*/  IADD3 R70, P4, PT, R71.reuse, R3, RZ ;  /* 0x0000000347467210 */ /* 0x040fe40007f9e0ff */
[----:B------:R-:W-:Y:S01]  /*767d0*/  PRMT R73, R72, 0x9910, RZ ;  /* 0x0000991048497816 */ /* 0x000fe200000000ff */
[----:B------:R-:W4:Y:S04]  /*767e0*/  LDL.LU R5, [R1+0x223c] ;  /* 0x00223c0001057983 */ /* 0x000f280000300800 */
[----:B------:R-:W4:Y:S01]  /*767f0*/  LDL.LU R11, [R1+0x388] ;  /* 0x00038800010b7983 */ /* 0x000f220000300800 */
[C---:B--2---:R-:W-:Y:S01]  /*76800*/  VIADD R0, R71.reuse, UR68 ;  /* 0x0000004447007c36 */ /* 0x044fe20008000000 */
[----:B------:R-:W-:-:S02]  /*76810*/  LEA.HI.X.SX32 R71, R71, R2, 0x1, P4 ;  /* 0x0000000247477211 */ /* 0x000fc400020f0eff */
[----:B------:R-:W4:Y:S02]  /*76820*/  LDL.LU R9, [R1+0x38c] ;  /* 0x00038c0001097983 */ /* 0x000f240000300800 */
[C---:B------:R-:W-:Y:S02]  /*76830*/  IADD3 R68, P5, PT, R0.reuse, R3, RZ ;  /* 0x0000000300447210 */ /* 0x040fe40007fbe0ff */
[----:B------:R2:W-:Y:S02]  /*76840*/  @P3 STG.E.U8 desc[UR20][R70.64], R72 ;  /* 0x0000004846003986 */ /* 0x0005e4000c101114 */
[----:B------:R-:W-:Y:S02]  /*76850*/  LEA.HI.X.SX32 R69, R0, R2, 0x1, P5 ;  /* 0x0000000200457211 */ /* 0x000fe400028f0eff */
[----:B-----5:R-:W-:Y:S01]  /*76860*/  ISETP.LT.AND P4, PT, R8, UR9, !P1 ;  /* 0x0000000908007c0c */ /* 0x020fe2000cf81270 */
[----:B------:R-:W5:Y:S01]  /*76870*/  LDCU UR9, c[0x0][0x39c] ;  /* 0x00007380ff0977ac */ /* 0x000f620008000800 */
[----:B------:R-:W5:Y:S01]  /*76880*/  LDL.LU R8, [R1+0x226c] ;  /* 0x00226c0001087983 */ /* 0x000f620000300800 */
[----:B--2---:R-:W-:-:S05]  /*76890*/  SHF.R.S32.HI R70, RZ, 0x8, R73 ;  /* 0x00000008ff467819 */ /* 0x004fca0000011449 */
[----:B------:R2:W-:Y:S01]  /*768a0*/  @P0 STG.E.U8 desc[UR20][R68.64], R70 ;  /* 0x0000004644000986 */ /* 0x0005e2000c101114 */
[----:B------:R-:W-:Y:S01]  /*768b0*/  ISETP.LT.AND P0, PT, R4, UR15, !P1 ;  /* 0x0000000f04007c0c */ /* 0x000fe2000cf01270 */
[----:B------:R-:W-:Y:S02]  /*768c0*/  VIADD R71, R0, UR68 ;  /* 0x0000004400477c36 */ /* 0x000fe40008000000 */
[----:B------:R-:W5:Y:S01]  /*768d0*/  LDL.LU R4, [R1+0x227c] ;  /* 0x00227c0001047983 */ /* 0x000f620000300800 */
[----:B------:R-:W-:Y:S01]  /*768e0*/  ISETP.LT.AND P3, PT, R10, UR10, !P1 ;  /* 0x0000000a0a007c0c */ /* 0x000fe2000cf61270 */
[----:B------:R-:W0:Y:S01]  /*768f0*/  LDCU UR15, c[0x0][0x39c] ;  /* 0x00007380ff0f77ac */ /* 0x000e220008000800 */
[-C--:B--2---:R-:W-:Y:S01]  /*76900*/  IADD3 R68, P5, PT, R71, R3.reuse, RZ ;  /* 0x0000000347447210 */ /* 0x084fe20007fbe0ff */
[----:B------:R-:W2:Y:S01]  /*76910*/  LDCU UR10, c[0x0][0x39c] ;  /* 0x00007380ff0a77ac */ /* 0x000ea20008000800 */
[----:B---3--:R-:W-:Y:S02]  /*76920*/  F2FP.SATFINITE.E4M3.F32.PACK_AB_MERGE_C R0, R7, R6, RZ ;  /* 0x000000060700723e */ /* 0x008fe400048070ff */
[C---:B------:R-:W-:Y:S01]  /*76930*/  LEA.HI.X.SX32 R69, R71.reuse, R2, 0x1, P5 ;  /* 0x0000000247457211 */ /* 0x040fe200028f0eff */
[----:B------:R-:W-:Y:S01]  /*76940*/  VIADD R71, R71, UR68 ;  /* 0x0000004447477c36 */ /* 0x000fe20008000000 */
[----:B------:R-:W-:Y:S01]  /*76950*/  PRMT R72, R0, 0x9910, RZ ;  /* 0x0000991000487816 */ /* 0x000fe200000000ff */
[----:B------:R-:W3:Y:S04]  /*76960*/  LDL.LU R6, [R1+0x390] ;  /* 0x0003900001067983 */ /* 0x000ee80000300800 */
[----:B------:R0:W-:Y:S01]  /*76970*/  @P2 STG.E.U8 desc[UR20][R68.64], R0 ;  /* 0x0000000044002986 */ /* 0x0001e2000c101114 */
[----:B------:R-:W-:-:S03]  /*76980*/  IADD3 R70, P2, PT, R71, R3, RZ ;  /* 0x0000000347467210 */ /* 0x000fc60007f5e0ff */
[----:B------:R-:W3:Y:S01]  /*76990*/  LDL.LU R7, [R1+0x394] ;  /* 0x0003940001077983 */ /* 0x000ee20000300800 */
[----:B0-----:R-:W-:Y:S02]  /*769a0*/  IMAD.MOV.U32 R69, RZ, RZ, R72 ;  /* 0x000000ffff457224 */ /* 0x001fe400078e0048 */
[C---:B------:R-:W-:Y:S01]  /*769b0*/  VIADD R0, R71.reuse, UR68 ;  /* 0x0000004447007c36 */ /* 0x040fe20008000000 */
[----:B------:R-:W-:Y:S02]  /*769c0*/  LEA.HI.X.SX32 R71, R71, R2, 0x1, P2 ;  /* 0x0000000247477211 */ /* 0x000fe400010f0eff */
[----:B------:R-:W-:Y:S02]  /*769d0*/  SHF.R.S32.HI R69, RZ, 0x8, R69 ;  /* 0x00000008ff457819 */ /* 0x000fe40000011445 */
[----:B------:R-:W-:-:S03]  /*769e0*/  IADD3 R68, P2, PT, R0, R3, RZ ;  /* 0x0000000300447210 */ /* 0x000fc60007f5e0ff */
[----:B------:R0:W-:Y:S01]  /*769f0*/  @P4 STG.E.U8 desc[UR20][R70.64], R69 ;  /* 0x0000004546004986 */ /* 0x0001e2000c101114 */
[----:B----4-:R-:W-:Y:S02]  /*76a00*/  F2FP.SATFINITE.E4M3.F32.PACK_AB_MERGE_C R72, R9, R11, RZ ;  /* 0x0000000b0948723e */ /* 0x010fe400048070ff */
[----:B------:R-:W-:Y:S01]  /*76a10*/  ISETP.LT.AND P5, PT, R5, UR16, !P1 ;  /* 0x0000001005007c0c */ /* 0x000fe2000cfa1270 */
[----:B------:R-:W4:Y:S01]  /*76a20*/  LDCU UR16, c[0x0][0x39c] ;  /* 0x00007380ff1077ac */ /* 0x000f220008000800 */
[----:B------:R-:W2:Y:S04]  /*76a30*/  LDL.LU R5, [R1+0x229c] ;  /* 0x00229c0001057983 */ /* 0x000ea80000300800 */
[----:B------:R-:W4:Y:S01]  /*76a40*/  LDL.LU R10, [R1+0x22ac] ;  /* 0x0022ac00010a7983 */ /* 0x000f220000300800 */
[----:B0-----:R-:W-:-:S05]  /*76a50*/  LEA.HI.X.SX32 R69, R0, R2, 0x1, P2 ;  /* 0x0000000200457211 */ /* 0x001fca00010f0eff */
[----:B------:R0:W-:Y:S01]  /*76a60*/  @P3 STG.E.U8 desc[UR20][R68.64], R72 ;  /* 0x0000004844003986 */ /* 0x0001e2000c101114 */
[----:B-----5:R-:W-:Y:S01]  /*76a70*/  ISETP.LT.AND P3, PT, R4, UR17, !P1 ;  /* 0x0000001104007c0c */ /* 0x020fe2000cf61270 */
[----:B------:R-:W-:Y:S02]  /*76a80*/  VIADD R71, R0, UR68 ;  /* 0x0000004400477c36 */ /* 0x000fe40008000000 */
[----:B------:R-:W5:Y:S01]  /*76a90*/  LDL.LU R4, [R1+0x2260] ;  /* 0x0022600001047983 */ /* 0x000f620000300800 */
[----:B------:R-:W-:Y:S01]  /*76aa0*/  PRMT R70, R72, 0x9910, RZ ;  /* 0x0000991048467816 */ /* 0x000fe200000000ff */
[----:B------:R-:W1:Y:S02]  /*76ab0*/  LDCU UR17, c[0x0][0x39c] ;  /* 0x00007380ff1177ac */ /* 0x000e640008000800 */
[----:B------:R-:W4:Y:S01]  /*76ac0*/  LDL.LU R11, [R1+0x398] ;  /* 0x00039800010b7983 */ /* 0x000f220000300800 */
[----:B0-----:R-:W-:Y:S01]  /*76ad0*/  IADD3 R68, P4, PT, R71, R3, RZ ;  /* 0x0000000347447210 */ /* 0x001fe20007f9e0ff */
[----:B------:R-:W-:-:S02]  /*76ae0*/  IMAD.MOV.U32 R0, RZ, RZ, R70 ;  /* 0x000000ffff007224 */ /* 0x000fc400078e0046 */
[----:B------:R-:W4:Y:S01]  /*76af0*/  LDL.LU R9, [R1+0x39c] ;  /* 0x00039c0001097983 */ /* 0x000f220000300800 */
[C---:B------:R-:W-:Y:S01]  /*76b00*/  LEA.HI.X.SX32 R69, R71.reuse, R2, 0x1, P4 ;  /* 0x0000000247457211 */ /* 0x040fe200020f0eff */
[----:B------:R-:W-:Y:S01]  /*76b10*/  VIADD R71, R71, UR68 ;  /* 0x0000004447477c36 */ /* 0x000fe20008000000 */
[----:B------:R-:W-:-:S05]  /*76b20*/  SHF.R.S32.HI R0, RZ, 0x8, R0 ;  /* 0x00000008ff007819 */ /* 0x000fca0000011400 */
[----:B------:R0:W-:Y:S01]  /*76b30*/  @P0 STG.E.U8 desc[UR20][R68.64], R0 ;  /* 0x0000000044000986 */ /* 0x0001e2000c101114 */
[----:B------:R-:W-:Y:S02]  /*76b40*/  IADD3 R70, P0, PT, R71, R3, RZ ;  /* 0x0000000347467210 */ /* 0x000fe40007f1e0ff */
[----:B------:R-:W-:Y:S01]  /*76b50*/  ISETP.LT.AND P2, PT, R8, UR8, !P1 ;  /* 0x0000000808007c0c */ /* 0x000fe2000cf41270 */
[----:B------:R-:W1:Y:S01]  /*76b60*/  LDCU UR8, c[0x0][0x39c] ;  /* 0x00007380ff0877ac */ /* 0x000e620008000800 */
[----:B---3--:R-:W-:Y:S01]  /*76b70*/  F2FP.SATFINITE.E4M3.F32.PACK_AB_MERGE_C R72, R7, R6, RZ ;  /* 0x000000060748723e */ /* 0x008fe200048070ff */
[----:B------:R-:W3:Y:S04]  /*76b80*/  LDL.LU R8, [R1+0x2268] ;  /* 0x0022680001087983 */ /* 0x000ee80000300800 */
[----:B------:R-:W3:Y:S01]  /*76b90*/  LDL.LU R6, [R1+0x3a0] ;  /* 0x0003a00001067983 */ /* 0x000ee20000300800 */
[C---:B0-----:R-:W-:Y:S01]  /*76ba0*/  VIADD R0, R71.reuse, UR68 ;  /* 0x0000004447007c36 */ /* 0x041fe20008000000 */
[----:B------:R-:W-:-:S02]  /*76bb0*/  LEA.HI.X.SX32 R71, R71, R2, 0x1, P0 ;  /* 0x0000000247477211 */ /* 0x000fc400000f0eff */
[----:B------:R-:W3:Y:S04]  /*76bc0*/  LDL.LU R7, [R1+0x3a4] ;  /* 0x0003a40001077983 */ /* 0x000ee80000300800 */
[----:B------:R0:W-:Y:S01]  /*76bd0*/  @P5 STG.E.U8 desc[UR20][R70.64], R72 ;  /* 0x0000004846005986 */ /* 0x0001e2000c101114 */
[----:B--2---:R-:W-:Y:S01]  /*76be0*/  ISETP.LT.AND P0, PT, R5, UR11, !P1 ;  /* 0x0000000b05007c0c */ /* 0x004fe2000cf01270 */
[----:B------:R-:W2:Y:S02]  /*76bf0*/  LDCU UR11, c[0x0][0x39c] ;  /* 0x00007380ff0b77ac */ /* 0x000ea40008000800 */
[----:B------:R-:W2:Y:S01]  /*76c00*/  LDL.LU R5, [R1+0x2294] ;  /* 0x0022940001057983 */ /* 0x000ea20000300800 */
[----:B-----5:R-:W-:Y:S02]  /*76c10*/  ISETP.LT.AND P5, PT, R4, UR28, !P1 ;  /* 0x0000001c04007c0c */ /* 0x020fe4000cfa1270 */
[----:B------:R-:W-:Y:S01]  /*76c20*/  PRMT R73, R72, 0x9910, RZ ;  /* 0x0000991048497816 */ /* 0x000fe200000000ff */
[----:B------:R-:W5:Y:S01]  /*76c30*/  LDL.LU R4, [R1+0x22a4] ;  /* 0x0022a40001047983 */ /* 0x000f620000300800 */
[C---:B------:R-:W-:Y:S01]  /*76c40*/  IADD3 R68, P4, PT, R0.reuse, R3, RZ ;  /* 0x0000000300447210 */ /* 0x040fe20007f9e0ff */
[C---:B0-----:R-:W-:Y:S01]  /*76c50*/  VIADD R71, R0.reuse, UR68 ;  /* 0x0000004400477c36 */ /* 0x041fe20008000000 */
[----:B------:R-:W-:Y:S01]  /*76c60*/  SHF.R.S32.HI R70, RZ, 0x8, R73 ;  /* 0x00000008ff467819 */ /* 0x000fe20000011449 */
[----:B------:R-:W0:Y:S01]  /*76c70*/  LDCU UR28, c[0x0][0x39c] ;  /* 0x00007380ff1c77ac */ /* 0x000e220008000800 */
[----:B------:R-:W-:-:S02]  /*76c80*/  LEA.HI.X.SX32 R69, R0, R2, 0x1, P4 ;  /* 0x0000000200457211 */ /* 0x000fc400020f0eff */
[----:B----4-:R-:W-:Y:S02]  /*76c90*/  F2FP.SATFINITE.E4M3.F32.PACK_AB_MERGE_C R0, R9, R11, RZ ;  /* 0x0000000b0900723e */ /* 0x010fe400048070ff */
[----:B------:R-:W4:Y:S04]  /*76ca0*/  LDL.LU R11, [R1+0x3a8] ;  /* 0x0003a800010b7983 */ /* 0x000f280000300800 */
[----:B------:R0:W-:Y:S01]  /*76cb0*/  @P2 STG.E.U8 desc[UR20][R68.64], R70 ;  /* 0x0000004644002986 */ /* 0x0001e2000c101114 */
[----:B------:R-:W-:-:S03]  /*76cc0*/  PRMT R72, R0, 0x9910, RZ ;  /* 0x0000991000487816 */ /* 0x000fc600000000ff */
[----:B------:R-:W4:Y:S01]  /*76cd0*/  LDL.LU R9, [R1+0x3ac] ;  /* 0x0003ac0001097983 */ /* 0x000f220000300800 */
        /* <DEDUP_REMOVED lines=10> */
[----:B---3--:R-:W-:Y:S01]  /*76d80*/  ISETP.LT.AND P2, PT, R8, UR5, !P1 ;  /* 0x0000000508007c0c */ /* 0x008fe2000cf41270 */
[----:B------:R0:W-:Y:S01]  /*76d90*/  @P0 STG.E.U8 desc[UR20][R70.64], R69 ;  /* 0x0000004546000986 */ /* 0x0001e2000c101114 */
[----:B------:R-:W-:Y:S01]  /*76da0*/  ISETP.LT.AND P4, PT, R10, UR18, !P1 ;  /* 0x000000120a007c0c */ /* 0x000fe2000cf81270 */
[----:B------:R-:W3:Y:S02]  /*76db0*/  LDCU UR18, c[0x0][0x39c] ;  /* 0x00007380ff1277ac */ /* 0x000ee40008000800 */
[----:B------:R-:W3:Y:S01]  /*76dc0*/  LDL.LU R8, [R1+0x22c8] ;  /* 0x0022c80001087983 */ /* 0x000ee20000300800 */
[----:B------:R-:W-:Y:S01]  /*76dd0*/  F2FP.SATFINITE.E4M3.F32.PACK_AB_MERGE_C R72, R7, R6, RZ ;  /* 0x000000060748723e */ /* 0x000fe200048070ff */
[----:B------:R-:W1:Y:S02]  /*76de0*/  LDCU UR5, c[0x0][0x39c] ;  /* 0x00007380ff0577ac */ /* 0x000e640008000800 */
[----:B------:R-:W3:Y:S01]  /*76df0*/  LDL.LU R10, [R1+0x2280] ;  /* 0x00228000010a7983 */ /* 0x000ee20000300800 */
[----:B0-----:R-:W-:-:S02]  /*76e00*/  LEA.HI.X.SX32 R69, R0, R2, 0x1, P3 ;  /* 0x0000000200457211 */ /* 0x001fc400018f0eff */
[----:B-----5:R-:W-:Y:S01]  /*76e10*/  ISETP.LT.AND P3, PT, R4, UR30, !P1 ;  /* 0x0000001e04007c0c */ /* 0x020fe2000cf61270 */
[----:B------:R-:W-:Y:S01]  /*76e20*/  VIADD R71, R0, UR68 ;  /* 0x0000004400477c36 */ /* 0x000fe20008000000 */
[----:B------:R-:W5:Y:S01]  /*76e30*/  LDL.LU R4, [R1+0x2288] ;  /* 0x0022880001047983 */ /* 0x000f620000300800 */
[----:B------:R-:W-:Y:S01]  /*76e40*/  PRMT R70, R72, 0x9910, RZ ;  /* 0x0000991048467816 */ /* 0x000fe200000000ff */
[----:B------:R-:W0:Y:S02]  /*76e50*/  LDCU UR30, c[0x0][0x3b8] ;  /* 0x00007700ff1e77ac */ /* 0x000e240008000800 */
[----:B------:R1:W-:Y:S02]  /*76e60*/  @P4 STG.E.U8 desc[UR20][R68.64], R72 ;  /* 0x0000004844004986 */ /* 0x0003e4000c101114 */
[----:B------:R-:W-:Y:S02]  /*76e70*/  IMAD.MOV.U32 R0, RZ, RZ, R70 ;  /* 0x000000ffff007224 */ /* 0x000fe400078e0046 */
[----:B------:R-:W5:Y:S04]  /*76e80*/  LDL.LU R6, [R1+0x3b0] ;  /* 0x0003b00001067983 */ /* 0x000f680000300800 */
[----:B------:R-:W5:Y:S01]  /*76e90*/  LDL.LU R7, [R1+0x3b4] ;  /* 0x0003b40001077983 */ /* 0x000f620000300800 */
[----:B-1----:R-:W-:-:S02]  /*76ea0*/  IADD3 R68, P4, PT, R71, R3, RZ ;  /* 0x0000000347447210 */ /* 0x002fc40007f9e0ff */
[----:B------:R-:W-:Y:S02]  /*76eb0*/  SHF.R.S32.HI R0, RZ, 0x8, R0 ;  /* 0x00000008ff007819 */ /* 0x000fe40000011400 */
[CC--:B------:R-:W-:Y:S01]  /*76ec0*/  LEA.HI.X.SX32 R69, R71.reuse, R2.reuse, 0x1, P4 ;  /* 0x0000000247457211 */ /* 0x0c0fe200020f0eff */
[----:B------:R-:W-:Y:S01]  /*76ed0*/  VIADD R71, R71, UR68 ;  /* 0x0000004447477c36 */ /* 0x000fe20008000000 */
[----:B--2---:R-:W-:Y:S01]  /*76ee0*/  ISETP.LT.AND P0, PT, R5, UR29, !P1 ;  /* 0x0000001d05007c0c */ /* 0x004fe2000cf01270 */
[----:B------:R-:W1:Y:S01]  /*76ef0*/  LDCU UR29, c[0x0][0x3b8] ;  /* 0x00007700ff1d77ac */ /* 0x000e620008000800 */
[----:B----4-:R-:W-:Y:S01]  /*76f00*/  F2FP.SATFINITE.E4M3.F32.PACK_AB_MERGE_C R72, R9, R11, RZ ;  /* 0x0000000b0948723e */ /* 0x010fe200048070ff */
        /* <DEDUP_REMOVED lines=11> */
[----:B--2---:R-:W-:Y:S02]  /*76fc0*/  SHF.R.S32.HI R70, RZ, 0x8, R73 ;  /* 0x00000008ff467819 */ /* 0x004fe40000011449 */
[----:B---3--:R-:W-:Y:S01]  /*76fd0*/  ISETP.LT.AND P4, PT, R8, UR31, !P1 ;  /* 0x0000001f08007c0c */ /* 0x008fe2000cf81270 */
[----:B------:R-:W-:-:S02]  /*76fe0*/  VIADD R71, R0, UR68 ;  /* 0x0000004400477c36 */ /* 0x000fc40008000000 */
[----:B------:R2:W-:Y:S01]  /*76ff0*/  @P0 STG.E.U8 desc[UR20][R68.64], R70 ;  /* 0x0000004644000986 */ /* 0x0005e2000c101114 */
[----:B------:R-:W3:Y:S03]  /*77000*/  LDCU UR31, c[0x0][0x39c] ;  /* 0x00007380ff1f77ac */ /* 0x000ee60008000800 */
[----:B------:R-:W3:Y:S01]  /*77010*/  LDL.LU R8, [R1+0x22c0] ;  /* 0x0022c00001087983 */ /* 0x000ee20000300800 */
[----:B-----5:R-:W-:Y:S01]  /*77020*/  ISETP.LT.AND P0, PT, R4, UR33, !P1 ;  /* 0x0000002104007c0c */ /* 0x020fe2000cf01270 */
[----:B------:R-:W5:Y:S02]  /*77030*/  LDCU UR33, c[0x0][0x39c] ;  /* 0x00007380ff2177ac */ /* 0x000f640008000800 */
[----:B------:R-:W3:Y:S01]  /*77040*/  LDL.LU R4, [R1+0x22d0] ;  /* 0x0022d00001047983 */ /* 0x000ee20000300800 */
[----:B--2---:R-:W-:-:S04]  /*77050*/  IADD3 R68, P5, PT, R71, R3, RZ ;  /* 0x0000000347447210 */ /* 0x004fc80007fbe0ff */
[----:B------:R-:W-:Y:S02]  /*77060*/  LEA.HI.X.SX32 R69, R71, R2, 0x1, P5 ;  /* 0x0000000247457211 */ /* 0x000fe400028f0eff */
[----:B------:R-:W-:Y:S01]  /*77070*/  F2FP.SATFINITE.E4M3.F32.PACK_AB_MERGE_C R0, R7, R6, RZ ;  /* 0x000000060700723e */ /* 0x000fe200048070ff */
[----:B------:R-:W-:Y:S01]  /*77080*/  VIADD R71, R71, UR68 ;  /* 0x0000004447477c36 */ /* 0x000fe20008000000 */
[----:B------:R-:W-:Y:S01]  /*77090*/  ISETP.LT.AND P2, PT, R10, UR32, !P1 ;  /* 0x000000200a007c0c */ /* 0x000fe2000cf41270 */
[----:B------:R-:W2:Y:S01]  /*770a0*/  LDL.LU R6, [R1+0x3c0] ;  /* 0x0003c00001067983 */ /* 0x000ea20000300800 */
[----:B------:R-:W-:Y:S01]  /*770b0*/  PRMT R72, R0, 0x9910, RZ ;  /* 0x0000991000487816 */ /* 0x000fe200000000ff */
[----:B------:R-:W0:Y:S02]  /*770c0*/  LDCU UR32, c[0x0][0x3b8] ;  /* 0x00007700ff2077ac */ /* 0x000e240008000800 */
[----:B------:R1:W-:Y:S01]  /*770d0*/  @P3 STG.E.U8 desc[UR20][R68.64], R0 ;  /* 0x0000000044003986 */ /* 0x0003e2000c101114 */
[----:B------:R-:W-:-:S03]  /*770e0*/  IADD3 R70, P3, PT, R71, R3, RZ ;  /* 0x0000000347467210 */ /* 0x000fc60007f7e0ff */
[----:B------:R-:W2:Y:S01]  /*770f0*/  LDL.LU R7, [R1+0x3c4] ;  /* 0x0003c40001077983 */ /* 0x000ea20000300800 */
[----:B-1----:R-:W-:Y:S02]  /*77100*/  IMAD.MOV.U32 R69, RZ, RZ, R72 ;  /* 0x000000ffff457224 */ /* 0x002fe400078e0048 */
[C---:B------:R-:W-:Y:S01]  /*77110*/  VIADD R0, R71.reuse, UR68 ;  /* 0x0000004447007c36 */ /* 0x040fe20008000000 */
[-C--:B------:R-:W-:Y:S02]  /*77120*/  LEA.HI.X.SX32 R71, R71, R2.reuse, 0x1, P3 ;  /* 0x0000000247477211 */ /* 0x080fe400018f0eff */
[----:B------:R-:W-:Y:S02]  /*77130*/  SHF.R.S32.HI R69, RZ, 0x8, R69 ;  /* 0x00000008ff457819 */ /* 0x000fe40000011445 */
[C---:B------:R-:W-:Y:S02]  /*77140*/  IADD3 R68, P3, PT, R0.reuse, R3, RZ ;  /* 0x0000000300447210 */ /* 0x040fe40007f7e0ff */
[----:B----4-:R-:W-:Y:S01]  /*77150*/  F2FP.SATFINITE.E4M3.F32.PACK_AB_MERGE_C R72, R9, R11, RZ ;  /* 0x0000000b0948723e */ /* 0x010fe200048070ff */
[----:B------:R1:W-:Y:S01]  /*77160*/  @P4 STG.E.U8 desc[UR20][R70.64], R69 ;  /* 0x0000004546004986 */ /* 0x0003e2000c101114 */
[----:B------:R-:W-:Y:S01]  /*77170*/  ISETP.LT.AND P5, PT, R5, UR34, !P1 ;  /* 0x0000002205007c0c */ /* 0x000fe2000cfa1270 */
[----:B------:R-:W4:Y:S02]  /*77180*/  LDCU UR34, c[0x0][0x3b8] ;  /* 0x00007700ff2277ac */ /* 0x000f240008000800 */
[----:B------:R-:W4:Y:S04]  /*77190*/  LDL.LU R5, [R1+0x2298] ;  /* 0x0022980001057983 */ /* 0x000f280000300800 */
[----:B------:R-:W5:Y:S01]  /*771a0*/  LDL.LU R10, [R1+0x22a8] ;  /* 0x0022a800010a7983 */ /* 0x000f620000300800 */
[----:B-1----:R-:W-:-:S05]  /*771b0*/  LEA.HI.X.SX32 R69, R0, R2, 0x1, P3 ;  /* 0x0000000200457211 */ /* 0x002fca00018f0eff */
[----:B------:R1:W-:Y:S01]  /*771c0*/  @P2 STG.E.U8 desc[UR20][R68.64], R72 ;  /* 0x0000004844002986 */ /* 0x0003e2000c101114 */
[----:B---3--:R-:W-:Y:S01]  /*771d0*/  ISETP.LT.AND P2, PT, R4, UR36, !P1 ;  /* 0x0000002404007c0c */ /* 0x008fe2000cf41270 */
[----:B------:R-:W-:Y:S02]  /*771e0*/  VIADD R71, R0, UR68 ;  /* 0x0000004400477c36 */ /* 0x000fe40008000000 */
[----:B------:R-:W3:Y:S01]  /*771f0*/  LDL.LU R4, [R1+0x22b0] ;  /* 0x0022b00001047983 */ /* 0x000ee20000300800 */
[----:B------:R-:W-:Y:S01]  /*77200*/  PRMT R70, R72, 0x9910, RZ ;  /* 0x0000991048467816 */ /* 0x000fe200000000ff */
[----:B------:R-:W0:Y:S02]  /*77210*/  LDCU UR36, c[0x0][0x39c] ;  /* 0x00007380ff2477ac */ /* 0x000e240008000800 */
[----:B------:R-:W5:Y:S01]  /*77220*/  LDL.LU R11, [R1+0x3c8] ;  /* 0x0003c800010b7983 */ /* 0x000f620000300800 */
[----:B-1----:R-:W-:Y:S01]  /*77230*/  IADD3 R68, P4, PT, R71, R3, RZ ;  /* 0x0000000347447210 */ /* 0x002fe20007f9e0ff */
[----:B------:R-:W-:-:S02]  /*77240*/  IMAD.MOV.U32 R0, RZ, RZ, R70 ;  /* 0x000000ffff007224 */ /* 0x000fc400078e0046 */
[----:B------:R-:W5:Y:S01]  /*77250*/  LDL.LU R9, [R1+0x3cc] ;  /* 0x0003cc0001097983 */ /* 0x000f620000300800 */
[C---:B------:R-:W-:Y:S01]  /*77260*/  LEA.HI.X.SX32 R69, R71.reuse, R2, 0x1, P4 ;  /* 0x0000000247457211 */ /* 0x040fe200020f0eff */
[----:B------:R-:W-:Y:S01]  /*77270*/  VIADD R71, R71, UR68 ;  /* 0x0000004447477c36 */ /* 0x000fe20008000000 */
[----:B------:R-:W-:-:S05]  /*77280*/  SHF.R.S32.HI R0, RZ, 0x8, R0 ;  /* 0x00000008ff007819 */ /* 0x000fca0000011400 */
[----:B------:R1:W-:Y:S01]  /*77290*/  @P0 STG.E.U8 desc[UR20][R68.64], R0 ;  /* 0x0000000044000986 */ /* 0x0003e2000c101114 */
[----:B------:R-:W-:Y:S02]  /*772a0*/  IADD3 R70, P0, PT, R71, R3, RZ ;  /* 0x0000000347467210 */ /* 0x000fe40007f1e0ff */
[----:B--2---:R-:W-:Y:S02]  /*772b0*/  F2FP.SATFINITE.E4M3.F32.PACK_AB_MERGE_C R72, R7, R6, RZ ;  /* 0x000000060748723e */ /* 0x004fe400048070ff */
[----:B------:R-:W-:Y:S01]  /*772c0*/  ISETP.LT.AND P3, PT, R8, UR35, !P1 ;  /* 0x0000002308007c0c */ /* 0x000fe2000cf61270 */
[----:B------:R-:W2:Y:S01]  /*772d0*/  LDCU UR35, c[0x0][0x3b8] ;  /* 0x00007700ff2377ac */ /* 0x000ea20008000800 */
[----:B------:R-:W2:Y:S04]  /*772e0*/  LDL.LU R8, [R1+0x22bc] ;  /* 0x0022bc0001087983 */ /* 0x000ea80000300800 */
[----:B------:R-:W2:Y:S01]  /*772f0*/  LDL.LU R6, [R1+0x3d0] ;  /* 0x0003d00001067983 */ /* 0x000ea20000300800 */
[C---:B-1----:R-:W-:Y:S01]  /*77300*/  VIADD R0, R71.reuse, UR68 ;  /* 0x0000004447007c36 */ /* 0x042fe20008000000 */
[----:B------:R-:W-:-:S02]  /*77310*/  LEA.HI.X.SX32 R71, R71, R2, 0x1, P0 ;  /* 0x0000000247477211 */ /* 0x000fc400000f0eff */
[----:B------:R-:W2:Y:S04]  /*77320*/  LDL.LU R7, [R1+0x3d4] ;  /* 0x0003d40001077983 */ /* 0x000ea80000300800 */
[----:B------:R1:W-:Y:S01]  /*77330*/  @P5 STG.E.U8 desc[UR20][R70.64], R72 ;  /* 0x0000004846005986 */ /* 0x0003e2000c101114 */
[----:B----4-:R-:W-:Y:S01]  /*77340*/  ISETP.LT.AND P0, PT, R5, UR37, !P1 ;  /* 0x0000002505007c0c */ /* 0x010fe2000cf01270 */
[----:B------:R-:W4:Y:S02]  /*77350*/  LDCU UR37, c[0x0][0x39c] ;  /* 0x00007380ff2577ac */ /* 0x000f240008000800 */
[----:B------:R-:W2:Y:S01]  /*77360*/  LDL.LU R5, [R1+0x22ec] ;  /* 0x0022ec0001057983 */ /* 0x000ea20000300800 */
[----:B---3--:R-:W-:Y:S02]  /*77370*/  ISETP.LT.AND P5, PT, R4, UR39, !P1 ;  /* 0x0000002704007c0c */ /* 0x008fe4000cfa1270 */
[----:B------:R-:W-:Y:S01]  /*77380*/  PRMT R73, R72, 0x9910, RZ ;  /* 0x0000991048497816 */ /* 0x000fe200000000ff */
[----:B------:R-:W3:Y:S01]  /*77390*/  LDL.LU R4, [R1+0x22a0] ;  /* 0x0022a00001047983 */ /* 0x000ee20000300800 */
[C---:B------:R-:W-:Y:S01]  /*773a0*/  IADD3 R68, P4, PT, R0.reuse, R3, RZ ;  /* 0x0000000300447210 */ /* 0x040fe20007f9e0ff */
[C---:B-1----:R-:W-:Y:S01]  /*773b0*/  VIADD R71, R0.reuse, UR68 ;  /* 0x0000004400477c36 */ /* 0x042fe20008000000 */
[----:B------:R-:W-:Y:S01]  /*773c0*/  SHF.R.S32.HI R70, RZ, 0x8, R73 ;  /* 0x00000008ff467819 */ /* 0x000fe20000011449 */
[----:B------:R-:W1:Y:S01]  /*773d0*/  LDCU UR39, c[0x0][0x39c] ;  /* 0x00007380ff2777ac */ /* 0x000e620008000800 */
[----:B------:R-:W-:-:S02]  /*773e0*/  LEA.HI.X.SX32 R69, R0, R2, 0x1, P4 ;  /* 0x0000000200457211 */ /* 0x000fc400020f0eff */
[----:B-----5:R-:W-:Y:S02]  /*773f0*/  F2FP.SATFINITE.E4M3.F32.PACK_AB_MERGE_C R0, R9, R11, RZ ;  /* 0x0000000b0900723e */ /* 0x020fe400048070ff */
[----:B------:R-:W5:Y:S04]  /*77400*/  LDL.LU R11, [R1+0x3d8] ;  /* 0x0003d800010b7983 */ /* 0x000f680000300800 */
[----:B------:R0:W-:Y:S01]  /*77410*/  @P3 STG.E.U8 desc[UR20][R68.64], R70 ;  /* 0x0000004644003986 */ /* 0x0001e2000c101114 */
[----:B------:R-:W-:-:S03]  /*77420*/  PRMT R72, R0, 0x9910, RZ ;  /* 0x0000991000487816 */ /* 0x000fc600000000ff */
[----:B------:R-:W5:Y:S01]  /*77430*/  LDL.LU R9, [R1+0x3dc] ;  /* 0x0003dc0001097983 */ /* 0x000f620000300800 */
[----:B0-----:R-:W-:-:S04]  /*77440*/  IADD3 R68, P3, PT, R71, R3, RZ ;  /* 0x0000000347447210 */ /* 0x001fc80007f7e0ff */
[C---:B------:R-:W-:Y:S01]  /*77450*/  LEA.HI.X.SX32 R69, R71.reuse, R2, 0x1, P3 ;  /* 0x0000000247457211 */ /* 0x040fe200018f0eff */
[----:B------:R-:W-:-:S04]  /*77460*/  VIADD R71, R71, UR68 ;  /* 0x0000004447477c36 */ /* 0x000fc80008000000 */
[----:B------:R0:W-:Y:S01]  /*77470*/  @P2 STG.E.U8 desc[UR20][R68.64], R0 ;  /* 0x0000000044002986 */ /* 0x0001e2000c101114 */
[CC--:B------:R-:W-:Y:S01]  /*77480*/  IADD3 R70, P2, PT, R71.reuse, R3.reuse, RZ ;  /* 0x0000000347467210 */ /* 0x0c0fe20007f5e0ff */
[----:B0-----:R-:W-:Y:S02]  /*77490*/  IMAD.MOV.U32 R69, RZ, RZ, R72 ;  /* 0x000000ffff457224 */ /* 0x001fe400078e0048 */
[C---:B------:R-:W-:Y:S01]  /*774a0*/  VIADD R0, R71.reuse, UR68 ;  /* 0x0000004447007c36 */ /* 0x040fe20008000000 */
[-C--:B------:R-:W-:Y:S02]  /*774b0*/  LEA.HI.X.SX32 R71, R71, R2.reuse, 0x1, P2 ;  /* 0x0000000247477211 */ /* 0x080fe400010f0eff */
[----:B------:R-:W-:Y:S02]  /*774c0*/  SHF.R.S32.HI R69, RZ, 0x8, R69 ;  /* 0x00000008ff457819 */ /* 0x000fe40000011445 */
[----:B------:R-:W-:Y:S02]  /*774d0*/  IADD3 R68, P2, PT, R0, R3, RZ ;  /* 0x0000000300447210 */ /* 0x000fe40007f5e0ff */
[----:B--2---:R-:W-:Y:S01]  /*774e0*/  ISETP.LT.AND P3, PT, R8, UR40, !P1 ;  /* 0x0000002808007c0c */ /* 0x004fe2000cf61270 */
[----:B------:R0:W-:Y:S01]  /*774f0*/  @P0 STG.E.U8 desc[UR20][R70.64], R69 ;  /* 0x0000004546000986 */ /* 0x0001e2000c101114 */
[----:B------:R-:W-:Y:S01]  /*77500*/  ISETP.LT.AND P4, PT, R10, UR38, !P1 ;  /* 0x000000260a007c0c */ /* 0x000fe2000cf81270 */
[----:B------:R-:W2:Y:S02]  /*77510*/  LDCU UR40, c[0x0][0x3b8] ;  /* 0x00007700ff2877ac */ /* 0x000ea40008000800 */
[----:B------:R-:W2:Y:S01]  /*77520*/  LDL.LU R8, [R1+0x22c4] ;  /* 0x0022c40001087983 */ /* 0x000ea20000300800 */
[----:B0-----:R-:W-:-:S03]  /*77530*/  LEA.HI.X.SX32 R69, R0, R2, 0x1, P2 ;  /* 0x0000000200457211 */ /* 0x001fc600010f0eff */
[----:B------:R-:W4:Y:S01]  /*77540*/  LDL.LU R10, [R1+0x22d4] ;  /* 0x0022d400010a7983 */ /* 0x000f220000300800 */
[----:B------:R-:W-:Y:S01]  /*77550*/  F2FP.SATFINITE.E4M3.F32.PACK_AB_MERGE_C R72, R7, R6, RZ ;  /* 0x000000060748723e */ /* 0x000fe200048070ff */
[----:B------:R-:W-:Y:S01]  /*77560*/  VIADD R71, R0, UR68 ;  /* 0x0000004400477c36 */ /* 0x000fe20008000000 */
[----:B------:R-:W-:Y:S01]  /*77570*/  ISETP.LT.AND P0, PT, R5, UR41, !P1 ;  /* 0x0000002905007c0c */ /* 0x000fe2000cf01270 */
[----:B------:R-:W0:Y:S01]  /*77580*/  LDCU UR41, c[0x0][0x3b8] ;  /* 0x00007700ff2977ac */ /* 0x000e220008000800 */
[----:B------:R-:W0:Y:S01]  /*77590*/  LDCU UR38, c[0x0][0x3b8] ;  /* 0x00007700ff2677ac */ /* 0x000e220008000800 */
[----:B---3--:R-:W-:Y:S01]  /*775a0*/  ISETP.LT.AND P2, PT, R4, UR42, !P1 ;  /* 0x0000002a04007c0c */ /* 0x008fe2000cf41270 */
[----:B------:R3:W-:Y:S01]  /*775b0*/  @P4 STG.E.U8 desc[UR20][R68.64], R72 ;  /* 0x0000004844004986 */ /* 0x0007e2000c101114 */
[----:B------:R-:W-:Y:S01]  /*775c0*/  PRMT R70, R72, 0x9910, RZ ;  /* 0x0000991048467816 */ /* 0x000fe200000000ff */
[----:B------:R-:W0:Y:S02]  /*775d0*/  LDCU UR42, c[0x0][0x39c] ;  /* 0x00007380ff2a77ac */ /* 0x000e240008000800 */
[----:B------:R-:W4:Y:S02]  /*775e0*/  LDL.LU R4, [R1+0x22dc] ;  /* 0x0022dc0001047983 */ /* 0x000f240000300800 */
[----:B------:R-:W-:-:S02]  /*775f0*/  IMAD.MOV.U32 R0, RZ, RZ, R70 ;  /* 0x000000ffff007224 */ /* 0x000fc400078e0046 */
[----:B------:R-:W4:Y:S01]  /*77600*/  LDL.LU R6, [R1+0x3e0] ;  /* 0x0003e00001067983 */ /* 0x000f220000300800 */
[----:B---3--:R-:W-:-:S03]  /*77610*/  IADD3 R68, P4, PT, R71, R3, RZ ;  /* 0x0000000347447210 */ /* 0x008fc60007f9e0ff */
[----:B------:R-:W3:Y:S01]  /*77620*/  LDL.LU R7, [R1+0x3e4] ;  /* 0x0003e40001077983 */ /* 0x000ee20000300800 */
[----:B------:R-:W-:Y:S02]  /*77630*/  SHF.R.S32.HI R0, RZ, 0x8, R0 ;  /* 0x00000008ff007819 */ /* 0x000fe40000011400 */
[C---:B------:R-:W-:Y:S01]  /*77640*/  LEA.HI.X.SX32 R69, R71.reuse, R2, 0x1, P4 ;  /* 0x0000000247457211 */ /* 0x040fe200020f0eff */
[----:B------:R-:W-:Y:S01]  /*77650*/  VIADD R71, R71, UR68 ;  /* 0x0000004447477c36 */ /* 0x000fe20008000000 */
[----:B-----5:R-:W-:Y:S01]  /*77660*/  F2FP.SATFINITE.E4M3.F32.PACK_AB_MERGE_C R72, R9, R11, RZ ;  /* 0x0000000b0948723e */ /* 0x020fe200048070ff */
[----:B------:R-:W5:Y:S03]  /*77670*/  LDL.LU R5, [R1+0x22e8] ;  /* 0x0022e80001057983 */ /* 0x000f660000300800 */
[----:B------:R-:W-:Y:S01]  /*77680*/  IADD3 R70, P4, PT, R71, R3, RZ ;  /* 0x0000000347467210 */ /* 0x000fe20007f9e0ff */
[----:B------:R0:W-:Y:S01]  /*77690*/  @P5 STG.E.U8 desc[UR20][R68.64], R0 ;  /* 0x0000000044005986 */ /* 0x0001e2000c101114 */
[----:B------:R-:W-:-:S03]  /*776a0*/  PRMT R73, R72, 0x9910, RZ ;  /* 0x0000991048497816 */ /* 0x000fc600000000ff */
[----:B------:R-:W5:Y:S04]  /*776b0*/  LDL.LU R11, [R1+0x3e8] ;  /* 0x0003e800010b7983 */ /* 0x000f680000300800 */
[----:B------:R-:W5:Y:S01]  /*776c0*/  LDL.LU R9, [R1+0x3ec] ;  /* 0x0003ec0001097983 */ /* 0x000f620000300800 */
[C---:B0-----:R-:W-:Y:S01]  /*776d0*/  VIADD R0, R71.reuse, UR68 ;  /* 0x0000004447007c36 */ /* 0x041fe20008000000 */
[----:B------:R-:W-:-:S04]  /*776e0*/  LEA.HI.X.SX32 R71, R71, R2, 0x1, P4 ;  /* 0x0000000247477211 */ /* 0x000fc800020f0eff */
[C---:B------:R-:W-:Y:S01]  /*776f0*/  IADD3 R68, P5, PT, R0.reuse, R3, RZ ;  /* 0x0000000300447210 */ /* 0x040fe20007fbe0ff */
[----:B------:R0:W-:Y:S03]  /*77700*/  @P3 STG.E.U8 desc[UR20][R70.64], R72 ;  /* 0x0000004846003986 */ /* 0x0001e6000c101114 */
[----:B------:R-:W-:Y:S02]  /*77710*/  LEA.HI.X.SX32 R69, R0, R2, 0x1, P5 ;  /* 0x0000000200457211 */ /* 0x000fe400028f0eff */
[----:B0-----:R-:W-:-:S05]  /*77720*/  SHF.R.S32.HI R70, RZ, 0x8, R73 ;  /* 0x00000008ff467819 */ /* 0x001fca0000011449 */
[----:B------:R0:W-:Y:S01]  /*77730*/  @P0 STG.E.U8 desc[UR20][R68.64], R70 ;  /* 0x0000004644000986 */ /* 0x0001e2000c101114 */
[----:B--2---:R-:W-:Y:S01]  /*77740*/  ISETP.LT.AND P4, PT, R8, UR43, !P1 ;  /* 0x0000002b08007c0c */ /* 0x004fe2000cf81270 */
[----:B------:R-:W-:Y:S01]  /*77750*/  VIADD R71, R0, UR68 ;  /* 0x0000004400477c36 */ /* 0x000fe20008000000 */
[----:B------:R-:W2:Y:S01]  /*77760*/  LDCU UR43, c[0x0][0x3b8] ;  /* 0x00007700ff2b77ac */ /* 0x000ea20008000800 */
[----:B------:R-:W2:Y:S01]  /*77770*/  LDL.LU R8, [R1+0x22b8] ;  /* 0x0022b80001087983 */ /* 0x000ea20000300800 */
[----:B----4-:R-:W-:Y:S01]  /*77780*/  ISETP.LT.AND P0, PT, R4, UR45, !P1 ;  /* 0x0000002d04007c0c */ /* 0x010fe2000cf01270 */
[----:B------:R-:W4:Y:S02]  /*77790*/  LDCU UR45, c[0x0][0x3b8] ;  /* 0x00007700ff2d77ac */ /* 0x000f240008000800 */
[----:B------:R-:W2:Y:S01]  /*777a0*/  LDL.LU R4, [R1+0x22cc] ;  /* 0x0022cc0001047983 */ /* 0x000ea20000300800 */
[----:B0-----:R-:W-:Y:S02]  /*777b0*/  IADD3 R68, P5, PT, R71, R3, RZ ;  /* 0x0000000347447210 */ /* 0x001fe40007fbe0ff */
[----:B---3--:R-:W-:-:S02]  /*777c0*/  F2FP.SATFINITE.E4M3.F32.PACK_AB_MERGE_C R0, R7, R6, RZ ;  /* 0x000000060700723e */ /* 0x008fc400048070ff */
[C---:B------:R-:W-:Y:S01]  /*777d0*/  LEA.HI.X.SX32 R69, R71.reuse, R2, 0x1, P5 ;  /* 0x0000000247457211 */ /* 0x040fe200028f0eff */
[----:B------:R-:W-:Y:S01]  /*777e0*/  VIADD R71, R71, UR68 ;  /* 0x0000004447477c36 */ /* 0x000fe20008000000 */
[----:B------:R-:W-:Y:S01]  /*777f0*/  PRMT R72, R0, 0x9910, RZ ;  /* 0x0000991000487816 */ /* 0x000fe200000000ff */
[----:B------:R-:W3:Y:S04]  /*77800*/  LDL.LU R6, [R1+0x3f0] ;  /* 0x0003f00001067983 */ /* 0x000ee80000300800 */
[----:B------:R0:W-:Y:S01]  /*77810*/  @P2 STG.E.U8 desc[UR20][R68.64], R0 ;  /* 0x0000000044002986 */ /* 0x0001e2000c101114 */
[----:B------:R-:W-:Y:S02]  /*77820*/  IADD3 R70, P2, PT, R71, R3, RZ ;  /* 0x0000000347467210 */ /* 0x000fe40007f5e0ff */
[----:B------:R-:W-:Y:S01]  /*77830*/  ISETP.LT.AND P3, PT, R10, UR44, !P1 ;  /* 0x0000002c0a007c0c */ /* 0x000fe2000cf61270 */
[----:B------:R-:W3:Y:S01]  /*77840*/  LDL.LU R7, [R1+0x3f4] ;  /* 0x0003f40001077983 */ /* 0x000ee20000300800 */
[----:B-----5:R-:W-:Y:S01]  /*77850*/  ISETP.LT.AND P5, PT, R5, UR47, !P1 ;  /* 0x0000002f05007c0c */ /* 0x020fe2000cfa1270 */
[----:B------:R-:W5:Y:S02]  /*77860*/  LDCU UR47, c[0x0][0x39c] ;  /* 0x00007380ff2f77ac */ /* 0x000f640008000800 */
[----:B------:R-:W4:Y:S01]  /*77870*/  LDL.LU R5, [R1+0x22f0] ;  /* 0x0022f00001057983 */ /* 0x000f220000300800 */
[----:B------:R-:W1:Y:S01]  /*77880*/  LDCU UR44, c[0x0][0x39c] ;  /* 0x00007380ff2c77ac */ /* 0x000e620008000800 */
[----:B0-----:R-:W-:-:S02]  /*77890*/  IMAD.MOV.U32 R69, RZ, RZ, R72 ;  /* 0x000000ffff457224 */ /* 0x001fc400078e0048 */
[----:B------:R-:W4:Y:S01]  /*778a0*/  LDL.LU R10, [R1+0x22fc] ;  /* 0x0022fc00010a7983 */ /* 0x000f220000300800 */
        /* <DEDUP_REMOVED lines=12> */
[----:B------:R-:W1:Y:S02]  /*77970*/  LDCU UR26, c[0x0][0x39c] ;  /* 0x00007380ff1a77ac */ /* 0x000e640008000800 */
[----:B------:R-:W5:Y:S01]  /*77980*/  LDL.LU R11, [R1+0x3f8] ;  /* 0x0003f800010b7983 */ /* 0x000f620000300800 */
[----:B0-----:R-:W-:Y:S01]  /*77990*/  IADD3 R68, P4, PT, R71, R3, RZ ;  /* 0x0000000347447210 */ /* 0x001fe20007f9e0ff */
[----:B------:R-:W-:-:S02]  /*779a0*/  IMAD.MOV.U32 R0, RZ, RZ, R70 ;  /* 0x000000ffff007224 */ /* 0x000fc400078e0046 */
[----:B------:R-:W5:Y:S01]  /*779b0*/  LDL.LU R9, [R1+0x3fc] ;  /* 0x0003fc0001097983 */ /* 0x000f620000300800 */
[C---:B------:R-:W-:Y:S01]  /*779c0*/  LEA.HI.X.SX32 R69, R71.reuse, R2, 0x1, P4 ;  /* 0x0000000247457211 */ /* 0x040fe200020f0eff */
[----:B------:R-:W-:Y:S01]  /*779d0*/  VIADD R71, R71, UR68 ;  /* 0x0000004447477c36 */ /* 0x000fe20008000000 */
[----:B------:R-:W-:-:S05]  /*779e0*/  SHF.R.S32.HI R0, RZ, 0x8, R0 ;  /* 0x00000008ff007819 */ /* 0x000fca0000011400 */
[----:B------:R0:W-:Y:S01]  /*779f0*/  @P0 STG.E.U8 desc[UR20][R68.64], R0 ;  /* 0x0000000044000986 */ /* 0x0001e2000c101114 */
[----:B------:R-:W-:Y:S02]  /*77a00*/  IADD3 R70, P0, PT, R71, R3, RZ ;  /* 0x0000000347467210 */ /* 0x000fe40007f1e0ff */
[----:B---3--:R-:W-:Y:S02]  /*77a10*/  F2FP.SATFINITE.E4M3.F32.PACK_AB_MERGE_C R72, R7, R6, RZ ;  /* 0x000000060748723e */ /* 0x008fe400048070ff */
[----:B------:R-:W-:Y:S01]  /*77a20*/  ISETP.LT.AND P2, PT, R8, UR27, !P1 ;  /* 0x0000001b08007c0c */ /* 0x000fe2000cf41270 */
[----:B------:R-:W3:Y:S01]  /*77a30*/  LDCU UR27, c[0x0][0x3b8] ;  /* 0x00007700ff1b77ac */ /* 0x000ee20008000800 */
[----:B------:R-:W3:Y:S04]  /*77a40*/  LDL.LU R8, [R1+0x22b4] ;  /* 0x0022b40001087983 */ /* 0x000ee80000300800 */
[----:B------:R-:W3:Y:S01]  /*77a50*/  LDL.LU R6, [R1+0x200] ;  /* 0x0002000001067983 */ /* 0x000ee20000300800 */
[C---:B0-----:R-:W-:Y:S01]  /*77a60*/  VIADD R0, R71.reuse, UR68 ;  /* 0x0000004447007c36 */ /* 0x041fe20008000000 */
[----:B------:R-:W-:-:S02]  /*77a70*/  LEA.HI.X.SX32 R71, R71, R2, 0x1, P0 ;  /* 0x0000000247477211 */ /* 0x000fc400000f0eff */
[----:B----4-:R-:W-:Y:S01]  /*77a80*/  ISETP.LT.AND P0, PT, R5, UR25, !P1 ;  /* 0x0000001905007c0c */ /* 0x010fe2000cf01270 */
[----:B------:R-:W4:Y:S01]  /*77a90*/  LDL.LU R7, [R1+0x204] ;  /* 0x0002040001077983 */ /* 0x000f220000300800 */
[----:B------:R-:W-:Y:S01]  /*77aa0*/  PRMT R73, R72, 0x9910, RZ ;  /* 0x0000991048497816 */ /* 0x000fe200000000ff */
[----:B------:R-:W0:Y:S02]  /*77ab0*/  LDCU UR25, c[0x0][0x39c] ;  /* 0x00007380ff1977ac */ /* 0x000e240008000800 */
[----:B------:R0:W-:Y:S04]  /*77ac0*/  @P5 STG.E.U8 desc[UR20][R70.64], R72 ;  /* 0x0000004846005986 */ /* 0x0001e8000c101114 */
[----:B------:R-:W3:Y:S01]  /*77ad0*/  LDL.LU R5, [R1+0x22e4] ;  /* 0x0022e40001057983 */ /* 0x000ee20000300800 */
[----:B--2---:R-:W-:-:S02]  /*77ae0*/  ISETP.LT.AND P5, PT, R4, UR22, !P1 ;  /* 0x0000001604007c0c */ /* 0x004fc4000cfa1270 */
[C---:B------:R-:W-:Y:S01]  /*77af0*/  IADD3 R68, P4, PT, R0.reuse, R3, RZ ;  /* 0x0000000300447210 */ /* 0x040fe20007f9e0ff */
[----:B------:R-:W2:Y:S01]  /*77b00*/  LDL.LU R4, [R1+0x22f4] ;  /* 0x0022f40001047983 */ /* 0x000ea20000300800 */
[----:B0-----:R-:W-:Y:S01]  /*77b10*/  SHF.R.S32.HI R70, RZ, 0x8, R73 ;  /* 0x00000008ff467819 */ /* 0x001fe20000011449 */
[C---:B------:R-:W-:Y:S01]  /*77b20*/  VIADD R71, R0.reuse, UR68 ;  /* 0x0000004400477c36 */ /* 0x040fe20008000000 */
[----:B------:R-:W-:Y:S01]  /*77b30*/  LEA.HI.X.SX32 R69, R0, R2, 0x1, P4 ;  /* 0x0000000200457211 */ /* 0x000fe200020f0eff */
[----:B------:R-:W0:Y:S01]  /*77b40*/  LDCU UR22, c[0x0][0x39c] ;  /* 0x00007380ff1677ac */ /* 0x000e220008000800 */
        /* <DEDUP_REMOVED lines=20> */
[----:B----4-:R-:W-:Y:S01]  /*77c90*/  F2FP.SATFINITE.E4M3.F32.PACK_AB_MERGE_C R72, R7, R6, RZ ;  /* 0x000000060748723e */ /* 0x010fe200048070ff */
[----:B------:R-:W4:Y:S02]  /*77ca0*/  LDCU UR23, c[0x0][0x3b8] ;  /* 0x00007700ff1777ac */ /* 0x000f240008000800 */
[----:B------:R-:W4:Y:S01]  /*77cb0*/  LDL.LU R10, [R1+0x2324] ;  /* 0x00232400010a7983 */ /* 0x000f220000300800 */
[----:B0-----:R-:W-:-:S02]  /*77cc0*/  LEA.HI.X.SX32 R69, R0, R2, 0x1, P3 ;  /* 0x0000000200457211 */ /* 0x001fc400018f0eff */
[----:B--2---:R-:W-:Y:S01]  /*77cd0*/  ISETP.LT.AND P3, PT, R4, UR18, !P1 ;  /* 0x0000001204007c0c */ /* 0x004fe2000cf61270 */
[----:B------:R-:W-:Y:S01]  /*77ce0*/  VIADD R71, R0, UR68 ;  /* 0x0000004400477c36 */ /* 0x000fe20008000000 */
[----:B------:R-:W2:Y:S01]  /*77cf0*/  LDL.LU R4, [R1+0x22d8] ;  /* 0x0022d80001047983 */ /* 0x000ea20000300800 */
[----:B------:R-:W-:Y:S01]  /*77d00*/  PRMT R70, R72, 0x9910, RZ ;  /* 0x0000991048467816 */ /* 0x000fe200000000ff */
[----:B------:R-:W0:Y:S02]  /*77d10*/  LDCU UR18, c[0x0][0x3b8] ;  /* 0x00007700ff1277ac */ /* 0x000e240008000800 */
[----:B------:R1:W-:Y:S02]  /*77d20*/  @P4 STG.E.U8 desc[UR20][R68.64], R72 ;  /* 0x0000004844004986 */ /* 0x0003e4000c101114 */
[----:B------:R-:W-:Y:S02]  /*77d30*/  IMAD.MOV.U32 R0, RZ, RZ, R70 ;  /* 0x000000ffff007224 */ /* 0x000fe400078e0046 */
[----:B------:R-:W2:Y:S04]  /*77d40*/  LDL.LU R6, [R1+0x210] ;  /* 0x0002100001067983 */ /* 0x000ea80000300800 */
[----:B------:R-:W2:Y:S01]  /*77d50*/  LDL.LU R7, [R1+0x214] ;  /* 0x0002140001077983 */ /* 0x000ea20000300800 */
[----:B-1----:R-:W-:-:S02]  /*77d60*/  IADD3 R68, P4, PT, R71, R3, RZ ;  /* 0x0000000347447210 */ /* 0x002fc40007f9e0ff */
[----:B------:R-:W-:Y:S02]  /*77d70*/  SHF.R.S32.HI R0, RZ, 0x8, R0 ;  /* 0x00000008ff007819 */ /* 0x000fe40000011400 */
[CC--:B------:R-:W-:Y:S01]  /*77d80*/  LEA.HI.X.SX32 R69, R71.reuse, R2.reuse, 0x1, P4 ;  /* 0x0000000247457211 */ /* 0x0c0fe200020f0eff */
[----:B------:R-:W-:Y:S01]  /*77d90*/  VIADD R71, R71, UR68 ;  /* 0x0000004447477c36 */ /* 0x000fe20008000000 */
[----:B------:R-:W-:Y:S01]  /*77da0*/  ISETP.LT.AND P0, PT, R5, UR19, !P1 ;  /* 0x0000001305007c0c */ /* 0x000fe2000cf01270 */
[----:B------:R-:W1:Y:S01]  /*77db0*/  LDCU UR19, c[0x0][0x3b8] ;  /* 0x00007700ff1377ac */ /* 0x000e620008000800 */
[----:B-----5:R-:W-:Y:S01]  /*77dc0*/  F2FP.SATFINITE.E4M3.F32.PACK_AB_MERGE_C R72, R9, R11, RZ ;  /* 0x0000000b0948723e */ /* 0x020fe200048070ff */
[----:B------:R5:W-:Y:S01]  /*77dd0*/  @P5 STG.E.U8 desc[UR20][R68.64], R0 ;  /* 0x0000000044005986 */ /* 0x000be2000c101114 */
[C---:B------:R-:W-:Y:S02]  /*77de0*/  IADD3 R70, P4, PT, R71.reuse, R3, RZ ;  /* 0x0000000347467210 */ /* 0x040fe40007f9e0ff */
[----:B------:R-:W-:Y:S01]  /*77df0*/  PRMT R73, R72, 0x9910, RZ ;  /* 0x0000991048497816 */ /* 0x000fe200000000ff */
[----:B------:R-:W2:Y:S04]  /*77e00*/  LDL.LU R5, [R1+0x22e0] ;  /* 0x0022e00001057983 */ /* 0x000ea80000300800 */
[----:B------:R-:W2:Y:S01]  /*77e10*/  LDL.LU R11, [R1+0x218] ;  /* 0x00021800010b7983 */ /* 0x000ea20000300800 */
[C---:B-----5:R-:W-:Y:S01]  /*77e20*/  VIADD R0, R71.reuse, UR68 ;  /* 0x0000004447007c36 */ /* 0x060fe20008000000 */
[----:B------:R-:W-:-:S02]  /*77e30*/  LEA.HI.X.SX32 R71, R71, R2, 0x1, P4 ;  /* 0x0000000247477211 */ /* 0x000fc400020f0eff */
[----:B------:R-:W5:Y:S02]  /*77e40*/  LDL.LU R9, [R1+0x21c] ;  /* 0x00021c0001097983 */ /* 0x000f640000300800 */
[CC--:B------:R-:W-:Y:S02]  /*77e50*/  IADD3 R68, P5, PT, R0.reuse, R3.reuse, RZ ;  /* 0x0000000300447210 */ /* 0x0c0fe40007fbe0ff */
[----:B------:R0:W-:Y:S02]  /*77e60*/  @P2 STG.E.U8 desc[UR20][R70.64], R72 ;  /* 0x0000004846002986 */ /* 0x0001e4000c101114 */
[----:B------:R-:W-:Y:S02]  /*77e70*/  LEA.HI.X.SX32 R69, R0, R2, 0x1, P5 ;  /* 0x0000000200457211 */ /* 0x000fe400028f0eff */
[----:B0-----:R-:W-:Y:S02]  /*77e80*/  SHF.R.S32.HI R70, RZ, 0x8, R73 ;  /* 0x00000008ff467819 */ /* 0x001fe40000011449 */
[----:B---3--:R-:W-:Y:S01]  /*77e90*/  ISETP.LT.AND P4, PT, R8, UR17, !P1 ;  /* 0x0000001108007c0c */ /* 0x008fe2000cf81270 */
[----:B------:R-:W-:Y:S01]  /*77ea0*/  VIADD R71, R0, UR68 ;  /* 0x0000004400477c36 */ /* 0x000fe20008000000 */
[----:B------:R-:W3:Y:S01]  /*77eb0*/  LDL.LU R8, [R1+0x230c] ;  /* 0x00230c0001087983 */ /* 0x000ee20000300800 */
[----:B----4-:R-:W-:Y:S01]  /*77ec0*/  ISETP.LT.AND P2, PT, R10, UR16, !P1 ;  /* 0x000000100a007c0c */ /* 0x010fe2000cf41270 */
[----:B------:R-:W0:Y:S02]  /*77ed0*/  LDCU UR17, c[0x0][0x39c] ;  /* 0x00007380ff1177ac */ /* 0x000e240008000800 */
[----:B------:R4:W-:Y:S01]  /*77ee0*/  @P0 STG.E.U8 desc[UR20][R68.64], R70 ;  /* 0x0000004644000986 */ /* 0x0009e2000c101114 */
[----:B------:R-:W0:Y:S01]  /*77ef0*/  LDCU UR16, c[0x0][0x3b8] ;  /* 0x00007700ff1077ac */ /* 0x000e220008000800 */
[----:B--2---:R-:W-:Y:S01]  /*77f00*/  ISETP.LT.AND P0, PT, R4, UR15, !P1 ;  /* 0x0000000f04007c0c */ /* 0x004fe2000cf01270 */
[----:B------:R-:W2:Y:S01]  /*77f10*/  LDCU UR15, c[0x0][0x3b8] ;  /* 0x00007700ff0f77ac */ /* 0x000ea20008000800 */
[----:B------:R-:W2:Y:S01]  /*77f20*/  LDL.LU R4, [R1+0x231c] ;  /* 0x00231c0001047983 */ /* 0x000ea20000300800 */
[----:B----4-:R-:W-:-:S04]  /*77f30*/  IADD3 R68, P5, PT, R71, R3, RZ ;  /* 0x0000000347447210 */ /* 0x010fc80007fbe0ff */
[----:B------:R-:W-:Y:S02]  /*77f40*/  LEA.HI.X.SX32 R69, R71, R2, 0x1, P5 ;  /* 0x0000000247457211 */ /* 0x000fe400028f0eff */
[----:B------:R-:W-:Y:S01]  /*77f50*/  F2FP.SATFINITE.E4M3.F32.PACK_AB_MERGE_C R0, R7, R6, RZ ;  /* 0x000000060700723e */ /* 0x000fe200048070ff */
[----:B------:R-:W-:Y:S01]  /*77f60*/  VIADD R71, R71, UR68 ;  /* 0x0000004447477c36 */ /* 0x000fe20008000000 */
[----:B------:R-:W4:Y:S02]  /*77f70*/  LDL.LU R6, [R1+0x220] ;  /* 0x0002200001067983 */ /* 0x000f240000300800 */
[----:B------:R-:W-:Y:S02]  /*77f80*/  PRMT R72, R0, 0x9910, RZ ;  /* 0x0000991000487816 */ /* 0x000fe400000000ff */
[----:B------:R0:W-:Y:S01]  /*77f90*/  @P3 STG.E.U8 desc[UR20][R68.64], R0 ;  /* 0x0000000044003986 */ /* 0x0001e2000c101114 */
[----:B------:R-:W-:-:S03]  /*77fa0*/  IADD3 R70, P3, PT, R71, R3, RZ ;  /* 0x0000000347467210 */ /* 0x000fc60007f7e0ff */
[----:B------:R-:W4:Y:S01]  /*77fb0*/  LDL.LU R7, [R1+0x224] ;  /* 0x0002240001077983 */ /* 0x000f220000300800 */
[----:B0-----:R-:W-:Y:S02]  /*77fc0*/  IMAD.MOV.U32 R69, RZ, RZ, R72 ;  /* 0x000000ffff457224 */ /* 0x001fe400078e0048 */
[C---:B------:R-:W-:Y:S01]  /*77fd0*/  VIADD R0, R71.reuse, UR68 ;  /* 0x0000004447007c36 */ /* 0x040fe20008000000 */
[-C--:B------:R-:W-:Y:S02]  /*77fe0*/  LEA.HI.X.SX32 R71, R71, R2.reuse, 0x1, P3 ;  /* 0x0000000247477211 */ /* 0x080fe400018f0eff */
[----:B------:R-:W-:Y:S02]  /*77ff0*/  SHF.R.S32.HI R69, RZ, 0x8, R69 ;  /* 0x00000008ff457819 */ /* 0x000fe40000011445 */
[C---:B------:R-:W-:Y:S02]  /*78000*/  IADD3 R68, P3, PT, R0.reuse, R3, RZ ;  /* 0x0000000300447210 */ /* 0x040fe40007f7e0ff */
[----:B-----5:R-:W-:Y:S01]  /*78010*/  F2FP.SATFINITE.E4M3.F32.PACK_AB_MERGE_C R72, R9, R11, RZ ;  /* 0x0000000b0948723e */ /* 0x020fe200048070ff */
[----:B------:R0:W-:Y:S01]  /*78020*/  @P4 STG.E.U8 desc[UR20][R70.64], R69 ;  /* 0x0000004546004986 */ /* 0x0001e2000c101114 */
[----:B------:R-:W-:Y:S01]  /*78030*/  ISETP.LT.AND P5, PT, R5, UR14, !P1 ;  /* 0x0000000e05007c0c */ /* 0x000fe2000cfa1270 */
[----:B------:R-:W5:Y:S02]  /*78040*/  LDCU UR14, c[0x0][0x39c] ;  /* 0x00007380ff0e77ac */ /* 0x000f640008000800 */
[----:B------:R-:W5:Y:S04]  /*78050*/  LDL.LU R5, [R1+0x2340] ;  /* 0x0023400001057983 */ /* 0x000f680000300800 */
[----:B------:R-:W5:Y:S01]  /*78060*/  LDL.LU R10, [R1+0x22f8] ;  /* 0x0022f800010a7983 */ /* 0x000f620000300800 */
[----:B0-----:R-:W-:-:S05]  /*78070*/  LEA.HI.X.SX32 R69, R0, R2, 0x1, P3 ;  /* 0x0000000200457211 */ /* 0x001fca00018f0eff */
[----:B------:R0:W-:Y:S01]  /*78080*/  @P2 STG.E.U8 desc[UR20][R68.64], R72 ;  /* 0x0000004844002986 */ /* 0x0001e2000c101114 */
[----:B--2---:R-:W-:Y:S01]  /*78090*/  ISETP.LT.AND P2, PT, R4, UR12, !P1 ;  /* 0x0000000c04007c0c */ /* 0x004fe2000cf41270 */
[----:B------:R-:W-:Y:S02]  /*780a0*/  VIADD R71, R0, UR68 ;  /* 0x0000004400477c36 */ /* 0x000fe40008000000 */
[----:B------:R-:W2:Y:S01]  /*780b0*/  LDL.LU R4, [R1+0x2300] ;  /* 0x0023000001047983 */ /* 0x000ea20000300800 */
[----:B------:R-:W-:Y:S01]  /*780c0*/  PRMT R70, R72, 0x9910, RZ ;  /* 0x0000991048467816 */ /* 0x000fe200000000ff */
[----:B------:R-:W1:Y:S02]  /*780d0*/  LDCU UR12, c[0x0][0x3b8] ;  /* 0x00007700ff0c77ac */ /* 0x000e640008000800 */
[----:B------:R-:W2:Y:S01]  /*780e0*/  LDL.LU R11, [R1+0x228] ;  /* 0x00022800010b7983 */ /* 0x000ea20000300800 */
[----:B0-----:R-:W-:Y:S01]  /*780f0*/  IADD3 R68, P4, PT, R71, R3, RZ ;  /* 0x0000000347447210 */ /* 0x001fe20007f9e0ff */
[----:B------:R-:W-:-:S02]  /*78100*/  IMAD.MOV.U32 R0, RZ, RZ, R70 ;  /* 0x000000ffff007224 */ /* 0x000fc400078e0046 */
[----:B------:R-:W2:Y:S01]  /*78110*/  LDL.LU R9, [R1+0x22c] ;  /* 0x00022c0001097983 */ /* 0x000ea20000300800 */
[C---:B------:R-:W-:Y:S01]  /*78120*/  LEA.HI.X.SX32 R69, R71.reuse, R2, 0x1, P4 ;  /* 0x0000000247457211 */ /* 0x040fe200020f0eff */
[----:B------:R-:W-:Y:S01]  /*78130*/  VIADD R71, R71, UR68 ;  /* 0x0000004447477c36 */ /* 0x000fe20008000000 */
[----:B------:R-:W-:-:S05]  /*78140*/  SHF.R.S32.HI R0, RZ, 0x8, R0 ;  /* 0x00000008ff007819 */ /* 0x000fca0000011400 */
[----:B------:R0:W-:Y:S01]  /*78150*/  @P0 STG.E.U8 desc[UR20][R68.64], R0 ;  /* 0x0000000044000986 */ /* 0x0001e2000c101114 */
[----:B------:R-:W-:Y:S02]  /*78160*/  IADD3 R70, P0, PT, R71, R3, RZ ;  /* 0x0000000347467210 */ /* 0x000fe40007f1e0ff */
[----:B----4-:R-:W-:Y:S02]  /*78170*/  F2FP.SATFINITE.E4M3.F32.PACK_AB_MERGE_C R72, R7, R6, RZ ;  /* 0x000000060748723e */ /* 0x010fe400048070ff */
[----:B---3--:R-:W-:Y:S01]  /*78180*/  ISETP.LT.AND P3, PT, R8, UR13, !P1 ;  /* 0x0000000d08007c0c */ /* 0x008fe2000cf61270 */
[----:B------:R-:W3:Y:S01]  /*78190*/  LDCU UR13, c[0x0][0x3b8] ;  /* 0x00007700ff0d77ac */ /* 0x000ee20008000800 */
[----:B------:R-:W4:Y:S04]  /*781a0*/  LDL.LU R8, [R1+0x2308] ;  /* 0x0023080001087983 */ /* 0x000f280000300800 */
[----:B------:R-:W3:Y:S01]  /*781b0*/  LDL.LU R6, [R1+0x230] ;  /* 0x0002300001067983 */ /* 0x000ee20000300800 */
[C---:B0-----:R-:W-:Y:S01]  /*781c0*/  VIADD R0, R71.reuse, UR68 ;  /* 0x0000004447007c36 */ /* 0x041fe20008000000 */
[----:B------:R-:W-:-:S02]  /*781d0*/  LEA.HI.X.SX32 R71, R71, R2, 0x1, P0 ;  /* 0x0000000247477211 */ /* 0x000fc400000f0eff */
[----:B------:R-:W3:Y:S04]  /*781e0*/  LDL.LU R7, [R1+0x234] ;  /* 0x0002340001077983 */ /* 0x000ee80000300800 */
[----:B------:R0:W-:Y:S01]  /*781f0*/  @P5 STG.E.U8 desc[UR20][R70.64], R72 ;  /* 0x0000004846005986 */ /* 0x0001e2000c101114 */
[----:B-----5:R-:W-:Y:S01]  /*78200*/  ISETP.LT.AND P0, PT, R5, UR11, !P1 ;  /* 0x0000000b05007c0c */ /* 0x020fe2000cf01270 */
[----:B------:R-:W5:Y:S02]  /*78210*/  LDCU UR11, c[0x0][0x39c] ;  /* 0x00007380ff0b77ac */ /* 0x000f640008000800 */
[----:B------:R-:W3:Y:S01]  /*78220*/  LDL.LU R5, [R1+0x2338] ;  /* 0x0023380001057983 */ /* 0x000ee20000300800 */
[----:B--2---:R-:W-:Y:S02]  /*78230*/  ISETP.LT.AND P5, PT, R4, UR9, !P1 ;  /* 0x0000000904007c0c */ /* 0x004fe4000cfa1270 */
[----:B------:R-:W-:Y:S01]  /*78240*/  PRMT R73, R72, 0x9910, RZ ;  /* 0x0000991048497816 */ /* 0x000fe200000000ff */
[----:B------:R-:W2:Y:S01]  /*78250*/  LDL.LU R4, [R1+0x2348] ;  /* 0x0023480001047983 */ /* 0x000ea20000300800 */
[C---:B------:R-:W-:Y:S01]  /*78260*/  IADD3 R68, P4, PT, R0.reuse, R3, RZ ;  /* 0x0000000300447210 */ /* 0x040fe20007f9e0ff */
[C---:B0-----:R-:W-:Y:S01]  /*78270*/  VIADD R71, R0.reuse, UR68 ;  /* 0x0000004400477c36 */ /* 0x041fe20008000000 */
[----:B------:R-:W-:Y:S01]  /*78280*/  SHF.R.S32.HI R70, RZ, 0x8, R73 ;  /* 0x00000008ff467819 */ /* 0x000fe20000011449 */
[----:B------:R-:W0:Y:S01]  /*78290*/  LDCU UR9, c[0x0][0x3b8] ;  /* 0x00007700ff0977ac */ /* 0x000e220008000800 */
[----:B------:R-:W-:-:S02]  /*782a0*/  LEA.HI.X.SX32 R69, R0, R2, 0x1, P4 ;  /* 0x0000000200457211 */ /* 0x000fc400020f0eff */
[----:B------:R-:W-:Y:S02]  /*782b0*/  F2FP.SATFINITE.E4M3.F32.PACK_AB_MERGE_C R0, R9, R11, RZ ;  /* 0x0000000b0900723e */ /* 0x000fe400048070ff */
        /* <DEDUP_REMOVED lines=14> */
[----:B----4-:R-:W-:Y:S01]  /*783a0*/  ISETP.LT.AND P3, PT, R8, UR8, !P1 ;  /* 0x0000000808007c0c */ /* 0x010fe2000cf61270 */
[----:B------:R0:W-:Y:S01]  /*783b0*/  @P0 STG.E.U8 desc[UR20][R70.64], R69 ;  /* 0x0000004546000986 */ /* 0x0001e2000c101114 */
[----:B------:R-:W-:Y:S01]  /*783c0*/  ISETP.LT.AND P4, PT, R10, UR10, !P1 ;  /* 0x0000000a0a007c0c */ /* 0x000fe2000cf81270 */
[----:B------:R-:W4:Y:S02]  /*783d0*/  LDCU UR10, c[0x0][0x3b8] ;  /* 0x00007700ff0a77ac */ /* 0x000f240008000800 */
[----:B------:R-:W4:Y:S01]  /*783e0*/  LDL.LU R8, [R1+0x2310] ;  /* 0x0023100001087983 */ /* 0x000f220000300800 */
[----:B---3--:R-:W-:Y:S01]  /*783f0*/  F2FP.SATFINITE.E4M3.F32.PACK_AB_MERGE_C R72, R7, R6, RZ ;  /* 0x000000060748723e */ /* 0x008fe200048070ff */
[----:B------:R-:W3:Y:S02]  /*78400*/  LDCU UR8, c[0x0][0x3b8] ;  /* 0x00007700ff0877ac */ /* 0x000ee40008000800 */
[----:B------:R-:W3:Y:S01]  /*78410*/  LDL.LU R10, [R1+0x2320] ;  /* 0x00232000010a7983 */ /* 0x000ee20000300800 */
        /* <DEDUP_REMOVED lines=25> */
[C---:B------:R-:W-:Y:S02]  /*785b0*/  IADD3 R68, P5, PT, R0.reuse, R3, RZ ;  /* 0x0000000300447210 */ /* 0x040fe40007fbe0ff */
[----:B------:R0:W-:Y:S02]  /*785c0*/  @P3 STG.E.U8 desc[UR20][R70.64], R72 ;  /* 0x0000004846003986 */ /* 0x0001e4000c101114 */
[----:B------:R-:W-:Y:S02]  /*785d0*/  LEA.HI.X.SX32 R69, R0, R2, 0x1, P5 ;  /* 0x0000000200457211 */ /* 0x000fe400028f0eff */
[----:B0-----:R-:W-:Y:S02]  /*785e0*/  SHF.R.S32.HI R70, RZ, 0x8, R73 ;  /* 0x00000008ff467819 */ /* 0x001fe40000011449 */
[----:B----4-:R-:W-:Y:S01]  /*785f0*/  ISETP.LT.AND P4, PT, R8, UR4, !P1 ;  /* 0x0000000408007c0c */ /* 0x010fe2000cf81270 */
[----:B------:R-:W-:-:S02]  /*78600*/  VIADD R71, R0, UR68 ;  /* 0x0000004400477c36 */ /* 0x000fc40008000000 */
[----:B------:R0:W-:Y:S01]  /*78610*/  @P0 STG.E.U8 desc[UR20][R68.64], R70 ;  /* 0x0000004644000986 */ /* 0x0001e2000c101114 */
[----:B------:R-:W4:Y:S03]  /*78620*/  LDCU UR4, c[0x0][0x39c] ;  /* 0x00007380ff0477ac */ /* 0x000f260008000800 */
[----:B------:R-:W4:Y:S01]  /*78630*/  LDL.LU R8, [R1+0x2364] ;  /* 0x0023640001087983 */ /* 0x000f220000300800 */
[----:B---3--:R-:W-:Y:S01]  /*78640*/  ISETP.LT.AND P3, PT, R10, UR74, !P1 ;  /* 0x0000004a0a007c0c */ /* 0x008fe2000cf61270 */
[----:B------:R-:W3:Y:S01]  /*78650*/  LDCU UR74, c[0x0][0x39c] ;  /* 0x00007380ff4a77ac */ /* 0x000ee20008000800 */
[----:B------:R-:W0:Y:S01]  /*78660*/  LDCU UR68, c[0x0][0x39c] ;  /* 0x00007380ff4477ac */ /* 0x000e220008000800 */
[----:B--2---:R-:W-:Y:S01]  /*78670*/  ISETP.LT.AND P0, PT, R4, UR73, !P1 ;  /* 0x0000004904007c0c */ /* 0x004fe2000cf01270 */
[----:B------:R-:W2:Y:S01]  /*78680*/  LDCU UR73, c[0x0][0x3b8] ;  /* 0x00007700ff4977ac */ /* 0x000ea20008000800 */
[----:B------:R-:W2:Y:S01]  /*78690*/  LDL.LU R4, [R1+0x2318] ;  /* 0x0023180001047983 */ /* 0x000ea20000300800 */
[----:B0-----:R-:W-:-:S04]  /*786a0*/  IADD3 R68, P5, PT, R71, R3, RZ ;  /* 0x0000000347447210 */ /* 0x001fc80007fbe0ff */
[----:B------:R-:W-:Y:S02]  /*786b0*/  LEA.HI.X.SX32 R69, R71, R2, 0x1, P5 ;  /* 0x0000000247457211 */ /* 0x000fe400028f0eff */
[----:B------:R-:W-:Y:S01]  /*786c0*/  F2FP.SATFINITE.E4M3.F32.PACK_AB_MERGE_C R0, R7, R6, RZ ;  /* 0x000000060700723e */ /* 0x000fe200048070ff */
[----:B------:R-:W-:Y:S01]  /*786d0*/  VIADD R71, R71, UR71 ;  /* 0x0000004747477c36 */ /* 0x000fe20008000000 */
[----:B------:R-:W3:Y:S01]  /*786e0*/  LDL.LU R6, [R1+0x250] ;  /* 0x0002500001067983 */ /* 0x000ee20000300800 */
[----:B------:R-:W0:Y:S01]  /*786f0*/  LDCU UR71, c[0x0][0x3b8] ;  /* 0x00007700ff4777ac */ /* 0x000e220008000800 */
[----:B------:R-:W-:Y:S02]  /*78700*/  PRMT R72, R0, 0x9910, RZ ;  /* 0x0000991000487816 */ /* 0x000fe400000000ff */
[----:B------:R1:W-:Y:S01]  /*78710*/  @P2 STG.E.U8 desc[UR20][R68.64], R0 ;  /* 0x0000000044002986 */ /* 0x0003e2000c101114 */
[----:B------:R-:W-:-:S03]  /*78720*/  IADD3 R70, P2, PT, R71, R3, RZ ;  /* 0x0000000347467210 */ /* 0x000fc60007f5e0ff */
[----:B------:R-:W3:Y:S01]  /*78730*/  LDL.LU R7, [R1+0x254] ;  /* 0x0002540001077983 */ /* 0x000ee20000300800 */
[----:B-1----:R-:W-:Y:S02]  /*78740*/  IMAD.MOV.U32 R69, RZ, RZ, R72 ;  /* 0x000000ffff457224 */ /* 0x002fe400078e0048 */
[C---:B------:R-:W-:Y:S01]  /*78750*/  VIADD R0, R71.reuse, UR70 ;  /* 0x0000004647007c36 */ /* 0x040fe20008000000 */
[-C--:B------:R-:W-:Y:S01]  /*78760*/  LEA.HI.X.SX32 R71, R71, R2.reuse, 0x1, P2 ;  /* 0x0000000247477211 */ /* 0x080fe200010f0eff */
[----:B------:R-:W1:Y:S01]  /*78770*/  LDCU UR70, c[0x0][0x39c] ;  /* 0x00007380ff4677ac */ /* 0x000e620008000800 */
[----:B------:R-:W-:Y:S02]  /*78780*/  SHF.R.S32.HI R69, RZ, 0x8, R69 ;  /* 0x00000008ff457819 */ /* 0x000fe40000011445 */
[C---:B------:R-:W-:Y:S02]  /*78790*/  IADD3 R68, P2, PT, R0.reuse, R3, RZ ;  /* 0x0000000300447210 */ /* 0x040fe40007f5e0ff */
[----:B-----5:R-:W-:Y:S01]  /*787a0*/  F2FP.SATFINITE.E4M3.F32.PACK_AB_MERGE_C R72, R9, R11, RZ ;  /* 0x0000000b0948723e */ /* 0x020fe200048070ff */
[----:B------:R5:W-:Y:S01]  /*787b0*/  @P4 STG.E.U8 desc[UR20][R70.64], R69 ;  /* 0x0000004546004986 */ /* 0x000be2000c101114 */
[----:B------:R-:W-:Y:S01]  /*787c0*/  ISETP.LT.AND P5, PT, R5, UR72, !P1 ;  /* 0x0000004805007c0c */ /* 0x000fe2000cfa1270 */
[----:B------:R-:W0:Y:S02]  /*787d0*/  LDCU UR72, c[0x0][0x39c] ;  /* 0x00007380ff4877ac */ /* 0x000e240008000800 */
[----:B------:R-:W3:Y:S04]  /*787e0*/  LDL.LU R5, [R1+0x233c] ;  /* 0x00233c0001057983 */ /* 0x000ee80000300800 */
[----:B------:R-:W3:Y:S01]  /*787f0*/  LDL.LU R10, [R1+0x234c] ;  /* 0x00234c00010a7983 */ /* 0x000ee20000300800 */
[----:B-----5:R-:W-:-:S05]  /*78800*/  LEA.HI.X.SX32 R69, R0, R2, 0x1, P2 ;  /* 0x0000000200457211 */ /* 0x020fca00010f0eff */
[----:B------:R5:W-:Y:S01]  /*78810*/  @P3 STG.E.U8 desc[UR20][R68.64], R72 ;  /* 0x0000004844003986 */ /* 0x000be2000c101114 */
[----:B--2---:R-:W-:Y:S01]  /*78820*/  ISETP.LT.AND P3, PT, R4, UR66, !P1 ;  /* 0x0000004204007c0c */ /* 0x004fe2000cf61270 */
[----:B------:R-:W-:Y:S02]  /*78830*/  VIADD R71, R0, UR67 ;  /* 0x0000004300477c36 */ /* 0x000fe40008000000 */
[----:B------:R-:W2:Y:S01]  /*78840*/  LDL.LU R4, [R1+0x2354] ;  /* 0x0023540001047983 */ /* 0x000ea20000300800 */
[----:B------:R-:W-:Y:S01]  /*78850*/  PRMT R70, R72, 0x9910, RZ ;  /* 0x0000991048467816 */ /* 0x000fe200000000ff */
[----:B------:R-:W0:Y:S02]  /*78860*/  LDCU UR67, c[0x0][0x3b8] ;  /* 0x00007700ff4377ac */ /* 0x000e240008000800 */
[----:B------:R-:W2:Y:S01]  /*78870*/  LDL.LU R11, [R1+0x258] ;  /* 0x00025800010b7983 */ /* 0x000ea20000300800 */
[CC--:B-----5:R-:W-:Y:S01]  /*78880*/  IADD3 R68, P4, PT, R71.reuse, R3.reuse, RZ ;  /* 0x0000000347447210 */ /* 0x0e0fe20007f9e0ff */
[----:B------:R-:W-:Y:S01]  /*78890*/  IMAD.MOV.U32 R0, RZ, RZ, R70 ;  /* 0x000000ffff007224 */ /* 0x000fe200078e0046 */
[----:B----4-:R-:W-:Y:S01]  /*788a0*/  ISETP.LT.AND P2, PT, R8, UR69, !P1 ;  /* 0x0000004508007c0c */ /* 0x010fe2000cf41270 */
[----:B------:R-:W4:Y:S01]  /*788b0*/  LDL.LU R9, [R1+0x25c] ;  /* 0x00025c0001097983 */ /* 0x000f220000300800 */
[C---:B------:R-:W-:Y:S01]  /*788c0*/  LEA.HI.X.SX32 R69, R71.reuse, R2, 0x1, P4 ;  /* 0x0000000247457211 */ /* 0x040fe200020f0eff */
[----:B------:R-:W-:Y:S01]  /*788d0*/  VIADD R71, R71, UR65 ;  /* 0x0000004147477c36 */ /* 0x000fe20008000000 */
[----:B------:R-:W-:Y:S01]  /*788e0*/  SHF.R.S32.HI R0, RZ, 0x8, R0 ;  /* 0x00000008ff007819 */ /* 0x000fe20000011400 */
[----:B------:R-:W5:Y:S01]  /*788f0*/  LDL.LU R8, [R1+0x2360] ;  /* 0x0023600001087983 */ /* 0x000f620000300800 */
[----:B------:R-:W0:Y:S03]  /*78900*/  LDCU UR69, c[0x0][0x3b8] ;  /* 0x00007700ff4577ac */ /* 0x000e260008000800 */
[----:B------:R1:W-:Y:S01]  /*78910*/  @P0 STG.E.U8 desc[UR20][R68.64], R0 ;  /* 0x0000000044000986 */ /* 0x0003e2000c101114 */
[----:B------:R-:W-:Y:S01]  /*78920*/  IADD3 R70, P0, PT, R71, R3, RZ ;  /* 0x0000000347467210 */ /* 0x000fe20007f1e0ff */
[----:B------:R-:W0:Y:S01]  /*78930*/  LDCU UR65, c[0x0][0x3b8] ;  /* 0x00007700ff4177ac */ /* 0x000e220008000800 */
[----:B---3--:R-:W-:-:S02]  /*78940*/  F2FP.SATFINITE.E4M3.F32.PACK_AB_MERGE_C R72, R7, R6, RZ ;  /* 0x000000060748723e */ /* 0x008fc400048070ff */
[----:B------:R-:W3:Y:S01]  /*78950*/  LDL.LU R6, [R1+0x260] ;  /* 0x0002600001067983 */ /* 0x000ee20000300800 */
[----:B------:R-:W0:Y:S03]  /*78960*/  LDCU UR66, c[0x0][0x39c] ;  /* 0x00007380ff4277ac */ /* 0x000e260008000800 */
[----:B------:R-:W3:Y:S01]  /*78970*/  LDL.LU R7, [R1+0x264] ;  /* 0x0002640001077983 */ /* 0x000ee20000300800 */
[C---:B-1----:R-:W-:Y:S01]  /*78980*/  VIADD R0, R71.reuse, UR64 ;  /* 0x0000004047007c36 */ /* 0x042fe20008000000 */
[----:B------:R-:W-:Y:S01]  /*78990*/  LEA.HI.X.SX32 R71, R71, R2, 0x1, P0 ;  /* 0x0000000247477211 */ /* 0x000fe200000f0eff */
[----:B------:R-:W1:Y:S04]  /*789a0*/  LDCU UR64, c[0x0][0x3b8] ;  /* 0x00007700ff4077ac */ /* 0x000e680008000800 */
[----:B------:R0:W-:Y:S01]  /*789b0*/  @P5 STG.E.U8 desc[UR20][R70.64], R72 ;  /* 0x0000004846005986 */ /* 0x0001e2000c101114 */
[----:B------:R-:W-:Y:S01]  /*789c0*/  ISETP.LT.AND P0, PT, R5, UR63, !P1 ;  /* 0x0000003f05007c0c */ /* 0x000fe2000cf01270 */
[----:B------:R-:W0:Y:S02]  /*789d0*/  LDCU UR63, c[0x0][0x3b8] ;  /* 0x00007700ff3f77ac */ /* 0x000e240008000800 */
[----:B------:R-:W3:Y:S01]  /*789e0*/  LDL.LU R5, [R1+0x2330] ;  /* 0x0023300001057983 */ /* 0x000ee20000300800 */
[----:B--2---:R-:W-:-:S02]  /*789f0*/  ISETP.LT.AND P5, PT, R4, UR60, !P1 ;  /* 0x0000003c04007c0c */ /* 0x004fc4000cfa1270 */
[----:B------:R-:W-:Y:S01]  /*78a00*/  PRMT R73, R72, 0x9910, RZ ;  /* 0x0000991048497816 */ /* 0x000fe200000000ff */
[----:B------:R-:W2:Y:S01]  /*78a10*/  LDL.LU R4, [R1+0x2344] ;  /* 0x0023440001047983 */ /* 0x000ea20000300800 */
[C---:B------:R-:W-:Y:S01]  /*78a20*/  IADD3 R68, P4, PT, R0.reuse, R3, RZ ;  /* 0x0000000300447210 */ /* 0x040fe20007f9e0ff */
[C---:B0-----:R-:W-:Y:S01]  /*78a30*/  VIADD R71, R0.reuse, UR61 ;  /* 0x0000003d00477c36 */ /* 0x041fe20008000000 */
[----:B------:R-:W-:Y:S01]  /*78a40*/  SHF.R.S32.HI R70, RZ, 0x8, R73 ;  /* 0x00000008ff467819 */ /* 0x000fe20000011449 */
[----:B------:R-:W0:Y:S01]  /*78a50*/  LDCU UR61, c[0x0][0x3b8] ;  /* 0x00007700ff3d77ac */ /* 0x000e220008000800 */
[----:B------:R-:W-:Y:S02]  /*78a60*/  LEA.HI.X.SX32 R69, R0, R2, 0x1, P4 ;  /* 0x0000000200457211 */ /* 0x000fe400020f0eff */
[----:B----4-:R-:W-:Y:S01]  /*78a70*/  F2FP.SATFINITE.E4M3.F32.PACK_AB_MERGE_C R0, R9, R11, RZ ;  /* 0x0000000b0900723e */ /* 0x010fe200048070ff */
[----:B------:R-:W4:Y:S01]  /*78a80*/  LDCU UR60, c[0x0][0x3b8] ;  /* 0x00007700ff3c77ac */ /* 0x000f220008000800 */
[----:B------:R-:W4:Y:S04]  /*78a90*/  LDL.LU R11, [R1+0x268] ;  /* 0x00026800010b7983 */ /* 0x000f280000300800 */
[----:B------:R0:W-:Y:S01]  /*78aa0*/  @P2 STG.E.U8 desc[UR20][R68.64], R70 ;  /* 0x0000004644002986 */ /* 0x0001e2000c101114 */
[----:B------:R-:W-:-:S03]  /*78ab0*/  PRMT R72, R0, 0x9910, RZ ;  /* 0x0000991000487816 */ /* 0x000fc600000000ff */
[----:B------:R-:W4:Y:S01]  /*78ac0*/  LDL.LU R9, [R1+0x26c] ;  /* 0x00026c0001097983 */ /* 0x000f220000300800 */
[----:B0-----:R-:W-:-:S04]  /*78ad0*/  IADD3 R68, P2, PT, R71, R3, RZ ;  /* 0x0000000347447210 */ /* 0x001fc80007f5e0ff */
[C---:B------:R-:W-:Y:S01]  /*78ae0*/  LEA.HI.X.SX32 R69, R71.reuse, R2, 0x1, P2 ;  /* 0x0000000247457211 */ /* 0x040fe200010f0eff */
[----:B------:R-:W-:Y:S01]  /*78af0*/  VIADD R71, R71, UR58 ;  /* 0x0000003a47477c36 */ /* 0x000fe20008000000 */
[----:B-----5:R-:W-:Y:S01]  /*78b00*/  ISETP.LT.AND P2, PT, R8, UR59, !P1 ;  /* 0x0000003b08007c0c */ /* 0x020fe2000cf41270 */
[----:B------:R-:W0:Y:S01]  /*78b10*/  LDCU UR59, c[0x0][0x3b8] ;  /* 0x00007700ff3b77ac */ /* 0x000e220008000800 */
[----:B------:R-:W-:Y:S01]  /*78b20*/  ISETP.LT.AND P4, PT, R10, UR62, !P1 ;  /* 0x0000003e0a007c0c */ /* 0x000fe2000cf81270 */
[----:B------:R5:W-:Y:S01]  /*78b30*/  @P3 STG.E.U8 desc[UR20][R68.64], R0 ;  /* 0x0000000044003986 */ /* 0x000be2000c101114 */
[----:B------:R-:W-:Y:S01]  /*78b40*/  IADD3 R70, P3, PT, R71, R3, RZ ;  /* 0x0000000347467210 */ /* 0x000fe20007f7e0ff */
[----:B------:R-:W0:Y:S02]  /*78b50*/  LDCU UR62, c[0x0][0x3b8] ;  /* 0x00007700ff3e77ac */ /* 0x000e240008000800 */
[----:B------:R-:W4:Y:S01]  /*78b60*/  LDL.LU R8, [R1+0x2368] ;  /* 0x0023680001087983 */ /* 0x000f220000300800 */
[----:B------:R-:W0:Y:S03]  /*78b70*/  LDCU UR58, c[0x0][0x3b8] ;  /* 0x00007700ff3a77ac */ /* 0x000e260008000800 */
[----:B------:R-:W4:Y:S01]  /*78b80*/  LDL.LU R10, [R1+0x2374] ;  /* 0x00237400010a7983 */ /* 0x000f220000300800 */
[----:B-----5:R-:W-:-:S02]  /*78b90*/  IMAD.MOV.U32 R69, RZ, RZ, R72 ;  /* 0x000000ffff457224 */ /* 0x020fc400078e0048 */
[C---:B------:R-:W-:Y:S01]  /*78ba0*/  VIADD R0, R71.reuse, UR57 ;  /* 0x0000003947007c36 */ /* 0x040fe20008000000 */
[----:B------:R-:W-:Y:S01]  /*78bb0*/  LEA.HI.X.SX32 R71, R71, R2, 0x1, P3 ;  /* 0x0000000247477211 */ /* 0x000fe200018f0eff */
[----:B------:R-:W5:Y:S01]  /*78bc0*/  LDCU UR57, c[0x0][0x3b8] ;  /* 0x00007700ff3977ac */ /* 0x000f620008000800 */
[----:B------:R-:W-:Y:S02]  /*78bd0*/  SHF.R.S32.HI R69, RZ, 0x8, R69 ;  /* 0x00000008ff457819 */ /* 0x000fe40000011445 */
[----:B------:R-:W-:-:S03]  /*78be0*/  IADD3 R68, P3, PT, R0, R3, RZ ;  /* 0x0000000300447210 */ /* 0x000fc60007f7e0ff */
[----:B------:R0:W-:Y:S02]  /*78bf0*/  @P0 STG.E.U8 desc[UR20][R70.64], R69 ;  /* 0x0000004546000986 */ /* 0x0001e4000c101114 */
[----:B0-----:R-:W-:Y:S02]  /*78c00*/  LEA.HI.X.SX32 R69, R0, R2, 0x1, P3 ;  /* 0x0000000200457211 */ /* 0x001fe400018f0eff */
[----:B--2---:R-:W-:Y:S02]  /*78c10*/  ISETP.LT.AND P3, PT, R4, UR54, !P1 ;  /* 0x0000003604007c0c */ /* 0x004fe4000cf61270 */
[----:B---3--:R-:W-:Y:S01]  /*78c20*/  F2FP.SATFINITE.E4M3.F32.PACK_AB_MERGE_C R72, R7, R6, RZ ;  /* 0x000000060748723e */ /* 0x008fe200048070ff */
[----:B------:R-:W2:Y:S01]  /*78c30*/  LDL.LU R4, [R1+0x2384] ;  /* 0x0023840001047983 */ /* 0x000ea20000300800 */
[----:B------:R-:W-:Y:S01]  /*78c40*/  VIADD R71, R0, UR55 ;  /* 0x0000003700477c36 */ /* 0x000fe20008000000 */
[----:B------:R-:W-:Y:S01]  /*78c50*/  ISETP.LT.AND P0, PT, R5, UR56, !P1 ;  /* 0x0000003805007c0c */ /* 0x000fe2000cf01270 */
[----:B------:R-:W0:Y:S01]  /*78c60*/  LDCU UR56, c[0x0][0x3b8] ;  /* 0x00007700ff3877ac */ /* 0x000e220008000800 */
[----:B------:R-:W-:Y:S01]  /*78c70*/  PRMT R70, R72, 0x9910, RZ ;  /* 0x0000991048467816 */ /* 0x000fe200000000ff */
[----:B------:R3:W-:Y:S01]  /*78c80*/  @P4 STG.E.U8 desc[UR20][R68.64], R72 ;  /* 0x0000004844004986 */ /* 0x0007e2000c101114 */
[----:B------:R-:W0:Y:S03]  /*78c90*/  LDCU UR55, c[0x0][0x3b8] ;  /* 0x00007700ff3777ac */ /* 0x000e260008000800 */
[----:B------:R-:W-:Y:S01]  /*78ca0*/  IMAD.MOV.U32 R0, RZ, RZ, R70 ;  /* 0x000000ffff007224 */ /* 0x000fe200078e0046 */
[----:B------:R-:W5:Y:S01]  /*78cb0*/  LDL.LU R6, [R1+0x270] ;  /* 0x0002700001067983 */ /* 0x000f620000300800 */
[----:B------:R-:W0:Y:S03]  /*78cc0*/  LDCU UR54, c[0x0][0x3b8] ;  /* 0x00007700ff3677ac */ /* 0x000e260008000800 */
[----:B------:R-:W5:Y:S01]  /*78cd0*/  LDL.LU R7, [R1+0x274] ;  /* 0x0002740001077983 */ /* 0x000f620000300800 */
[----:B---3--:R-:W-:-:S03]  /*78ce0*/  IADD3 R68, P4, PT, R71, R3, RZ ;  /* 0x0000000347447210 */ /* 0x008fc60007f9e0ff */
[----:B------:R-:W3:Y:S01]  /*78cf0*/  LDL.LU R5, [R1+0x232c] ;  /* 0x00232c0001057983 */ /* 0x000ee20000300800 */
[----:B------:R-:W-:Y:S02]  /*78d00*/  SHF.R.S32.HI R0, RZ, 0x8, R0 ;  /* 0x00000008ff007819 */ /* 0x000fe40000011400 */
[C---:B------:R-:W-:Y:S01]  /*78d10*/  LEA.HI.X.SX32 R69, R71.reuse, R2, 0x1, P4 ;  /* 0x0000000247457211 */ /* 0x040fe200020f0eff */
[----:B------:R-:W-:Y:S01]  /*78d20*/  VIADD R71, R71, UR53 ;  /* 0x0000003547477c36 */ /* 0x000fe20008000000 */
[----:B----4-:R-:W-:Y:S01]  /*78d30*/  F2FP.SATFINITE.E4M3.F32.PACK_AB_MERGE_C R72, R9, R11, RZ ;  /* 0x0000000b0948723e */ /* 0x010fe200048070ff */
[----:B------:R-:W4:Y:S01]  /*78d40*/  LDCU UR53, c[0x0][0x3b8] ;  /* 0x00007700ff3577ac */ /* 0x000f220008000800 */
[----:B------:R-:W3:Y:S02]  /*78d50*/  LDL.LU R11, [R1+0x278] ;  /* 0x00027800010b7983 */ /* 0x000ee40000300800 */
[----:B------:R-:W-:Y:S02]  /*78d60*/  IADD3 R70, P4, PT, R71, R3, RZ ;  /* 0x0000000347467210 */ /* 0x000fe40007f9e0ff */
[----:B------:R0:W-:Y:S01]  /*78d70*/  @P5 STG.E.U8 desc[UR20][R68.64], R0 ;  /* 0x0000000044005986 */ /* 0x0001e2000c101114 */
[----:B------:R-:W-:-:S03]  /*78d80*/  PRMT R73, R72, 0x9910, RZ ;  /* 0x0000991048497816 */ /* 0x000fc600000000ff */
[----:B------:R-:W3:Y:S01]  /*78d90*/  LDL.LU R9, [R1+0x27c] ;  /* 0x00027c0001097983 */ /* 0x000ee20000300800 */
[C---:B0-----:R-:W-:Y:S01]  /*78da0*/  VIADD R0, R71.reuse, UR52 ;  /* 0x0000003447007c36 */ /* 0x041fe20008000000 */
[-C--:B------:R-:W-:Y:S01]  /*78db0*/  LEA.HI.X.SX32 R71, R71, R2.reuse, 0x1, P4 ;  /* 0x0000000247477211 */ /* 0x080fe200020f0eff */
[----:B------:R-:W0:Y:S03]  /*78dc0*/  LDCU UR52, c[0x0][0x3b8] ;  /* 0x00007700ff3477ac */ /* 0x000e260008000800 */
[C---:B------:R-:W-:Y:S01]  /*78dd0*/  IADD3 R68, P5, PT, R0.reuse, R3, RZ ;  /* 0x0000000300447210 */ /* 0x040fe20007fbe0ff */
[----:B------:R1:W-:Y:S03]  /*78de0*/  @P2 STG.E.U8 desc[UR20][R70.64], R72 ;  /* 0x0000004846002986 */ /* 0x0003e6000c101114 */
[----:B------:R-:W-:-:S02]  /*78df0*/  LEA.HI.X.SX32 R69, R0, R2, 0x1, P5 ;  /* 0x0000000200457211 */ /* 0x000fc400028f0eff */
[----:B------:R-:W-:Y:S01]  /*78e00*/  ISETP.LT.AND P4, PT, R8, UR51, !P1 ;  /* 0x0000003308007c0c */ /* 0x000fe2000cf81270 */
[----:B------:R-:W0:Y:S01]  /*78e10*/  LDCU UR51, c[0x0][0x3b8] ;  /* 0x00007700ff3377ac */ /* 0x000e220008000800 */
[----:B------:R-:W4:Y:S01]  /*78e20*/  LDL.LU R8, [R1+0x235c] ;  /* 0x00235c0001087983 */ /* 0x000f220000300800 */
[----:B-1----:R-:W-:-:S05]  /*78e30*/  SHF.R.S32.HI R70, RZ, 0x8, R73 ;  /* 0x00000008ff467819 */ /* 0x002fca0000011449 */
[----:B------:R1:W-:Y:S01]  /*78e40*/  @P0 STG.E.U8 desc[UR20][R68.64], R70 ;  /* 0x0000004644000986 */ /* 0x0003e2000c101114 */
[----:B--2---:R-:W-:Y:S01]  /*78e50*/  ISETP.LT.AND P0, PT, R4, UR48, !P1 ;  /* 0x0000003004007c0c */ /* 0x004fe2000cf01270 */
[----:B------:R-:W-:Y:S02]  /*78e60*/  VIADD R71, R0, UR49 ;  /* 0x0000003100477c36 */ /* 0x000fe40008000000 */
[----:B------:R-:W2:Y:S01]  /*78e70*/  LDL.LU R4, [R1+0x236c] ;  /* 0x00236c0001047983 */ /* 0x000ea20000300800 */
[----:B------:R-:W-:Y:S01]  /*78e80*/  ISETP.LT.AND P2, PT, R10, UR50, !P1 ;  /* 0x000000320a007c0c */ /* 0x000fe2000cf41270 */
[----:B------:R-:W0:Y:S01]  /*78e90*/  LDCU UR50, c[0x0][0x3b8] ;  /* 0x00007700ff3277ac */ /* 0x000e220008000800 */
[C---:B-1----:R-:W-:Y:S01]  /*78ea0*/  IADD3 R68, P5, PT, R71.reuse, R3, RZ ;  /* 0x0000000347447210 */ /* 0x042fe20007fbe0ff */
[----:B------:R-:W1:Y:S03]  /*78eb0*/  LDCU UR49, c[0x0][0x3b8] ;  /* 0x00007700ff3177ac */ /* 0x000e660008000800 */
[----:B------:R-:W-:Y:S01]  /*78ec0*/  LEA.HI.X.SX32 R69, R71, R2, 0x1, P5 ;  /* 0x0000000247457211 */ /* 0x000fe200028f0eff */
[----:B------:R-:W0:Y:S01]  /*78ed0*/  LDCU UR48, c[0x0][0x3b8] ;  /* 0x00007700ff3077ac */ /* 0x000e220008000800 */
[----:B-----5:R-:W-:Y:S01]  /*78ee0*/  F2FP.SATFINITE.E4M3.F32.PACK_AB_MERGE_C R0, R7, R6, RZ ;  /* 0x000000060700723e */ /* 0x020fe200048070ff */
[----:B------:R-:W-:Y:S01]  /*78ef0*/  VIADD R71, R71, UR46 ;  /* 0x0000002e47477c36 */ /* 0x000fe20008000000 */
[----:B------:R-:W5:Y:S01]  /*78f00*/  LDL.LU R6, [R1+0x280] ;  /* 0x0002800001067983 */ /* 0x000f620000300800 */
[----:B------:R-:W0:Y:S01]  /*78f10*/  LDCU UR46, c[0x0][0x3b8] ;  /* 0x00007700ff2e77ac */ /* 0x000e220008000800 */
[----:B------:R-:W-:-:S02]  /*78f20*/  PRMT R72, R0, 0x9910, RZ ;  /* 0x0000991000487816 */ /* 0x000fc400000000ff */
[----:B------:R1:W-:Y:S01]  /*78f30*/  @P3 STG.E.U8 desc[UR20][R68.64], R0 ;  /* 0x0000000044003986 */ /* 0x0003e2000c101114 */
[----:B------:R-:W-:-:S03]  /*78f40*/  IADD3 R70, P3, PT, R71, R3, RZ ;  /* 0x0000000347467210 */ /* 0x000fc60007f7e0ff */
[----:B------:R-:W5:Y:S01]  /*78f50*/  LDL.LU R7, [R1+0x284] ;  /* 0x0002840001077983 */ /* 0x000f620000300800 */
[----:B-1----:R-:W-:Y:S02]  /*78f60*/  IMAD.MOV.U32 R69, RZ, RZ, R72 ;  /* 0x000000ffff457224 */ /* 0x002fe400078e0048 */
[C---:B------:R-:W-:Y:S01]  /*78f70*/  VIADD R0, R71.reuse, UR45 ;  /* 0x0000002d47007c36 */ /* 0x040fe20008000000 */
[-C--:B------:R-:W-:Y:S01]  /*78f80*/  LEA.HI.X.SX32 R71, R71, R2.reuse, 0x1, P3 ;  /* 0x0000000247477211 */ /* 0x080fe200018f0eff */
[----:B------:R-:W1:Y:S01]  /*78f90*/  LDCU UR45, c[0x0][0x3b8] ;  /* 0x00007700ff2d77ac */ /* 0x000e620008000800 */
[----:B------:R-:W-:Y:S02]  /*78fa0*/  SHF.R.S32.HI R69, RZ, 0x8, R69 ;  /* 0x00000008ff457819 */ /* 0x000fe40000011445 */
[C---:B------:R-:W-:Y:S02]  /*78fb0*/  IADD3 R68, P3, PT, R0.reuse, R3, RZ ;  /* 0x0000000300447210 */ /* 0x040fe40007f7e0ff */
[----:B---3--:R-:W-:Y:S01]  /*78fc0*/  F2FP.SATFINITE.E4M3.F32.PACK_AB_MERGE_C R72, R9, R11, RZ ;  /* 0x0000000b0948723e */ /* 0x008fe200048070ff */
[----:B------:R3:W-:Y:S01]  /*78fd0*/  @P4 STG.E.U8 desc[UR20][R70.64], R69 ;  /* 0x0000004546004986 */ /* 0x0007e2000c101114 */
[----:B------:R-:W-:Y:S01]  /*78fe0*/  ISETP.LT.AND P5, PT, R5, UR47, !P1 ;  /* 0x0000002f05007c0c */ /* 0x000fe2000cfa1270 */
[----:B------:R-:W0:Y:S02]  /*78ff0*/  LDCU UR47, c[0x0][0x3b8] ;  /* 0x00007700ff2f77ac */ /* 0x000e240008000800 */
[----:B------:R-:W5:Y:S04]  /*79000*/  LDL.LU R5, [R1+0x2394] ;  /* 0x0023940001057983 */ /* 0x000f680000300800 */
[----:B------:R-:W5:Y:S01]  /*79010*/  LDL.LU R10, [R1+0x239c] ;  /* 0x00239c00010a7983 */ /* 0x000f620000300800 */
[----:B---3--:R-:W-:-:S05]  /*79020*/  LEA.HI.X.SX32 R69, R0, R2, 0x1, P3 ;  /* 0x0000000200457211 */ /* 0x008fca00018f0eff */
[----:B------:R3:W-:Y:S01]  /*79030*/  @P2 STG.E.U8 desc[UR20][R68.64], R72 ;  /* 0x0000004844002986 */ /* 0x0007e2000c101114 */
[----:B--2---:R-:W-:Y:S01]  /*79040*/  ISETP.LT.AND P2, PT, R4, UR42, !P1 ;  /* 0x0000002a04007c0c */ /* 0x004fe2000cf41270 */
[----:B------:R-:W-:Y:S02]  /*79050*/  VIADD R71, R0, UR43 ;  /* 0x0000002b00477c36 */ /* 0x000fe40008000000 */
[----:B------:R-:W2:Y:S01]  /*79060*/  LDL.LU R4, [R1+0x2350] ;  /* 0x0023500001047983 */ /* 0x000ea20000300800 */
[----:B------:R-:W-:Y:S01]  /*79070*/  PRMT R70, R72, 0x9910, RZ ;  /* 0x0000991048467816 */ /* 0x000fe200000000ff */
[----:B------:R-:W0:Y:S02]  /*79080*/  LDCU UR43, c[0x0][0x3b8] ;  /* 0x00007700ff2b77ac */ /* 0x000e240008000800 */
[----:B------:R-:W2:Y:S01]  /*79090*/  LDL.LU R11, [R1+0x288] ;  /* 0x00028800010b7983 */ /* 0x000ea20000300800 */
[CC--:B---3--:R-:W-:Y:S01]  /*790a0*/  IADD3 R68, P4, PT, R71.reuse, R3.reuse, RZ ;  /* 0x0000000347447210 */ /* 0x0c8fe20007f9e0ff */
[----:B------:R-:W-:Y:S01]  /*790b0*/  IMAD.MOV.U32 R0, RZ, RZ, R70 ;  /* 0x000000ffff007224 */ /* 0x000fe200078e0046 */
[----:B----4-:R-:W-:Y:S01]  /*790c0*/  ISETP.LT.AND P3, PT, R8, UR44, !P1 ;  /* 0x0000002c08007c0c */ /* 0x010fe2000cf61270 */
[----:B------:R-:W3:Y:S01]  /*790d0*/  LDL.LU R9, [R1+0x28c] ;  /* 0x00028c0001097983 */ /* 0x000ee20000300800 */
[C---:B------:R-:W-:Y:S01]  /*790e0*/  LEA.HI.X.SX32 R69, R71.reuse, R2, 0x1, P4 ;  /* 0x0000000247457211 */ /* 0x040fe200020f0eff */
[----:B------:R-:W-:Y:S01]  /*790f0*/  VIADD R71, R71, UR41 ;  /* 0x0000002947477c36 */ /* 0x000fe20008000000 */
[----:B------:R-:W-:Y:S01]  /*79100*/  SHF.R.S32.HI R0, RZ, 0x8, R0 ;  /* 0x00000008ff007819 */ /* 0x000fe20000011400 */
[----:B------:R-:W4:Y:S01]  /*79110*/  LDL.LU R8, [R1+0x2358] ;  /* 0x0023580001087983 */ /* 0x000f220000300800 */
[----:B------:R-:W0:Y:S03]  /*79120*/  LDCU UR44, c[0x0][0x3b8] ;  /* 0x00007700ff2c77ac */ /* 0x000e260008000800 */
[----:B------:R1:W-:Y:S01]  /*79130*/  @P0 STG.E.U8 desc[UR20][R68.64], R0 ;  /* 0x0000000044000986 */ /* 0x0003e2000c101114 */
[----:B------:R-:W-:Y:S01]  /*79140*/  IADD3 R70, P0, PT, R71, R3, RZ ;  /* 0x0000000347467210 */ /* 0x000fe20007f1e0ff */
[----:B------:R-:W0:Y:S01]  /*79150*/  LDCU UR42, c[0x0][0x3b8] ;  /* 0x00007700ff2a77ac */ /* 0x000e220008000800 */
[----:B-----5:R-:W-:-:S02]  /*79160*/  F2FP.SATFINITE.E4M3.F32.PACK_AB_MERGE_C R72, R7, R6, RZ ;  /* 0x000000060748723e */ /* 0x020fc400048070ff */
[----:B------:R-:W5:Y:S01]  /*79170*/  LDL.LU R6, [R1+0x290] ;  /* 0x0002900001067983 */ /* 0x000f620000300800 */
[----:B------:R-:W0:Y:S03]  /*79180*/  LDCU UR41, c[0x0][0x3b8] ;  /* 0x00007700ff2977ac */ /* 0x000e260008000800 */
[----:B------:R-:W5:Y:S01]  /*79190*/  LDL.LU R7, [R1+0x294] ;  /* 0x0002940001077983 */ /* 0x000f620000300800 */
[C---:B-1----:R-:W-:Y:S01]  /*791a0*/  VIADD R0, R71.reuse, UR40 ;  /* 0x0000002847007c36 */ /* 0x042fe20008000000 */
[----:B------:R-:W-:Y:S01]  /*791b0*/  LEA.HI.X.SX32 R71, R71, R2, 0x1, P0 ;  /* 0x0000000247477211 */ /* 0x000fe200000f0eff */
[----:B------:R-:W1:Y:S04]  /*791c0*/  LDCU UR40, c[0x0][0x3b8] ;  /* 0x00007700ff2877ac */ /* 0x000e680008000800 */
[----:B------:R0:W-:Y:S01]  /*791d0*/  @P5 STG.E.U8 desc[UR20][R70.64], R72 ;  /* 0x0000004846005986 */ /* 0x0001e2000c101114 */
[----:B------:R-:W-:Y:S01]  /*791e0*/  ISETP.LT.AND P0, PT, R5, UR39, !P1 ;  /* 0x0000002705007c0c */ /* 0x000fe2000cf01270 */
[----:B------:R-:W0:Y:S02]  /*791f0*/  LDCU UR39, c[0x0][0x3b8] ;  /* 0x00007700ff2777ac */ /* 0x000e240008000800 */
[----:B------:R-:W5:Y:S01]  /*79200*/  LDL.LU R5, [R1+0x238c] ;  /* 0x00238c0001057983 */ /* 0x000f620000300800 */
        /* <DEDUP_REMOVED lines=8> */
[----:B---3--:R-:W-:Y:S01]  /*79290*/  F2FP.SATFINITE.E4M3.F32.PACK_AB_MERGE_C R0, R9, R11, RZ ;  /* 0x0000000b0900723e */ /* 0x008fe200048070ff */
[----:B------:R-:W3:Y:S02]  /*792a0*/  LDCU UR37, c[0x0][0x3b8] ;  /* 0x00007700ff2577ac */ /* 0x000ee40008000800 */
[----:B------:R0:W-:Y:S01]  /*792b0*/  @P3 STG.E.U8 desc[UR20][R68.64], R70 ;  /* 0x0000004644003986 */ /* 0x0001e2000c101114 */
[----:B------:R-:W-:Y:S01]  /*792c0*/  ISETP.LT.AND P4, PT, R10, UR77, !P1 ;  /* 0x0000004d0a007c0c */ /* 0x000fe2000cf81270 */
[----:B------:R-:W1:Y:S02]  /*792d0*/  LDCU UR77, c[0x0][0x3b8] ;  /* 0x00007700ff4d77ac */ /* 0x000e640008000800 */
[----:B------:R-:W3:Y:S01]  /*792e0*/  LDL.LU R10, [R1+0x298] ;  /* 0x00029800010a7983 */ /* 0x000ee20000300800 */
[----:B------:R-:W-:-:S03]  /*792f0*/  PRMT R72, R0, 0x9910, RZ ;  /* 0x0000991000487816 */ /* 0x000fc600000000ff */
[----:B------:R-:W3:Y:S01]  /*79300*/  LDL.LU R11, [R1+0x29c] ;  /* 0x00029c00010b7983 */ /* 0x000ee20000300800 */
[----:B0-----:R-:W-:-:S03]  /*79310*/  IADD3 R68, P3, PT, R71, R3, RZ ;  /* 0x0000000347447210 */ /* 0x001fc60007f7e0ff */
[----:B------:R-:W3:Y:S01]  /*79320*/  LDL.LU R9, [R1+0x23a8] ;  /* 0x0023a80001097983 */ /* 0x000ee20000300800 */
[C---:B------:R-:W-:Y:S01]  /*79330*/  LEA.HI.X.SX32 R69, R71.reuse, R2, 0x1, P3 ;  /* 0x0000000247457211 */ /* 0x040fe200018f0eff */
[----:B------:R-:W-:Y:S01]  /*79340*/  VIADD R71, R71, UR35 ;  /* 0x0000002347477c36 */ /* 0x000fe20008000000 */
[----:B----4-:R-:W-:Y:S01]  /*79350*/  ISETP.LT.AND P3, PT, R8, UR36, !P1 ;  /* 0x0000002408007c0c */ /* 0x010fe2000cf61270 */
[----:B------:R-:W0:Y:S01]  /*79360*/  LDCU UR36, c[0x0][0x3b8] ;  /* 0x00007700ff2477ac */ /* 0x000e220008000800 */
[----:B------:R-:W4:Y:S01]  /*79370*/  LDL.LU R8, [R1+0x2370] ;  /* 0x0023700001087983 */ /* 0x000f220000300800 */
[----:B------:R-:W0:Y:S03]  /*79380*/  LDCU UR35, c[0x0][0x3b8] ;  /* 0x00007700ff2377ac */ /* 0x000e260008000800 */
[----:B------:R1:W-:Y:S01]  /*79390*/  @P2 STG.E.U8 desc[UR20][R68.64], R0 ;  /* 0x0000000044002986 */ /* 0x0003e2000c101114 */
[----:B------:R-:W-:Y:S01]  /*793a0*/  IADD3 R70, P2, PT, R71, R3, RZ ;  /* 0x0000000347467210 */ /* 0x000fe20007f5e0ff */
[----:B-1----:R-:W-:-:S02]  /*793b0*/  IMAD.MOV.U32 R69, RZ, RZ, R72 ;  /* 0x000000ffff457224 */ /* 0x002fc400078e0048 */
[C---:B------:R-:W-:Y:S01]  /*793c0*/  VIADD R0, R71.reuse, UR34 ;  /* 0x0000002247007c36 */ /* 0x040fe20008000000 */
[----:B------:R-:W-:Y:S01]  /*793d0*/  LEA.HI.X.SX32 R71, R71, R2, 0x1, P2 ;  /* 0x0000000247477211 */ /* 0x000fe200010f0eff */
[----:B------:R-:W1:Y:S01]  /*793e0*/  LDCU UR34, c[0x0][0x3b8] ;  /* 0x00007700ff2277ac */ /* 0x000e620008000800 */
[----:B------:R-:W-:Y:S02]  /*793f0*/  SHF.R.S32.HI R69, RZ, 0x8, R69 ;  /* 0x00000008ff457819 */ /* 0x000fe40000011445 */
[C---:B------:R-:W-:Y:S02]  /*79400*/  IADD3 R68, P2, PT, R0.reuse, R3, RZ ;  /* 0x0000000300447210 */ /* 0x040fe40007f5e0ff */
[----:B-----5:R-:W-:Y:S01]  /*79410*/  F2FP.SATFINITE.E4M3.F32.PACK_AB_MERGE_C R72, R7, R6, RZ ;  /* 0x000000060748723e */ /* 0x020fe200048070ff */
[----:B------:R5:W-:Y:S01]  /*79420*/  @P0 STG.E.U8 desc[UR20][R70.64], R69 ;  /* 0x0000004546000986 */ /* 0x000be2000c101114 */
[----:B------:R-:W-:Y:S01]  /*79430*/  ISETP.LT.AND P0, PT, R5, UR33, !P1 ;  /* 0x0000002105007c0c */ /* 0x000fe2000cf01270 */
[----:B------:R-:W0:Y:S02]  /*79440*/  LDCU UR33, c[0x0][0x3b8] ;  /* 0x00007700ff2177ac */ /* 0x000e240008000800 */
[----:B------:R-:W4:Y:S04]  /*79450*/  LDL.LU R6, [R1+0x2380] ;  /* 0x0023800001067983 */ /* 0x000f280000300800 */
[----:B------:R-:W4:Y:S01]  /*79460*/  LDL.LU R7, [R1+0x2a0] ;  /* 0x0002a00001077983 */ /* 0x000f220000300800 */
[----:B-----5:R-:W-:-:S03]  /*79470*/  LEA.HI.X.SX32 R69, R0, R2, 0x1, P2 ;  /* 0x0000000200457211 */ /* 0x020fc600010f0eff */
[----:B------:R-:W5:Y:S01]  /*79480*/  LDL.LU R5, [R1+0x2a4] ;  /* 0x0002a40001057983 */ /* 0x000f620000300800 */
[----:B--2---:R-:W-:Y:S01]  /*79490*/  ISETP.LT.AND P2, PT, R4, UR31, !P1 ;  /* 0x0000001f04007c0c */ /* 0x004fe2000cf41270 */
[----:B------:R-:W-:Y:S02]  /*794a0*/  VIADD R71, R0, UR32 ;  /* 0x0000002000477c36 */ /* 0x000fe40008000000 */
[----:B------:R-:W2:Y:S01]  /*794b0*/  LDL.LU R4, [R1+0x2388] ;  /* 0x0023880001047983 */ /* 0x000ea20000300800 */
[----:B------:R-:W-:Y:S01]  /*794c0*/  PRMT R70, R72, 0x9910, RZ ;  /* 0x0000991048467816 */ /* 0x000fe200000000ff */
[----:B------:R-:W0:Y:S02]  /*794d0*/  LDCU UR32, c[0x0][0x3b8] ;  /* 0x00007700ff2077ac */ /* 0x000e240008000800 */
[----:B------:R1:W-:Y:S02]  /*794e0*/  @P4 STG.E.U8 desc[UR20][R68.64], R72 ;  /* 0x0000004844004986 */ /* 0x0003e4000c101114 */
[----:B------:R-:W-:Y:S01]  /*794f0*/  IMAD.MOV.U32 R0, RZ, RZ, R70 ;  /* 0x000000ffff007224 */ /* 0x000fe200078e0046 */
[----:B------:R-:W0:Y:S01]  /*79500*/  LDCU UR31, c[0x0][0x3b8] ;  /* 0x00007700ff1f77ac */ /* 0x000e220008000800 */
[----:B------:R-:W2:Y:S03]  /*79510*/  LDL.LU R12, [R1+0x2a8] ;  /* 0x0002a800010c7983 */ /* 0x000ea60000300800 */
[----:B------:R-:W-:Y:S01]  /*79520*/  SHF.R.S32.HI R0, RZ, 0x8, R0 ;  /* 0x00000008ff007819 */ /* 0x000fe20000011400 */
[----:B------:R-:W2:Y:S01]  /*79530*/  LDL.LU R13, [R1+0x2ac] ;  /* 0x0002ac00010d7983 */ /* 0x000ea20000300800 */
[----:B-1----:R-:W-:-:S04]  /*79540*/  IADD3 R68, P4, PT, R71, R3, RZ ;  /* 0x0000000347447210 */ /* 0x002fc80007f9e0ff */
[C---:B------:R-:W-:Y:S01]  /*79550*/  LEA.HI.X.SX32 R69, R71.reuse, R2, 0x1, P4 ;  /* 0x0000000247457211 */ /* 0x040fe200020f0eff */
[----:B------:R-:W-:Y:S01]  /*79560*/  VIADD R71, R71, UR30 ;  /* 0x0000001e47477c36 */ /* 0x000fe20008000000 */
[----:B---3--:R-:W-:Y:S01]  /*79570*/  F2FP.SATFINITE.E4M3.F32.PACK_AB_MERGE_C R72, R11, R10, RZ ;  /* 0x0000000a0b48723e */ /* 0x008fe200048070ff */
[----:B------:R-:W1:Y:S01]  /*79580*/  LDCU UR30, c[0x0][0x3b8] ;  /* 0x00007700ff1e77ac */ /* 0x000e620008000800 */
[----:B------:R-:W3:Y:S02]  /*79590*/  LDL.LU R11, [R1+0x23a0] ;  /* 0x0023a000010b7983 */ /* 0x000ee40000300800 */
[CC--:B------:R-:W-:Y:S02]  /*795a0*/  IADD3 R70, P4, PT, R71.reuse, R3.reuse, RZ ;  /* 0x0000000347467210 */ /* 0x0c0fe40007f9e0ff */
[----:B------:R0:W-:Y:S01]  /*795b0*/  @P5 STG.E.U8 desc[UR20][R68.64], R0 ;  /* 0x0000000044005986 */ /* 0x0001e2000c101114 */
[----:B------:R-:W-:Y:S01]  /*795c0*/  PRMT R73, R72, 0x9910, RZ ;  /* 0x0000991048497816 */ /* 0x000fe200000000ff */
[C---:B0-----:R-:W-:Y:S01]  /*795d0*/  VIADD R0, R71.reuse, UR29 ;  /* 0x0000001d47007c36 */ /* 0x041fe20008000000 */
[-C--:B------:R-:W-:Y:S01]  /*795e0*/  LEA.HI.X.SX32 R71, R71, R2.reuse, 0x1, P4 ;  /* 0x0000000247477211 */ /* 0x080fe200020f0eff */
[----:B------:R-:W0:Y:S03]  /*795f0*/  LDCU UR29, c[0x0][0x3b8] ;  /* 0x00007700ff1d77ac */ /* 0x000e260008000800 */
[C---:B------:R-:W-:Y:S01]  /*79600*/  IADD3 R68, P5, PT, R0.reuse, R3, RZ ;  /* 0x0000000300447210 */ /* 0x040fe20007fbe0ff */
[----:B------:R1:W-:Y:S03]  /*79610*/  @P3 STG.E.U8 desc[UR20][R70.64], R72 ;  /* 0x0000004846003986 */ /* 0x0003e6000c101114 */
[----:B------:R-:W-:-:S02]  /*79620*/  LEA.HI.X.SX32 R69, R0, R2, 0x1, P5 ;  /* 0x0000000200457211 */ /* 0x000fc400028f0eff */
[----:B-1----:R-:W-:Y:S01]  /*79630*/  SHF.R.S32.HI R70, RZ, 0x8, R73 ;  /* 0x00000008ff467819 */ /* 0x002fe20000011449 */
[----:B------:R-:W-:Y:S01]  /*79640*/  VIADD R71, R0, UR27 ;  /* 0x0000001b00477c36 */ /* 0x000fe20008000000 */
[----:B----4-:R-:W-:Y:S01]  /*79650*/  ISETP.LT.AND P3, PT, R8, UR28, !P1 ;  /* 0x0000001c08007c0c */ /* 0x010fe2000cf61270 */
[----:B------:R-:W1:Y:S02]  /*79660*/  LDCU UR28, c[0x0][0x3b8] ;  /* 0x00007700ff1c77ac */ /* 0x000e640008000800 */
[----:B------:R4:W-:Y:S01]  /*79670*/  @P0 STG.E.U8 desc[UR20][R68.64], R70 ;  /* 0x0000004644000986 */ /* 0x0009e2000c101114 */
[----:B------:R-:W-:Y:S01]  /*79680*/  ISETP.LT.AND P4, PT, R9, UR76, !P1 ;  /* 0x0000004c09007c0c */ /* 0x000fe2000cf81270 */
[----:B------:R-:W0:Y:S01]  /*79690*/  LDCU UR76, c[0x0][0x3b8] ;  /* 0x00007700ff4c77ac */ /* 0x000e220008000800 */
[----:B-----5:R-:W-:Y:S01]  /*796a0*/  F2FP.SATFINITE.E4M3.F32.PACK_AB_MERGE_C R0, R5, R7, RZ ;  /* 0x000000070500723e */ /* 0x020fe200048070ff */
[----:B------:R-:W5:Y:S01]  /*796b0*/  LDCU UR27, c[0x0][0x3b8] ;  /* 0x00007700ff1b77ac */ /* 0x000f620008000800 */
[----:B----4-:R-:W-:-:S04]  /*796c0*/  IADD3 R68, P5, PT, R71, R3, RZ ;  /* 0x0000000347447210 */ /* 0x010fc80007fbe0ff */
[C---:B------:R-:W-:Y:S02]  /*796d0*/  LEA.HI.X.SX32 R69, R71.reuse, R2, 0x1, P5 ;  /* 0x0000000247457211 */ /* 0x040fe400028f0eff */
[----:B--2---:R-:W-:Y:S01]  /*796e0*/  ISETP.LT.AND P5, PT, R4, UR25, !P1 ;  /* 0x0000001904007c0c */ /* 0x004fe2000cfa1270 */
[----:B------:R-:W-:Y:S01]  /*796f0*/  VIADD R71, R71, UR24 ;  /* 0x0000001847477c36 */ /* 0x000fe20008000000 */
[----:B------:R-:W2:Y:S01]  /*79700*/  LDL.LU R4, [R1+0x23b0] ;  /* 0x0023b00001047983 */ /* 0x000ea20000300800 */
[----:B------:R-:W-:Y:S01]  /*79710*/  PRMT R72, R0, 0x9910, RZ ;  /* 0x0000991000487816 */ /* 0x000fe200000000ff */
[----:B------:R-:W4:Y:S02]  /*79720*/  LDCU UR25, c[0x0][0x3b8] ;  /* 0x00007700ff1977ac */ /* 0x000f240008000800 */
[----:B------:R-:W4:Y:S01]  /*79730*/  LDL.LU R10, [R1+0x237c] ;  /* 0x00237c00010a7983 */ /* 0x000f220000300800 */
[----:B------:R-:W-:Y:S01]  /*79740*/  ISETP.LT.AND P0, PT, R6, UR26, !P1 ;  /* 0x0000001a06007c0c */ /* 0x000fe2000cf01270 */
[----:B------:R-:W0:Y:S02]  /*79750*/  LDCU UR26, c[0x0][0x3b8] ;  /* 0x00007700ff1a77ac */ /* 0x000e240008000800 */
[----:B------:R-:W4:Y:S01]  /*79760*/  LDL.LU R5, [R1+0x2378] ;  /* 0x0023780001057983 */ /* 0x000f220000300800 */
[----:B------:R-:W0:Y:S03]  /*79770*/  LDCU UR24, c[0x0][0x3b8] ;  /* 0x00007700ff1877ac */ /* 0x000e260008000800 */
[----:B------:R-:W4:Y:S04]  /*79780*/  LDL.LU R8, [R1+0x2b0] ;  /* 0x0002b00001087983 */ /* 0x000f280000300800 */
[----:B------:R-:W5:Y:S04]  /*79790*/  LDL.LU R9, [R1+0x2b4] ;  /* 0x0002b40001097983 */ /* 0x000f680000300800 */
[----:B------:R-:W5:Y:S04]  /*797a0*/  LDL.LU R6, [R1+0x2b8] ;  /* 0x0002b80001067983 */ /* 0x000f680000300800 */
[----:B------:R-:W5:Y:S04]  /*797b0*/  LDL.LU R7, [R1+0x2bc] ;  /* 0x0002bc0001077983 */ /* 0x000f680000300800 */
[----:B------:R0:W-:Y:S01]  /*797c0*/  @P2 STG.E.U8 desc[UR20][R68.64], R0 ;  /* 0x0000000044002986 */ /* 0x0001e2000c101114 */
[----:B------:R-:W-:Y:S01]  /*797d0*/  IADD3 R70, P2, PT, R71, R3, RZ ;  /* 0x0000000347467210 */ /* 0x000fe20007f5e0ff */
[----:B0-----:R-:W-:-:S02]  /*797e0*/  IMAD.MOV.U32 R69, RZ, RZ, R72 ;  /* 0x000000ffff457224 */ /* 0x001fc400078e0048 */
[C---:B------:R-:W-:Y:S01]  /*797f0*/  VIADD R0, R71.reuse, UR23 ;  /* 0x0000001747007c36 */ /* 0x040fe20008000000 */
[----:B------:R-:W-:Y:S01]  /*79800*/  LEA.HI.X.SX32 R71, R71, R2, 0x1, P2 ;  /* 0x0000000247477211 */ /* 0x000fe200010f0eff */
[----:B------:R-:W0:Y:S01]  /*79810*/  LDCU UR23, c[0x0][0x3b8] ;  /* 0x00007700ff1777ac */ /* 0x000e220008000800 */
[----:B------:R-:W-:Y:S02]  /*79820*/  SHF.R.S32.HI R69, RZ, 0x8, R69 ;  /* 0x00000008ff457819 */ /* 0x000fe40000011445 */
[CC--:B------:R-:W-:Y:S02]  /*79830*/  IADD3 R68, P2, PT, R0.reuse, R3.reuse, RZ ;  /* 0x0000000300447210 */ /* 0x0c0fe40007f5e0ff */
[----:B------:R-:W-:Y:S01]  /*79840*/  F2FP.SATFINITE.E4M3.F32.PACK_AB_MERGE_C R72, R13, R12, RZ ;  /* 0x0000000c0d48723e */ /* 0x000fe200048070ff */
[----:B------:R0:W-:Y:S02]  /*79850*/  @P4 STG.E.U8 desc[UR20][R70.64], R69 ;  /* 0x0000004546004986 */ /* 0x0001e4000c101114 */
[CC--:B0-----:R-:W-:Y:S01]  /*79860*/  LEA.HI.X.SX32 R69, R0.reuse, R2.reuse, 0x1, P2 ;  /* 0x0000000200457211 */ /* 0x0c1fe200010f0eff */
[----:B------:R-:W-:Y:S01]  /*79870*/  VIADD R71, R0, UR19 ;  /* 0x0000001300477c36 */ /* 0x000fe20008000000 */
[----:B------:R-:W-:Y:S01]  /*79880*/  PRMT R73, R72, 0x9910, RZ ;  /* 0x0000991048497816 */ /* 0x000fe200000000ff */
[----:B------:R-:W0:Y:S02]  /*79890*/  LDCU UR19, c[0x0][0x3b8] ;  /* 0x00007700ff1377ac */ /* 0x000e240008000800 */
[----:B------:R0:W-:Y:S01]  /*798a0*/  @P3 STG.E.U8 desc[UR20][R68.64], R72 ;  /* 0x0000004844003986 */ /* 0x0001e2000c101114 */
[CC--:B------:R-:W-:Y:S01]  /*798b0*/  IADD3 R70, P3, PT, R71.reuse, R3.reuse, RZ ;  /* 0x0000000347467210 */ /* 0x0c0fe20007f7e0ff */
[----:B------:R-:W-:Y:S01]  /*798c0*/  VIADD R0, R71, UR18 ;  /* 0x0000001247007c36 */ /* 0x000fe20008000000 */
[----:B---3--:R-:W-:Y:S01]  /*798d0*/  ISETP.LT.AND P2, PT, R11, UR22, !P1 ;  /* 0x000000160b007c0c */ /* 0x008fe2000cf41270 */
[----:B------:R-:W3:Y:S01]  /*798e0*/  LDCU UR22, c[0x0][0x3b8] ;  /* 0x00007700ff1677ac */ /* 0x000ee20008000800 */
[----:B------:R-:W-:Y:S01]  /*798f0*/  LEA.HI.X.SX32 R71, R71, R2, 0x1, P3 ;  /* 0x0000000247477211 */ /* 0x000fe200018f0eff */
[----:B------:R-:W0:Y:S01]  /*79900*/  LDCU UR18, c[0x0][0x3b8] ;  /* 0x00007700ff1277ac */ /* 0x000e220008000800 */
[----:B--2---:R-:W-:Y:S01]  /*79910*/  ISETP.LT.AND P3, PT, R4, UR17, !P1 ;  /* 0x0000001104007c0c */ /* 0x004fe2000cf61270 */
[----:B0-----:R-:W-:Y:S01]  /*79920*/  IMAD.MOV.U32 R69, RZ, RZ, R73 ;  /* 0x000000ffff457224 */ /* 0x001fe200078e0049 */
[----:B------:R-:W2:Y:S01]  /*79930*/  LDL.LU R4, [R1+0x23a4] ;  /* 0x0023a40001047983 */ /* 0x000ea20000300800 */
[----:B------:R-:W-:Y:S01]  /*79940*/  IADD3 R68, P4, PT, R0, R3, RZ ;  /* 0x0000000300447210 */ /* 0x000fe20007f9e0ff */
[----:B------:R-:W0:Y:S02]  /*79950*/  LDCU UR17, c[0x0][0x3b8] ;  /* 0x00007700ff1177ac */ /* 0x000e240008000800 */
[----:B------:R-:W-:-:S05]  /*79960*/  SHF.R.S32.HI R69, RZ, 0x8, R69 ;  /* 0x00000008ff457819 */ /* 0x000fca0000011445 */
[----:B------:R0:W-:Y:S01]  /*79970*/  @P0 STG.E.U8 desc[UR20][R70.64], R69 ;  /* 0x0000004546000986 */ /* 0x0001e2000c101114 */
[----:B----4-:R-:W-:Y:S01]  /*79980*/  ISETP.LT.AND P0, PT, R10, UR14, !P1 ;  /* 0x0000000e0a007c0c */ /* 0x010fe2000cf01270 */
[----:B------:R-:W4:Y:S01]  /*79990*/  LDCU UR14, c[0x0][0x3b8] ;  /* 0x00007700ff0e77ac */ /* 0x000f220008000800 */
[C---:B0-----:R-:W-:Y:S02]  /*799a0*/  LEA.HI.X.SX32 R69, R0.reuse, R2, 0x1, P4 ;  /* 0x0000000200457211 */ /* 0x041fe400020f0eff */
[----:B------:R-:W-:Y:S02]  /*799b0*/  ISETP.LT.AND P4, PT, R5, UR75, !P1 ;  /* 0x0000004b05007c0c */ /* 0x000fe4000cf81270 */
[----:B-----5:R-:W-:Y:S01]  /*799c0*/  F2FP.SATFINITE.E4M3.F32.PACK_AB_MERGE_C R74, R7, R6, RZ ;  /* 0x00000006074a723e */ /* 0x020fe200048070ff */
[----:B------:R-:W5:Y:S01]  /*799d0*/  LDL.LU R5, [R1+0x2390] ;  /* 0x0023900001057983 */ /* 0x000f620000300800 */
[----:B------:R-:W-:Y:S01]  /*799e0*/  F2FP.SATFINITE.E4M3.F32.PACK_AB_MERGE_C R70, R9, R8, RZ ;  /* 0x000000080946723e */ /* 0x000fe200048070ff */
[----:B------:R-:W-:Y:S01]  /*799f0*/  VIADD R71, R0, UR13 ;  /* 0x0000000d00477c36 */ /* 0x000fe20008000000 */
[----:B------:R-:W0:Y:S01]  /*79a00*/  LDCU UR13, c[0x0][0x3b8] ;  /* 0x00007700ff0d77ac */ /* 0x000e220008000800 */
[----:B------:R-:W3:Y:S01]  /*79a10*/  LDL.LU R10, [R1+0x23b8] ;  /* 0x0023b800010a7983 */ /* 0x000ee20000300800 */
[----:B------:R-:W0:Y:S03]  /*79a20*/  LDCU UR75, c[0x0][0x3b8] ;  /* 0x00007700ff4b77ac */ /* 0x000e260008000800 */
[----:B------:R-:W3:Y:S04]  /*79a30*/  LDL.LU R6, [R1+0x23c0] ;  /* 0x0023c00001067983 */ /* 0x000ee80000300800 */
[----:B------:R-:W4:Y:S04]  /*79a40*/  LDL.LU R11, [R1+0x2c0] ;  /* 0x0002c000010b7983 */ /* 0x000f280000300800 */
[----:B------:R-:W4:Y:S04]  /*79a50*/  LDL.LU R8, [R1+0x2c4] ;  /* 0x0002c40001087983 */ /* 0x000f280000300800 */
[----:B------:R0:W-:Y:S01]  /*79a60*/  @P5 STG.E.U8 desc[UR20][R68.64], R70 ;  /* 0x0000004644005986 */ /* 0x0001e2000c101114 */
[----:B------:R-:W-:Y:S01]  /*79a70*/  VIADD R0, R71, UR16 ;  /* 0x0000001047007c36 */ /* 0x000fe20008000000 */
[----:B------:R-:W1:Y:S02]  /*79a80*/  LDCU UR16, c[0x0][0x3b8] ;  /* 0x00007700ff1077ac */ /* 0x000e640008000800 */
[----:B------:R-:W5:Y:S01]  /*79a90*/  LDL.LU R9, [R1+0x2c8] ;  /* 0x0002c80001097983 */ /* 0x000f620000300800 */
[----:B0-----:R-:W-:-:S02]  /*79aa0*/  PRMT R69, R70, 0x9910, RZ ;  /* 0x0000991046457816 */ /* 0x001fc400000000ff */
[C---:B------:R-:W-:Y:S02]  /*79ab0*/  IADD3 R70, P5, PT, R71.reuse, R3, RZ ;  /* 0x0000000347467210 */ /* 0x040fe40007fbe0ff */
[----:B------:R-:W-:Y:S02]  /*79ac0*/  SHF.R.S32.HI R69, RZ, 0x8, R69 ;  /* 0x00000008ff457819 */ /* 0x000fe40000011445 */
[----:B------:R-:W-:-:S05]  /*79ad0*/  LEA.HI.X.SX32 R71, R71, R2, 0x1, P5 ;  /* 0x0000000247477211 */ /* 0x000fca00028f0eff */
[----:B------:R0:W-:Y:S01]  /*79ae0*/  @P2 STG.E.U8 desc[UR20][R70.64], R69 ;  /* 0x0000004546002986 */ /* 0x0001e2000c101114 */
[----:B--2---:R-:W-:Y:S01]  /*79af0*/  ISETP.LT.AND P2, PT, R4, UR11, !P1 ;  /* 0x0000000b04007c0c */ /* 0x004fe2000cf41270 */
[C---:B------:R-:W-:Y:S02]  /*79b00*/  VIADD R72, R0.reuse, UR15 ;  /* 0x0000000f00487c36 */ /* 0x040fe40008000000 */
[----:B------:R-:W2:Y:S01]  /*79b10*/  LDL.LU R4, [R1+0x2cc] ;  /* 0x0002cc0001047983 */ /* 0x000ea20000300800 */
[C---:B------:R-:W-:Y:S01]  /*79b20*/  IADD3 R68, P5, PT, R0.reuse, R3, RZ ;  /* 0x0000000300447210 */ /* 0x040fe20007fbe0ff */
[----:B------:R-:W1:Y:S02]  /*79b30*/  LDCU UR15, c[0x0][0x3b8] ;  /* 0x00007700ff0f77ac */ /* 0x000e640008000800 */
[----:B------:R-:W2:Y:S01]  /*79b40*/  LDL.LU R7, [R1+0x23ac] ;  /* 0x0023ac0001077983 */ /* 0x000ea20000300800 */
[----:B0-----:R-:W-:Y:S01]  /*79b50*/  LEA.HI.X.SX32 R69, R0, R2, 0x1, P5 ;  /* 0x0000000200457211 */ /* 0x001fe200028f0eff */
[----:B------:R-:W0:Y:S01]  /*79b60*/  LDCU UR11, c[0x0][0x3b8] ;  /* 0x00007700ff0b77ac */ /* 0x000e220008000800 */
[----:B------:R-:W-:-:S03]  /*79b70*/  PRMT R0, R74, 0x9910, RZ ;  /* 0x000099104a007816 */ /* 0x000fc600000000ff */
[----:B------:R1:W-:Y:S01]  /*79b80*/  @P3 STG.E.U8 desc[UR20][R68.64], R74 ;  /* 0x0000004a44003986 */ /* 0x0003e2000c101114 */
[CC--:B------:R-:W-:Y:S02]  /*79b90*/  IADD3 R70, P3, PT, R72.reuse, R3.reuse, RZ ;  /* 0x0000000348467210 */ /* 0x0c0fe40007f7e0ff */
[----:B------:R-:W-:Y:S02]  /*79ba0*/  SHF.R.S32.HI R0, RZ, 0x8, R0 ;  /* 0x00000008ff007819 */ /* 0x000fe40000011400 */
[C---:B------:R-:W-:Y:S01]  /*79bb0*/  LEA.HI.X.SX32 R71, R72.reuse, R2, 0x1, P3 ;  /* 0x0000000248477211 */ /* 0x040fe200018f0eff */
[----:B------:R-:W-:Y:S01]  /*79bc0*/  VIADD R73, R72, UR12 ;  /* 0x0000000c48497c36 */ /* 0x000fe20008000000 */
[----:B------:R-:W0:Y:S03]  /*79bd0*/  LDCU UR12, c[0x0][0x3b8] ;  /* 0x00007700ff0c77ac */ /* 0x000e260008000800 */
[----:B------:R4:W-:Y:S01]  /*79be0*/  @P0 STG.E.U8 desc[UR20][R70.64], R0 ;  /* 0x0000000046000986 */ /* 0x0009e2000c101114 */
[----:B-1----:R-:W-:-:S02]  /*79bf0*/  IADD3 R68, P5, PT, R73, R3, RZ ;  /* 0x0000000349447210 */ /* 0x002fc40007fbe0ff */
[----:B---3--:R-:W-:Y:S01]  /*79c00*/  ISETP.LT.AND P0, PT, R6, UR4, !P1 ;  /* 0x0000000406007c0c */ /* 0x008fe2000cf01270 */
[C---:B------:R-:W-:Y:S01]  /*79c10*/  VIADD R75, R73.reuse, UR10 ;  /* 0x0000000a494b7c36 */ /* 0x040fe20008000000 */
[----:B------:R-:W3:Y:S01]  /*79c20*/  LDL.LU R6, [R1+0x23b4] ;  /* 0x0023b40001067983 */ /* 0x000ee20000300800 */
[----:B------:R-:W-:Y:S01]  /*79c30*/  LEA.HI.X.SX32 R69, R73, R2, 0x1, P5 ;  /* 0x0000000249457211 */ /* 0x000fe200028f0eff */
[----:B------:R-:W1:Y:S01]  /*79c40*/  LDCU UR10, c[0x0][0x3b8] ;  /* 0x00007700ff0a77ac */ /* 0x000e620008000800 */
[----:B----4-:R-:W-:Y:S01]  /*79c50*/  F2FP.SATFINITE.E4M3.F32.PACK_AB_MERGE_C R0, R8, R11, RZ ;  /* 0x0000000b0800723e */ /* 0x010fe200048070ff */
[C---:B------:R-:W-:Y:S01]  /*79c60*/  VIADD R74, R75.reuse, UR9 ;  /* 0x000000094b4a7c36 */ /* 0x040fe20008000000 */
[----:B------:R-:W-:Y:S01]  /*79c70*/  ISETP.LT.AND P3, PT, R10, UR6, !P1 ;  /* 0x000000060a007c0c */ /* 0x000fe2000cf61270 */
[----:B------:R-:W4:Y:S02]  /*79c80*/  LDCU UR9, c[0x0][0x3b8] ;  /* 0x00007700ff0977ac */ /* 0x000f240008000800 */
[----:B------:R0:W-:Y:S01]  /*79c90*/  @P4 STG.E.U8 desc[UR20][R68.64], R0 ;  /* 0x0000000044004986 */ /* 0x0001e2000c101114 */
[----:B------:R-:W-:Y:S01]  /*79ca0*/  IADD3 R70, P4, PT, R75, R3, RZ ;  /* 0x000000034b467210 */ /* 0x000fe20007f9e0ff */
[----:B------:R-:W1:Y:S01]  /*79cb0*/  LDCU UR4, c[0x0][0x3b8] ;  /* 0x00007700ff0477ac */ /* 0x000e620008000800 */
[----:B------:R-:W-:-:S02]  /*79cc0*/  PRMT R73, R0, 0x9910, RZ ;  /* 0x0000991000497816 */ /* 0x000fc400000000ff */
[-C--:B------:R-:W-:Y:S01]  /*79cd0*/  LEA.HI.X.SX32 R71, R75, R2.reuse, 0x1, P4 ;  /* 0x000000024b477211 */ /* 0x080fe200020f0eff */
[C---:B------:R-:W-:Y:S01]  /*79ce0*/  VIADD R72, R74.reuse, UR8 ;  /* 0x000000084a487c36 */ /* 0x040fe20008000000 */
[----:B------:R-:W-:Y:S01]  /*79cf0*/  SHF.R.S32.HI R73, RZ, 0x8, R73 ;  /* 0x00000008ff497819 */ /* 0x000fe20000011449 */
[----:B------:R-:W1:Y:S01]  /*79d00*/  LDCU UR6, c[0x0][0x3b8] ;  /* 0x00007700ff0677ac */ /* 0x000e620008000800 */
[----:B0-----:R-:W-:Y:S01]  /*79d10*/  IADD3 R68, P4, PT, R74, R3, RZ ;  /* 0x000000034a447210 */ /* 0x001fe20007f9e0ff */
[----:B------:R-:W-:Y:S01]  /*79d20*/  VIADD R0, R72, UR5 ;  /* 0x0000000548007c36 */ /* 0x000fe20008000000 */
[----:B-----5:R-:W-:Y:S01]  /*79d30*/  ISETP.LT.AND P5, PT, R5, UR74, !P1 ;  /* 0x0000004a05007c0c */ /* 0x020fe2000cfa1270 */
[----:B------:R0:W-:Y:S01]  /*79d40*/  @P2 STG.E.U8 desc[UR20][R70.64], R73 ;  /* 0x0000004946002986 */ /* 0x0001e2000c101114 */
[----:B------:R-:W-:Y:S01]  /*79d50*/  LEA.HI.X.SX32 R69, R74, R2, 0x1, P4 ;  /* 0x000000024a457211 */ /* 0x000fe200020f0eff */
[----:B------:R-:W-:Y:S01]  /*79d60*/  VIADD R18, R0, UR73 ;  /* 0x0000004900127c36 */ /* 0x000fe20008000000 */
[----:B------:R-:W5:Y:S01]  /*79d70*/  LDCU UR8, c[0x0][0x3b8] ;  /* 0x00007700ff0877ac */ /* 0x000f620008000800 */
[----:B------:R-:W4:Y:S01]  /*79d80*/  LDL.LU R5, [R1+0x23bc] ;  /* 0x0023bc0001057983 */ /* 0x000f220000300800 */
[----:B------:R-:W0:Y:S01]  /*79d90*/  LDCU UR5, c[0x0][0x3b8] ;  /* 0x00007700ff0577ac */ /* 0x000e220008000800 */
[----:B------:R-:W0:Y:S01]  /*79da0*/  LDCU UR74, c[0x0][0x3b8] ;  /* 0x00007700ff4a77ac */ /* 0x000e220008000800 */
[----:B------:R-:W0:Y:S01]  /*79db0*/  LDCU UR73, c[0x0][0x3b8] ;  /* 0x00007700ff4977ac */ /* 0x000e220008000800 */
[----:B--2---:R-:W-:Y:S01]  /*79dc0*/  F2FP.SATFINITE.E4M3.F32.PACK_AB_MERGE_C R76, R4, R9, RZ ;  /* 0x00000009044c723e */ /* 0x004fe200048070ff */
[----:B------:R-:W-:Y:S01]  /*79dd0*/  VIADD R9, R18, UR71 ;  /* 0x0000004712097c36 */ /* 0x000fe20008000000 */
[----:B------:R-:W2:Y:S01]  /*79de0*/  LDL.LU R4, [R1+0x23c4] ;  /* 0x0023c40001047983 */ /* 0x000ea20000300800 */
[----:B------:R-:W1:Y:S01]  /*79df0*/  LDCU UR71, c[0x0][0x3b8] ;  /* 0x00007700ff4777ac */ /* 0x000e620008000800 */
[----:B0-----:R-:W-:-:S02]  /*79e00*/  PRMT R70, R76, 0x9910, RZ ;  /* 0x000099104c467816 */ /* 0x001fc400000000ff */
[----:B------:R0:W-:Y:S02]  /*79e10*/  @P3 STG.E.U8 desc[UR20][R68.64], R76 ;  /* 0x0000004c44003986 */ /* 0x0001e4000c101114 */
[----:B------:R-:W-:Y:S01]  /*79e20*/  SHF.R.S32.HI R70, RZ, 0x8, R70 ;  /* 0x00000008ff467819 */ /* 0x000fe20000011446 */
[----:B------:R-:W-:Y:S01]  /*79e30*/  VIADD R55, R9, UR69 ;  /* 0x0000004509377c36 */ /* 0x000fe20008000000 */
[----:B------:R-:W-:Y:S01]  /*79e40*/  ISETP.LT.AND P2, PT, R7, UR72, !P1 ;  /* 0x0000004807007c0c */ /* 0x000fe2000cf41270 */
[----:B------:R-:W1:Y:S01]  /*79e50*/  LDCU UR72, c[0x0][0x3b8] ;  /* 0x00007700ff4877ac */ /* 0x000e620008000800 */
[CC--:B0-----:R-:W-:Y:S01]  /*79e60*/  IADD3 R68, P4, PT, R72.reuse, R3.reuse, RZ ;  /* 0x0000000348447210 */ /* 0x0c1fe20007f9e0ff */
[----:B------:R-:W0:Y:S03]  /*79e70*/  LDCU UR69, c[0x0][0x3b8] ;  /* 0x00007700ff4577ac */ /* 0x000e260008000800 */
[----:B------:R-:W-:Y:S01]  /*79e80*/  LEA.HI.X.SX32 R69, R72, R2, 0x1, P4 ;  /* 0x0000000248457211 */ /* 0x000fe200020f0eff */
[----:B------:R-:W-:Y:S01]  /*79e90*/  VIADD R56, R55, UR67 ;  /* 0x0000004337387c36 */ /* 0x000fe20008000000 */
[----:B------:R-:W0:Y:S03]  /*79ea0*/  LDCU UR67, c[0x0][0x3b8] ;  /* 0x00007700ff4377ac */ /* 0x000e260008000800 */
[----:B------:R1:W-:Y:S02]  /*79eb0*/  @P0 STG.E.U8 desc[UR20][R68.64], R70 ;  /* 0x0000004644000986 */ /* 0x0003e4000c101114 */
[----:B-1----:R-:W-:-:S04]  /*79ec0*/  IADD3 R68, P0, PT, R0, R3, RZ ;  /* 0x0000000300447210 */ /* 0x002fc80007f1e0ff */
[----:B------:R-:W-:Y:S01]  /*79ed0*/  LEA.HI.X.SX32 R69, R0, R2, 0x1, P0 ;  /* 0x0000000200457211 */ /* 0x000fe200000f0eff */
[----:B------:R-:W-:Y:S01]  /*79ee0*/  VIADD R0, R56, UR65 ;  /* 0x0000004138007c36 */ /* 0x000fe20008000000 */
[----:B---3--:R-:W-:Y:S01]  /*79ef0*/  ISETP.LT.AND P3, PT, R6, UR70, !P1 ;  /* 0x0000004606007c0c */ /* 0x008fe2000cf61270 */
[----:B------:R-:W1:Y:S02]  /*79f00*/  LDCU UR70, c[0x0][0x3b8] ;  /* 0x00007700ff4677ac */ /* 0x000e640008000800 */
[----:B------:R-:W-:Y:S01]  /*79f10*/  VIADD R62, R0, UR64 ;  /* 0x00000040003e7c36 */ /* 0x000fe20008000000 */
[----:B------:R3:W-:Y:S01]  /*79f20*/  STL [R1+0x308], R0 ;  /* 0x0003080001007387 */ /* 0x0007e20000100800 */
[----:B------:R-:W0:Y:S02]  /*79f30*/  LDCU UR65, c[0x0][0x3b8] ;  /* 0x00007700ff4177ac */ /* 0x000e240008000800 */
[----:B------:R-:W-:Y:S01]  /*79f40*/  VIADD R8, R62, UR63 ;  /* 0x0000003f3e087c36 */ /* 0x000fe20008000000 */
[----:B------:R-:W0:Y:S01]  /*79f50*/  LDCU UR64, c[0x0][0x3b8] ;  /* 0x00007700ff4077ac */ /* 0x000e220008000800 */
[----:B------:R-:W0:Y:S02]  /*79f60*/  LDCU UR63, c[0x0][0x3b8] ;  /* 0x00007700ff3f77ac */ /* 0x000e240008000800 */
[----:B---3--:R-:W-:Y:S01]  /*79f70*/  VIADD R0, R8, UR62 ;  /* 0x0000003e08007c36 */ /* 0x008fe20008000000 */
[----:B------:R-:W3:Y:S04]  /*79f80*/  LDCU UR62, c[0x0][0x3b8] ;  /* 0x00007700ff3e77ac */ /* 0x000ee80008000800 */
[----:B------:R0:W-:Y:S02]  /*79f90*/  STL [R1+0x2cc], R0 ;  /* 0x0002cc0001007387 */ /* 0x0001e40000100800 */
[----:B0-----:R-:W-:Y:S01]  /*79fa0*/  VIADD R0, R0, UR61 ;  /* 0x0000003d00007c36 */ /* 0x001fe20008000000 */
[----:B----4-:R-:W-:Y:S01]  /*79fb0*/  ISETP.LT.AND P4, PT, R5, UR68, !P1 ;  /* 0x0000004405007c0c */ /* 0x010fe2000cf81270 */
[----:B------:R-:W0:Y:S03]  /*79fc0*/  LDCU UR68, c[0x0][0x3b8] ;  /* 0x00007700ff4477ac */ /* 0x000e260008000800 */
[----:B------:R4:W-:Y:S01]  /*79fd0*/  STL [R1+0x2c8], R0 ;  /* 0x0002c80001007387 */ /* 0x0009e20000100800 */
[----:B------:R-:W0:Y:S01]  /*79fe0*/  LDCU UR61, c[0x0][0x3b8] ;  /* 0x00007700ff3d77ac */ /* 0x000e220008000800 */
[----:B----4-:R-:W-:Y:S01]  /*79ff0*/  VIADD R0, R0, UR60 ;  /* 0x0000003c00007c36 */ /* 0x010fe20008000000 */
[----:B------:R-:W4:Y:S04]  /*7a000*/  LDCU UR60, c[0x0][0x3b8] ;  /* 0x00007700ff3c77ac */ /* 0x000f280008000800 */
[----:B------:R0:W-:Y:S02]  /*7a010*/  STL [R1+0x2c4], R0 ;  /* 0x0002c40001007387 */ /* 0x0001e40000100800 */
[----:B0-----:R-:W-:Y:S01]  /*7a020*/  VIADD R0, R0, UR59 ;  /* 0x0000003b00007c36 */ /* 0x001fe20008000000 */
[----:B------:R-:W0:Y:S04]  /*7a030*/  LDCU UR59, c[0x0][0x3b8] ;  /* 0x00007700ff3b77ac */ /* 0x000e280008000800 */
[----:B------:R1:W-:Y:S02]  /*7a040*/  STL [R1+0x2c0], R0 ;  /* 0x0002c00001007387 */ /* 0x0003e40000100800 */
[----:B-1----:R-:W-:Y:S01]  /*7a050*/  VIADD R0, R0, UR58 ;  /* 0x0000003a00007c36 */ /* 0x002fe20008000000 */
[----:B------:R-:W1:Y:S04]  /*7a060*/  LDCU UR58, c[0x0][0x3b8] ;  /* 0x00007700ff3a77ac */ /* 0x000e680008000800 */
        /* <DEDUP_REMOVED lines=14> */
[----:B------:R-:W0:Y:S03]  /*7a150*/  LDCU UR53, c[0x0][0x3b8] ;  /* 0x00007700ff3577ac */ /* 0x000e260008000800 */
[----:B------:R-:W-:Y:S01]  /*7a160*/  VIADD R10, R0, UR52 ;  /* 0x00000034000a7c36 */ /* 0x000fe20008000000 */
[----:B------:R1:W-:Y:S01]  /*7a170*/  STL [R1+0x2a8], R0 ;  /* 0x0002a80001007387 */ /* 0x0003e20000100800 */
[----:B------:R-:W0:Y:S02]  /*7a180*/  LDCU UR52, c[0x0][0x3b8] ;  /* 0x00007700ff3477ac */ /* 0x000e240008000800 */
        /* <DEDUP_REMOVED lines=22> */
[----:B--2---:R-:W-:Y:S01]  /*7a2f0*/  ISETP.LT.AND P0, PT, R4, UR66, !P1 ;  /* 0x0000004204007c0c */ /* 0x004fe2000cf01270 */
[----:B------:R-:W0:Y:S03]  /*7a300*/  LDCU UR66, c[0x0][0x3b8] ;  /* 0x00007700ff4277ac */ /* 0x000e260008000800 */
[----:B------:R2:W-:Y:S01]  /*7a310*/  STL [R1+0x284], R0 ;  /* 0x0002840001007387 */ /* 0x0005e20000100800 */
[----:B------:R-:W0:Y:S01]  /*7a320*/  LDCU UR44, c[0x0][0x3b8] ;  /* 0x00007700ff2c77ac */ /* 0x000e220008000800 */
[----:B--2---:R-:W-:Y:S01]  /*7a330*/  VIADD R0, R0, UR43 ;  /* 0x0000002b00007c36 */ /* 0x004fe20008000000 */
[----:B------:R-:W2:Y:S04]  /*7a340*/  LDCU UR43, c[0x0][0x3b8] ;  /* 0x00007700ff2b77ac */ /* 0x000ea80008000800 */
        /* <DEDUP_REMOVED lines=37> */
[----:B------:R-:W1:Y:S03]  /*7a5a0*/  LDCU UR30, c[0x0][0x3b8] ;  /* 0x00007700ff1e77ac */ /* 0x000e660008000800 */
[----:B------:R-:W-:Y:S01]  /*7a5b0*/  VIADD R7, R0, UR29 ;  /* 0x0000001d00077c36 */ /* 0x000fe20008000000 */
[----:B------:R0:W-:Y:S01]  /*7a5c0*/  STL [R1+0x24c], R0 ;  /* 0x00024c0001007387 */ /* 0x0001e20000100800 */
[----:B------:R-:W1:Y:S02]  /*7a5d0*/  LDCU UR29, c[0x0][0x3b8] ;  /* 0x00007700ff1d77ac */ /* 0x000e640008000800 */
        /* <DEDUP_REMOVED lines=8> */
[----:B------:R-:W-:Y:S01]  /*7a660*/  VIADD R63, R54, UR27 ;  /* 0x0000001b363f7c36 */ /* 0x000fe20008000000 */
[----:B------:R-:W1:Y:S03]  /*7a670*/  LDCU UR27, c[0x0][0x3b8] ;  /* 0x00007700ff1b77ac */ /* 0x000e660008000800 */
        /* <DEDUP_REMOVED lines=19> */
[----:B------:R-:W-:Y:S01]  /*7a7b0*/  VIADD R6, R44, UR17 ;  /* 0x000000112c067c36 */ /* 0x000fe20008000000 */
[----:B------:R-:W-:Y:S01]  /*7a7c0*/  STL [R1+0x27a0], R45 ;  /* 0x0027a02d01007387 */ /* 0x000fe20000100800 */
[----:B------:R-:W0:Y:S02]  /*7a7d0*/  LDCU UR17, c[0x0][0x3b8] ;  /* 0x00007700ff1177ac */ /* 0x000e240008000800 */
        /* <DEDUP_REMOVED lines=12> */
[----:B------:R-:W0:Y:S03]  /*7a8a0*/  LDCU UR75, c[0x0][0x3b8] ;  /* 0x00007700ff4b77ac */ /* 0x000e260008000800 */
[----:B------:R-:W-:Y:S01]  /*7a8b0*/  VIADD R5, R0, UR12 ;  /* 0x0000000c00057c36 */ /* 0x000fe20008000000 */
[----:B------:R-:W-:Y:S01]  /*7a8c0*/  STL [R1+0x204], R0 ;  /* 0x0002040001007387 */ /* 0x000fe20000100800 */
[----:B------:R-:W0:Y:S02]  /*7a8d0*/  LDCU UR12, c[0x0][0x3b8] ;  /* 0x00007700ff0c77ac */ /* 0x000e240008000800 */
[----:B------:R-:W-:Y:S01]  /*7a8e0*/  VIADD R93, R5, UR11 ;  /* 0x0000000b055d7c36 */ /* 0x000fe20008000000 */
[----:B------:R-:W-:Y:S01]  /*7a8f0*/  STL [R1+0x2778], R5 ;  /* 0x0027780501007387 */ /* 0x000fe20000100800 */
[----:B------:R-:W0:Y:S02]  /*7a900*/  LDCU UR11, c[0x0][0x3b8] ;  /* 0x00007700ff0b77ac */ /* 0x000e240008000800 */
[----:B------:R-:W-:Y:S01]  /*7a910*/  VIADD R92, R93, UR10 ;  /* 0x0000000a5d5c7c36 */ /* 0x000fe20008000000 */
[----:B------:R-:W0:Y:S03]  /*7a920*/  LDCU UR10, c[0x0][0x3b8] ;  /* 0x00007700ff0a77ac */ /* 0x000e260008000800 */
[----:B------:R-:W-:Y:S01]  /*7a930*/  VIADD R91, R92, UR9 ;  /* 0x000000095c5b7c36 */ /* 0x000fe20008000000 */
[----:B------:R1:W-:Y:S01]  /*7a940*/  STL.64 [R1+0x2760], R92 ;  /* 0x0027605c01007387 */ /* 0x0003e20000100a00 */
[----:B------:R-:W0:Y:S02]  /*7a950*/  LDCU UR9, c[0x0][0x3b8] ;  /* 0x00007700ff0977ac */ /* 0x000e240008000800 */
[----:B------:R-:W-:Y:S01]  /*7a960*/  VIADD R90, R91, UR6 ;  /* 0x000000065b5a7c36 */ /* 0x000fe20008000000 */
[----:B------:R-:W-:Y:S01]  /*7a970*/  STL [R1+0x2768], R91 ;  /* 0x0027685b01007387 */ /* 0x000fe20000100800 */
[----:B------:R-:W0:Y:S02]  /*7a980*/  LDCU UR6, c[0x0][0x3b8] ;  /* 0x00007700ff0677ac */ /* 0x000e240008000800 */
[----:B------:R-:W-:Y:S01]  /*7a990*/  VIADD R89, R90, UR4 ;  /* 0x000000045a597c36 */ /* 0x000fe20008000000 */
[----:B------:R2:W-:Y:S01]  /*7a9a0*/  STL [R1+0x2788], R90 ;  /* 0x0027885a01007387 */ /* 0x0005e20000100800 */
[----:B------:R-:W0:Y:S02]  /*7a9b0*/  LDCU UR4, c[0x0][0x3b8] ;  /* 0x00007700ff0477ac */ /* 0x000e240008000800 */
[----:B-----5:R-:W-:-:S02]  /*7a9c0*/  VIADD R88, R89, UR8 ;  /* 0x0000000859587c36 */ /* 0x020fc40008000000 */
[----:B-1----:R-:W-:Y:S01]  /*7a9d0*/  IMAD.MOV.U32 R92, RZ, RZ, R7 ;  /* 0x000000ffff5c7224 */ /* 0x002fe200078e0007 */
[----:B------:R-:W1:Y:S01]  /*7a9e0*/  LDCU UR8, c[0x0][0x3b8] ;  /* 0x00007700ff0877ac */ /* 0x000e620008000800 */
[----:B------:R-:W-:Y:S01]  /*7a9f0*/  VIADD R87, R88, UR5 ;  /* 0x0000000558577c36 */ /* 0x000fe20008000000 */
[----:B------:R-:W-:Y:S01]  /*7aa00*/  STL.64 [R1+0x2770], R88 ;  /* 0x0027705801007387 */ /* 0x000fe20000100a00 */
[----:B--2---:R-:W-:Y:S01]  /*7aa10*/  IMAD.MOV.U32 R90, RZ, RZ, R54 ;  /* 0x000000ffff5a7224 */ /* 0x004fe200078e0036 */
[----:B------:R-:W2:Y:S01]  /*7aa20*/  LDCU UR5, c[0x0][0x3b8] ;  /* 0x00007700ff0577ac */ /* 0x000ea20008000800 */
[----:B------:R-:W-:Y:S02]  /*7aa30*/  VIADD R86, R87, UR74 ;  /* 0x0000004a57567c36 */ /* 0x000fe40008000000 */
[----:B------:R-:W-:Y:S01]  /*7aa40*/  IMAD.MOV.U32 R93, RZ, RZ, R6 ;  /* 0x000000ffff5d7224 */ /* 0x000fe200078e0006 */
[----:B------:R-:W5:Y:S01]  /*7aa50*/  LDCU UR74, c[0x0][0x3b8] ;  /* 0x00007700ff4a77ac */ /* 0x000f620008000800 */
[----:B------:R-:W-:Y:S01]  /*7aa60*/  VIADD R85, R86, UR73 ;  /* 0x0000004956557c36 */ /* 0x000fe20008000000 */
[----:B------:R0:W-:Y:S01]  /*7aa70*/  STL.64 [R1+0x2780], R86 ;  /* 0x0027805601007387 */ /* 0x0001e20000100a00 */
[----:B------:R-:W1:Y:S02]  /*7aa80*/  LDCU UR73, c[0x0][0x3b8] ;  /* 0x00007700ff4977ac */ /* 0x000e640008000800 */
[----:B------:R-:W-:Y:S01]  /*7aa90*/  VIADD R84, R85, UR72 ;  /* 0x0000004855547c36 */ /* 0x000fe20008000000 */
[----:B------:R-:W-:Y:S01]  /*7aaa0*/  STL [R1+0x278c], R85 ;  /* 0x00278c5501007387 */ /* 0x000fe20000100800 */
[----:B------:R-:W1:Y:S02]  /*7aab0*/  LDCU UR72, c[0x0][0x3b8] ;  /* 0x00007700ff4877ac */ /* 0x000e640008000800 */
[----:B------:R-:W-:Y:S01]  /*7aac0*/  VIADD R83, R84, UR71 ;  /* 0x0000004754537c36 */ /* 0x000fe20008000000 */
[----:B------:R-:W-:Y:S01]  /*7aad0*/  STL [R1+0x2790], R84 ;  /* 0x0027905401007387 */ /* 0x000fe20000100800 */
[----:B------:R-:W1:Y:S02]  /*7aae0*/  LDCU UR71, c[0x0][0x3b8] ;  /* 0x00007700ff4777ac */ /* 0x000e640008000800 */
[----:B------:R-:W-:-:S02]  /*7aaf0*/  VIADD R82, R83, UR70 ;  /* 0x0000004653527c36 */ /* 0x000fc40008000000 */
[----:B0-----:R-:W-:Y:S01]  /*7ab00*/  IMAD.MOV.U32 R87, RZ, RZ, R12 ;  /* 0x000000ffff577224 */ /* 0x001fe200078e000c */
[----:B------:R-:W0:Y:S01]  /*7ab10*/  LDCU UR70, c[0x0][0x3b8] ;  /* 0x00007700ff4677ac */ /* 0x000e220008000800 */
[----:B------:R-:W-:Y:S01]  /*7ab20*/  VIADD R81, R82, UR69 ;  /* 0x0000004552517c36 */ /* 0x000fe20008000000 */
[----:B------:R1:W-:Y:S01]  /*7ab30*/  STL.64 [R1+0x2798], R82 ;  /* 0x0027985201007387 */ /* 0x0003e20000100a00 */
[----:B------:R-:W0:Y:S02]  /*7ab40*/  LDCU UR69, c[0x0][0x3b8] ;  /* 0x00007700ff4577ac */ /* 0x000e240008000800 */
[----:B------:R-:W-:Y:S01]  /*7ab50*/  VIADD R80, R81, UR68 ;  /* 0x0000004451507c36 */ /* 0x000fe20008000000 */
[----:B------:R-:W0:Y:S03]  /*7ab60*/  LDCU UR68, c[0x0][0x3b8] ;  /* 0x00007700ff4477ac */ /* 0x000e260008000800 */
[----:B------:R-:W-:Y:S01]  /*7ab70*/  VIADD R79, R80, UR67 ;  /* 0x00000043504f7c36 */ /* 0x000fe20008000000 */
[----:B------:R2:W-:Y:S01]  /*7ab80*/  STL.64 [R1+0x27a8], R80 ;  /* 0x0027a85001007387 */ /* 0x0005e20000100a00 */
[----:B------:R-:W0:Y:S02]  /*7ab90*/  LDCU UR67, c[0x0][0x3b8] ;  /* 0x00007700ff4377ac */ /* 0x000e240008000800 */
[----:B------:R-:W-:-:S02]  /*7aba0*/  VIADD R78, R79, UR66 ;  /* 0x000000424f4e7c36 */ /* 0x000fc40008000000 */
[----:B-1----:R-:W-:Y:S01]  /*7abb0*/  IMAD.MOV.U32 R82, RZ, RZ, R10 ;  /* 0x000000ffff527224 */ /* 0x002fe200078e000a */
[----:B------:R-:W1:Y:S01]  /*7abc0*/  LDCU UR66, c[0x0][0x3b8] ;  /* 0x00007700ff4277ac */ /* 0x000e620008000800 */
[----:B------:R-:W-:Y:S01]  /*7abd0*/  VIADD R77, R78, UR65 ;  /* 0x000000414e4d7c36 */ /* 0x000fe20008000000 */
[----:B------:R-:W-:Y:S01]  /*7abe0*/  STL.64 [R1+0x27b0], R78 ;  /* 0x0027b04e01007387 */ /* 0x000fe20000100a00 */
[----:B------:R-:W0:Y:S02]  /*7abf0*/  LDCU UR65, c[0x0][0x3b8] ;  /* 0x00007700ff4177ac */ /* 0x000e240008000800 */
[----:B------:R-:W-:Y:S02]  /*7ac00*/  VIADD R76, R77, UR64 ;  /* 0x000000404d4c7c36 */ /* 0x000fe40008000000 */
[----:B--2---:R-:W-:Y:S01]  /*7ac10*/  IMAD.MOV.U32 R80, RZ, RZ, R8 ;  /* 0x000000ffff507224 */ /* 0x004fe200078e0008 */
[----:B------:R-:W2:Y:S02]  /*7ac20*/  LDCU UR64, c[0x0][0x3b8] ;  /* 0x00007700ff4077ac */ /* 0x000ea40008000800 */
[----:B------:R-:W-:Y:S04]  /*7ac30*/  STL.64 [R1+0x27b8], R76 ;  /* 0x0027b84c01007387 */ /* 0x000fe80000100a00 */
[----:B------:R-:W2:Y:S04]  /*7ac40*/  LDL.LU R14, [R1+0x2d0] ;  /* 0x0002d000010e7983 */ /* 0x000ea80000300800 */
[----:B------:R-:W2:Y:S04]  /*7ac50*/  LDL.LU R15, [R1+0x2d4] ;  /* 0x0002d400010f7983 */ /* 0x000ea80000300800 */
[----:B------:R-:W5:Y:S04]  /*7ac60*/  LDL.LU R60, [R1+0x23cc] ;  /* 0x0023cc00013c7983 */ /* 0x000f680000300800 */
[----:B------:R-:W5:Y:S04]  /*7ac70*/  LDL.LU R5, [R1+0x23c8] ;  /* 0x0023c80001057983 */ /* 0x000f680000300800 */
[----:B------:R-:W5:Y:S04]  /*7ac80*/  LDL.LU R58, [R1+0x2d8] ;  /* 0x0002d800013a7983 */ /* 0x000f680000300800 */
[----:B------:R-:W5:Y:S01]  /*7ac90*/  LDL.LU R57, [R1+0x2dc] ;  /* 0x0002dc0001397983 */ /* 0x000f620000300800 */
[----:B------:R-:W-:Y:S01]  /*7aca0*/  VIADD R75, R76, UR63 ;  /* 0x0000003f4c4b7c36 */ /* 0x000fe20008000000 */
[----:B------:R-:W0:Y:S02]  /*7acb0*/  LDCU UR63, c[0x0][0x3b8] ;  /* 0x00007700ff3f77ac */ /* 0x000e240008000800 */
[----:B------:R-:W5:Y:S01]  /*7acc0*/  LDL.LU R13, [R1+0x2e0] ;  /* 0x0002e000010d7983 */ /* 0x000f620000300800 */
[----:B---3--:R-:W-:Y:S01]  /*7acd0*/  VIADD R74, R75, UR62 ;  /* 0x0000003e4b4a7c36 */ /* 0x008fe20008000000 */
[----:B------:R-:W3:Y:S02]  /*7ace0*/  LDCU UR62, c[0x0][0x3b8] ;  /* 0x00007700ff3e77ac */ /* 0x000ee40008000800 */
[----:B------:R-:W3:Y:S01]  /*7acf0*/  LDL.LU R11, [R1+0x2e4] ;  /* 0x0002e400010b7983 */ /* 0x000ee20000300800 */
[----:B------:R-:W-:Y:S01]  /*7ad00*/  VIADD R73, R74, UR61 ;  /* 0x0000003d4a497c36 */ /* 0x000fe20008000000 */
[----:B------:R-:W0:Y:S03]  /*7ad10*/  LDCU UR61, c[0x0][0x3b8] ;  /* 0x00007700ff3d77ac */ /* 0x000e260008000800 */
[----:B----4-:R-:W-:Y:S01]  /*7ad20*/  VIADD R72, R73, UR60 ;  /* 0x0000003c49487c36 */ /* 0x010fe20008000000 */
[----:B------:R-:W4:Y:S03]  /*7ad30*/  LDCU UR60, c[0x0][0x3b8] ;  /* 0x00007700ff3c77ac */ /* 0x000f260008000800 */
[----:B------:R-:W-:Y:S01]  /*7ad40*/  VIADD R0, R72, UR59 ;  /* 0x0000003b48007c36 */ /* 0x000fe20008000000 */
[----:B------:R-:W0:Y:S03]  /*7ad50*/  LDCU UR59, c[0x0][0x3b8] ;  /* 0x00007700ff3b77ac */ /* 0x000e260008000800 */
        /* <DEDUP_REMOVED lines=83> */
[----:B------:R-:W5:Y:S01]  /*7b290*/  LDCU UR17, c[0x0][0x39c] ;  /* 0x00007380ff1177ac */ /* 0x000f620008000800 */
[----:B--2---:R-:W-:-:S05]  /*7b2a0*/  F2FP.SATFINITE.E4M3.F32.PACK_AB_MERGE_C R70, R15, R14, RZ ;  /* 0x0000000e0f46723e */ /* 0x004fca00048070ff */
[----:B------:R2:W-:Y:S02]  /*7b2b0*/  @P5 STG.E.U8 desc[UR20][R68.64], R70 ;  /* 0x0000004644005986 */ /* 0x0005e4000c101114 */
[----:B--2---:R-:W-:Y:S02]  /*7b2c0*/  PRMT R69, R70, 0x9910, RZ ;  /* 0x0000991046457816 */ /* 0x004fe400000000ff */
[CC--:B------:R-:W-:Y:S02]  /*7b2d0*/  IADD3 R70, P5, PT, R18.reuse, R3.reuse, RZ ;  /* 0x0000000312467210 */ /* 0x0c0fe40007fbe0ff */
[----:B------:R-:W-:Y:S02]  /*7b2e0*/  SHF.R.S32.HI R69, RZ, 0x8, R69 ;  /* 0x00000008ff457819 */ /* 0x000fe40000011445 */
[----:B------:R-:W-:Y:S02]  /*7b2f0*/  LEA.HI.X.SX32 R71, R18, R2, 0x1, P5 ;  /* 0x0000000212477211 */ /* 0x000fe400028f0eff */
[----:B------:R-:W-:-:S03]  /*7b300*/  IADD3 R68, P5, PT, R9, R3, RZ ;  /* 0x0000000309447210 */ /* 0x000fc60007fbe0ff */
[----:B------:R2:W-:Y:S02]  /*7b310*/  @P2 STG.E.U8 desc[UR20][R70.64], R69 ;  /* 0x0000004546002986 */ /* 0x0005e4000c101114 */
[----:B--2---:R-:W-:Y:S02]  /*7b320*/  LEA.HI.X.SX32 R69, R9, R2, 0x1, P5 ;  /* 0x0000000209457211 */ /* 0x004fe400028f0eff */
[----:B-----5:R-:W-:Y:S01]  /*7b330*/  ISETP.LT.AND P5, PT, R5, UR17, !P1 ;  /* 0x0000001105007c0c */ /* 0x020fe2000cfa1270 */
[----:B------:R-:W-:Y:S01]  /*7b340*/  VIADD R15, R19, UR14 ;  /* 0x0000000e130f7c36 */ /* 0x000fe20008000000 */
[----:B------:R-:W-:Y:S01]  /*7b350*/  F2FP.SATFINITE.E4M3.F32.PACK_AB_MERGE_C R70, R57, R58, RZ ;  /* 0x0000003a3946723e */ /* 0x000fe200048070ff */
[----:B------:R-:W2:Y:S01]  /*7b360*/  LDL.LU R5, [R1+0x308] ;  /* 0x0003080001057983 */ /* 0x000ea20000300800 */
[----:B0-----:R-:W-:Y:S01]  /*7b370*/  ISETP.LT.AND P2, PT, R60, UR18, !P1 ;  /* 0x000000123c007c0c */ /* 0x001fe2000cf41270 */
[----:B------:R-:W-:Y:S01]  /*7b380*/  VIADD R14, R15, UR13 ;  /* 0x0000000d0f0e7c36 */ /* 0x000fe20008000000 */
[----:B---3--:R-:W-:Y:S01]  /*7b390*/  F2FP.SATFINITE.E4M3.F32.PACK_AB_MERGE_C R58, R11, R13, RZ ;  /* 0x0000000d0b3a723e */ /* 0x008fe200048070ff */
[----:B------:R-:W3:Y:S01]  /*7b3a0*/  LDL.LU R84, [R1+0x2cc] ;  /* 0x0002cc0001547983 */ /* 0x000ee20000300800 */
[----:B------:R-:W0:Y:S03]  /*7b3b0*/  LDCU UR14, c[0x0][0x3b8] ;  /* 0x00007700ff0e77ac */ /* 0x000e260008000800 */
[----:B------:R5:W-:Y:S01]  /*7b3c0*/  @P3 STG.E.U8 desc[UR20][R68.64], R70 ;  /* 0x0000004644003986 */ /* 0x000be2000c101114 */
[----:B------:R-:W0:Y:S03]  /*7b3d0*/  LDCU UR13, c[0x0][0x3b8] ;  /* 0x00007700ff0d77ac */ /* 0x000e260008000800 */
[----:B------:R-:W4:Y:S01]  /*7b3e0*/  LDL.LU R85, [R1+0x2c8] ;  /* 0x0002c80001557983 */ /* 0x000f220000300800 */
[----:B------:R-:W0:Y:S03]  /*7b3f0*/  LDCU UR18, c[0x0][0x3b8] ;  /* 0x00007700ff1277ac */ /* 0x000e260008000800 */
[----:B------:R-:W4:Y:S01]  /*7b400*/  LDL.LU R88, [R1+0x2c4] ;  /* 0x0002c40001587983 */ /* 0x000f220000300800 */
[----:B------:R-:W0:Y:S01]  /*7b410*/  LDCU UR17, c[0x0][0x3b8] ;  /* 0x00007700ff1177ac */ /* 0x000e220008000800 */
[----:B-----5:R-:W-:-:S02]  /*7b420*/  PRMT R69, R70, 0x9910, RZ ;  /* 0x0000991046457816 */ /* 0x020fc400000000ff */
[----:B------:R-:W5:Y:S01]  /*7b430*/  LDL.LU R89, [R1+0x2c0] ;  /* 0x0002c00001597983 */ /* 0x000f620000300800 */
[----:B------:R-:W-:-:S04]  /*7b440*/  IADD3 R70, P3, PT, R55, R3, RZ ;  /* 0x0000000337467210 */ /* 0x000fc80007f7e0ff */
[----:B------:R-:W-:Y:S02]  /*7b450*/  LEA.HI.X.SX32 R71, R55, R2, 0x1, P3 ;  /* 0x0000000237477211 */ /* 0x000fe400018f0eff */
[----:B------:R-:W-:-:S05]  /*7b460*/  SHF.R.S32.HI R55, RZ, 0x8, R69 ;  /* 0x00000008ff377819 */ /* 0x000fca0000011445 */
[----:B------:R0:W-:Y:S04]  /*7b470*/  @P4 STG.E.U8 desc[UR20][R70.64], R55 ;  /* 0x0000003746004986 */ /* 0x0001e8000c101114 */
[----:B0-----:R-:W5:Y:S04]  /*7b480*/  LDL.LU R70, [R1+0x2bc] ;  /* 0x0002bc0001467983 */ /* 0x001f680000300800 */
[----:B------:R-:W5:Y:S04]  /*7b490*/  LDL.LU R81, [R1+0x2b8] ;  /* 0x0002b80001517983 */ /* 0x000f680000300800 */
[----:B------:R-:W5:Y:S04]  /*7b4a0*/  LDL.LU R86, [R1+0x2b4] ;  /* 0x0002b40001567983 */ /* 0x000f680000300800 */
[----:B------:R-:W5:Y:S04]  /*7b4b0*/  LDL.LU R91, [R1+0x2b0] ;  /* 0x0002b000015b7983 */ /* 0x000f680000300800 */
[----:B------:R-:W5:Y:S04]  /*7b4c0*/  LDL.LU R83, [R1+0x2ac] ;  /* 0x0002ac0001537983 */ /* 0x000f680000300800 */
[----:B------:R-:W5:Y:S01]  /*7b4d0*/  LDL.LU R71, [R1+0x2a8] ;  /* 0x0002a80001477983 */ /* 0x000f620000300800 */
[----:B------:R-:W-:-:S04]  /*7b4e0*/  IADD3 R68, P3, PT, R56, R3, RZ ;  /* 0x0000000338447210 */ /* 0x000fc80007f7e0ff */
[----:B------:R-:W-:Y:S02]  /*7b4f0*/  LEA.HI.X.SX32 R69, R56, R2, 0x1, P3 ;  /* 0x0000000238457211 */ /* 0x000fe400018f0eff */
[----:B------:R-:W-:-:S03]  /*7b500*/  IADD3 R54, P4, PT, R62, R3, RZ ;  /* 0x000000033e367210 */ /* 0x000fc60007f9e0ff */
[----:B------:R5:W-:Y:S01]  /*7b510*/  @P0 STG.E.U8 desc[UR20][R68.64], R58 ;  /* 0x0000003a44000986 */ /* 0x000be2000c101114 */
[-C--:B------:R-:W-:Y:S02]  /*7b520*/  IADD3 R60, P0, PT, R80, R3.reuse, RZ ;  /* 0x00000003503c7210 */ /* 0x080fe40007f1e0ff */
[-C--:B------:R-:W-:Y:S02]  /*7b530*/  LEA.HI.X.SX32 R55, R62, R2.reuse, 0x1, P4 ;  /* 0x000000023e377211 */ /* 0x080fe400020f0eff */
[----:B------:R-:W-:Y:S01]  /*7b540*/  LEA.HI.X.SX32 R61, R80, R2, 0x1, P0 ;  /* 0x00000002503d7211 */ /* 0x000fe200000f0eff */
[----:B------:R-:W-:Y:S02]  /*7b550*/  IMAD.MOV.U32 R80, RZ, RZ, R82 ;  /* 0x000000ffff507224 */ /* 0x000fe400078e0052 */
[----:B------:R-:W5:Y:S01]  /*7b560*/  LDL.LU R82, [R1+0x2a0] ;  /* 0x0002a00001527983 */ /* 0x000f620000300800 */
[----:B--2---:R-:W-:-:S04]  /*7b570*/  IADD3 R56, P3, PT, R5, R3, RZ ;  /* 0x0000000305387210 */ /* 0x004fc80007f7e0ff */
[-C--:B------:R-:W-:Y:S02]  /*7b580*/  LEA.HI.X.SX32 R57, R5, R2.reuse, 0x1, P3 ;  /* 0x0000000205397211 */ /* 0x080fe400018f0eff */
[CC--:B---3--:R-:W-:Y:S01]  /*7b590*/  IADD3 R62, P3, PT, R84.reuse, R3.reuse, RZ ;  /* 0x00000003543e7210 */ /* 0x0c8fe20007f7e0ff */
[----:B------:R-:W-:Y:S01]  /*7b5a0*/  IMAD.MOV.U32 R5, RZ, RZ, R63 ;  /* 0x000000ffff057224 */ /* 0x000fe200078e003f */
[CC--:B----4-:R-:W-:Y:S02]  /*7b5b0*/  IADD3 R78, P0, PT, R85.reuse, R3.reuse, RZ ;  /* 0x00000003554e7210 */ /* 0x0d0fe40007f1e0ff */
[-C--:B------:R-:W-:Y:S02]  /*7b5c0*/  LEA.HI.X.SX32 R63, R84, R2.reuse, 0x1, P3 ;  /* 0x00000002543f7211 */ /* 0x080fe400018f0eff */
[----:B------:R-:W-:Y:S01]  /*7b5d0*/  IADD3 R76, P4, PT, R88, R3, RZ ;  /* 0x00000003584c7210 */ /* 0x000fe20007f9e0ff */
[----:B------:R-:W2:Y:S01]  /*7b5e0*/  LDL.LU R84, [R1+0x29c] ;  /* 0x00029c0001547983 */ /* 0x000ea20000300800 */
[----:B------:R-:W-:-:S02]  /*7b5f0*/  LEA.HI.X.SX32 R79, R85, R2, 0x1, P0 ;  /* 0x00000002554f7211 */ /* 0x000fc400000f0eff */
[-C--:B------:R-:W-:Y:S02]  /*7b600*/  LEA.HI.X.SX32 R77, R88, R2.reuse, 0x1, P4 ;  /* 0x00000002584d7211 */ /* 0x080fe400020f0eff */
[CC--:B-----5:R-:W-:Y:S01]  /*7b610*/  IADD3 R68, P3, PT, R89.reuse, R3.reuse, RZ ;  /* 0x0000000359447210 */ /* 0x0e0fe20007f7e0ff */
[----:B------:R-:W-:Y:S03]  /*7b620*/  STL.64 [R1+0x7c0], R78 ;  /* 0x0007c04e01007387 */ /* 0x000fe60000100a00 */
[----:B------:R-:W-:Y:S01]  /*7b630*/  LEA.HI.X.SX32 R69, R89, R2, 0x1, P3 ;  /* 0x0000000259457211 */ /* 0x000fe200018f0eff */
[----:B------:R-:W3:Y:S04]  /*7b640*/  LDL.LU R85, [R1+0x298] ;  /* 0x0002980001557983 */ /* 0x000ee80000300800 */
[----:B------:R-:W4:Y:S04]  /*7b650*/  LDL.LU R88, [R1+0x294] ;  /* 0x0002940001587983 */ /* 0x000f280000300800 */
[----:B------:R0:W-:Y:S04]  /*7b660*/  STL.64 [R1+0x7b8], R76 ;  /* 0x0007b84c01007387 */ /* 0x0001e80000100a00 */
[----:B------:R-:W5:Y:S04]  /*7b670*/  LDL.LU R89, [R1+0x290] ;  /* 0x0002900001597983 */ /* 0x000f680000300800 */
[----:B------:R1:W-:Y:S01]  /*7b680*/  STL.64 [R1+0x7b0], R68 ;  /* 0x0007b04401007387 */ /* 0x0003e20000100a00 */
[----:B0-----:R-:W-:-:S02]  /*7b690*/  IADD3 R76, P0, PT, R70, R3, RZ ;  /* 0x00000003464c7210 */ /* 0x001fc40007f1e0ff */
[CC--:B------:R-:W-:Y:S02]  /*7b6a0*/  IADD3 R78, P3, PT, R81.reuse, R3.reuse, RZ ;  /* 0x00000003514e7210 */ /* 0x0c0fe40007f7e0ff */
[-C--:B------:R-:W-:Y:S02]  /*7b6b0*/  LEA.HI.X.SX32 R77, R70, R2.reuse, 0x1, P0 ;  /* 0x00000002464d7211 */ /* 0x080fe400000f0eff */
[CC--:B-1----:R-:W-:Y:S02]  /*7b6c0*/  IADD3 R68, P4, PT, R86.reuse, R3.reuse, RZ ;  /* 0x0000000356447210 */ /* 0x0c2fe40007f9e0ff */
[-C--:B------:R-:W-:Y:S02]  /*7b6d0*/  LEA.HI.X.SX32 R79, R81, R2.reuse, 0x1, P3 ;  /* 0x00000002514f7211 */ /* 0x080fe400018f0eff */
[----:B------:R-:W-:Y:S01]  /*7b6e0*/  LEA.HI.X.SX32 R69, R86, R2, 0x1, P4 ;  /* 0x0000000256457211 */ /* 0x000fe200020f0eff */
[----:B------:R0:W-:Y:S04]  /*7b6f0*/  STL.64 [R1+0x7a8], R76 ;  /* 0x0007a84c01007387 */ /* 0x0001e80000100a00 */
[----:B------:R-:W5:Y:S04]  /*7b700*/  LDL.LU R81, [R1+0x28c] ;  /* 0x00028c0001517983 */ /* 0x000f680000300800 */
[----:B------:R-:W-:Y:S04]  /*7b710*/  STL.64 [R1+0x7a0], R78 ;  /* 0x0007a04e01007387 */ /* 0x000fe80000100a00 */
[----:B------:R1:W-:Y:S04]  /*7b720*/  STL.64 [R1+0x798], R68 ;  /* 0x0007984401007387 */ /* 0x0003e80000100a00 */
[----:B------:R-:W5:Y:S04]  /*7b730*/  LDL.LU R70, [R1+0x288] ;  /* 0x0002880001467983 */ /* 0x000f680000300800 */
[----:B------:R-:W5:Y:S01]  /*7b740*/  LDL.LU R86, [R1+0x284] ;  /* 0x0002840001567983 */ /* 0x000f620000300800 */
[----:B0-----:R-:W-:-:S04]  /*7b750*/  IADD3 R76, P0, PT, R91, R3, RZ ;  /* 0x000000035b4c7210 */ /* 0x001fc80007f1e0ff */
[----:B------:R-:W-:Y:S02]  /*7b760*/  LEA.HI.X.SX32 R77, R91, R2, 0x1, P0 ;  /* 0x000000025b4d7211 */ /* 0x000fe400000f0eff */
[----:B------:R-:W5:Y:S01]  /*7b770*/  LDL.LU R91, [R1+0x280] ;  /* 0x00028000015b7983 */ /* 0x000f620000300800 */
[----:B-1----:R-:W-:-:S03]  /*7b780*/  IADD3 R68, P3, PT, R83, R3, RZ ;  /* 0x0000000353447210 */ /* 0x002fc60007f7e0ff */
[----:B------:R0:W-:Y:S01]  /*7b790*/  STL.64 [R1+0x790], R76 ;  /* 0x0007904c01007387 */ /* 0x0001e20000100a00 */
[-C--:B------:R-:W-:Y:S02]  /*7b7a0*/  LEA.HI.X.SX32 R69, R83, R2.reuse, 0x1, P3 ;  /* 0x0000000253457211 */ /* 0x080fe400018f0eff */
[C---:B------:R-:W-:Y:S01]  /*7b7b0*/  IADD3 R78, P0, PT, R71.reuse, R3, RZ ;  /* 0x00000003474e7210 */ /* 0x040fe20007f1e0ff */
[----:B------:R-:W5:Y:S03]  /*7b7c0*/  LDL.LU R83, [R1+0x27c] ;  /* 0x00027c0001537983 */ /* 0x000f660000300800 */
[----:B------:R-:W-:Y:S01]  /*7b7d0*/  LEA.HI.X.SX32 R79, R71, R2, 0x1, P0 ;  /* 0x00000002474f7211 */ /* 0x000fe200000f0eff */
[----:B------:R1:W-:Y:S01]  /*7b7e0*/  STL.64 [R1+0x788], R68 ;  /* 0x0007884401007387 */ /* 0x0003e20000100a00 */
[----:B------:R-:W-:-:S03]  /*7b7f0*/  IMAD.MOV.U32 R71, RZ, RZ, R87 ;  /* 0x000000ffff477224 */ /* 0x000fc600078e0057 */
[----:B------:R-:W5:Y:S01]  /*7b800*/  LDL.LU R87, [R1+0x274] ;  /* 0x0002740001577983 */ /* 0x000f620000300800 */
[----:B0-----:R-:W-:-:S04]  /*7b810*/  IADD3 R76, P4, PT, R80, R3, RZ ;  /* 0x00000003504c7210 */ /* 0x001fc80007f9e0ff */
[----:B------:R-:W-:Y:S01]  /*7b820*/  LEA.HI.X.SX32 R77, R80, R2, 0x1, P4 ;  /* 0x00000002504d7211 */ /* 0x000fe200020f0eff */
[----:B------:R-:W-:Y:S01]  /*7b830*/  STL.64 [R1+0x780], R78 ;  /* 0x0007804e01007387 */ /* 0x000fe20000100a00 */
[----:B-1----:R-:W-:-:S03]  /*7b840*/  IADD3 R68, P3, PT, R82, R3, RZ ;  /* 0x0000000352447210 */ /* 0x002fc60007f7e0ff */
[----:B------:R2:W-:Y:S01]  /*7b850*/  STL.64 [R1+0x778], R76 ;  /* 0x0007784c01007387 */ /* 0x0005e20000100a00 */
[----:B------:R-:W-:-:S03]  /*7b860*/  LEA.HI.X.SX32 R69, R82, R2, 0x1, P3 ;  /* 0x0000000252457211 */ /* 0x000fc600018f0eff */
[----:B------:R-:W5:Y:S04]  /*7b870*/  LDL.LU R82, [R1+0x270] ;  /* 0x0002700001527983 */ /* 0x000f680000300800 */
[----:B------:R4:W-:Y:S01]  /*7b880*/  STL.64 [R1+0x770], R68 ;  /* 0x0007704401007387 */ /* 0x0009e20000100a00 */
[----:B--2---:R-:W-:-:S04]  /*7b890*/  IADD3 R76, P0, PT, R84, R3, RZ ;  /* 0x00000003544c7210 */ /* 0x004fc80007f1e0ff */
[----:B------:R-:W-:Y:S02]  /*7b8a0*/  LEA.HI.X.SX32 R77, R84, R2, 0x1, P0 ;  /* 0x00000002544d7211 */ /* 0x000fe400000f0eff */
[----:B---3--:R-:W-:-:S03]  /*7b8b0*/  IADD3 R78, P3, PT, R85, R3, RZ ;  /* 0x00000003554e7210 */ /* 0x008fc60007f7e0ff */
[----:B------:R5:W-:Y:S01]  /*7b8c0*/  STL.64 [R1+0x768], R76 ;  /* 0x0007684c01007387 */ /* 0x000be20000100a00 */
[----:B----4-:R-:W-:-:S03]  /*7b8d0*/  IADD3 R68, P4, PT, R88, R3, RZ ;  /* 0x0000000358447210 */ /* 0x010fc60007f9e0ff */
[----:B------:R-:W2:Y:S01]  /*7b8e0*/  LDL.LU R84, [R1+0x26c] ;  /* 0x00026c0001547983 */ /* 0x000ea20000300800 */
[-C--:B------:R-:W-:Y:S02]  /*7b8f0*/  LEA.HI.X.SX32 R79, R85, R2.reuse, 0x1, P3 ;  /* 0x00000002554f7211 */ /* 0x080fe400018f0eff */
[-C--:B------:R-:W-:Y:S02]  /*7b900*/  LEA.HI.X.SX32 R69, R88, R2.reuse, 0x1, P4 ;  /* 0x0000000258457211 */ /* 0x080fe400020f0eff */
[C---:B-----5:R-:W-:Y:S01]  /*7b910*/  IADD3 R76, P0, PT, R89.reuse, R3, RZ ;  /* 0x00000003594c7210 */ /* 0x060fe20007f1e0ff */
[----:B------:R-:W-:Y:S01]  /*7b920*/  STL.64 [R1+0x760], R78 ;  /* 0x0007604e01007387 */ /* 0x000fe20000100a00 */
[----:B------:R-:W-:Y:S02]  /*7b930*/  IMAD.MOV.U32 R88, RZ, RZ, R90 ;  /* 0x000000ffff587224 */ /* 0x000fe400078e005a */
[----:B------:R-:W-:Y:S01]  /*7b940*/  LEA.HI.X.SX32 R77, R89, R2, 0x1, P0 ;  /* 0x00000002594d7211 */ /* 0x000fe200000f0eff */
[----:B------:R-:W3:Y:S01]  /*7b950*/  LDL.LU R85, [R1+0x268] ;  /* 0x0002680001557983 */ /* 0x000ee20000300800 */
[----:B------:R-:W-:-:S03]  /*7b960*/  IMAD.MOV.U32 R89, RZ, RZ, R5 ;  /* 0x000000ffff597224 */ /* 0x000fc600078e0005 */
[----:B------:R-:W4:Y:S04]  /*7b970*/  LDL.LU R90, [R1+0x264] ;  /* 0x00026400015a7983 */ /* 0x000f280000300800 */
[----:B------:R0:W-:Y:S04]  /*7b980*/  STL.64 [R1+0x758], R68 ;  /* 0x0007584401007387 */ /* 0x0001e80000100a00 */
[----:B------:R-:W5:Y:S04]  /*7b990*/  LDL.LU R5, [R1+0x260] ;  /* 0x0002600001057983 */ /* 0x000f680000300800 */
[----:B------:R1:W-:Y:S01]  /*7b9a0*/  STL.64 [R1+0x750], R76 ;  /* 0x0007504c01007387 */ /* 0x0003e20000100a00 */
[----:B0-----:R-:W-:-:S04]  /*7b9b0*/  IADD3 R68, P3, PT, R81, R3, RZ ;  /* 0x0000000351447210 */ /* 0x001fc80007f7e0ff */
[-C--:B------:R-:W-:Y:S02]  /*7b9c0*/  LEA.HI.X.SX32 R69, R81, R2.reuse, 0x1, P3 ;  /* 0x0000000251457211 */ /* 0x080fe400018f0eff */
[-C--:B-1----:R-:W-:Y:S02]  /*7b9d0*/  IADD3 R76, P0, PT, R70, R3.reuse, RZ ;  /* 0x00000003464c7210 */ /* 0x082fe40007f1e0ff */
[-C--:B------:R-:W-:Y:S02]  /*7b9e0*/  IADD3 R78, P4, PT, R86, R3.reuse, RZ ;  /* 0x00000003564e7210 */ /* 0x080fe40007f9e0ff */
[-C--:B------:R-:W-:Y:S01]  /*7b9f0*/  LEA.HI.X.SX32 R77, R70, R2.reuse, 0x1, P0 ;  /* 0x00000002464d7211 */ /* 0x080fe200000f0eff */
[----:B------:R0:W-:Y:S01]  /*7ba00*/  STL.64 [R1+0x748], R68 ;  /* 0x0007484401007387 */ /* 0x0001e20000100a00 */
[-C--:B------:R-:W-:Y:S02]  /*7ba10*/  LEA.HI.X.SX32 R79, R86, R2.reuse, 0x1, P4 ;  /* 0x00000002564f7211 */ /* 0x080fe400020f0eff */
[C---:B------:R-:W-:Y:S01]  /*7ba20*/  IADD3 R80, P3, PT, R91.reuse, R3, RZ ;  /* 0x000000035b507210 */ /* 0x040fe20007f7e0ff */
[----:B0-----:R-:W5:Y:S04]  /*7ba30*/  LDL.LU R68, [R1+0x25c] ;  /* 0x00025c0001447983 */ /* 0x001f680000300800 */
[----:B------:R0:W-:Y:S01]  /*7ba40*/  STL.64 [R1+0x740], R76 ;  /* 0x0007404c01007387 */ /* 0x0001e20000100a00 */
[----:B------:R-:W-:-:S03]  /*7ba50*/  LEA.HI.X.SX32 R81, R91, R2, 0x1, P3 ;  /* 0x000000025b517211 */ /* 0x000fc600018f0eff */
[----:B0-----:R-:W5:Y:S04]  /*7ba60*/  LDL.LU.64 R76, [R1+0x27b8] ;  /* 0x0027b800014c7983 */ /* 0x001f680000300a00 */
[----:B------:R0:W-:Y:S04]  /*7ba70*/  STL.64 [R1+0x738], R78 ;  /* 0x0007384e01007387 */ /* 0x0001e80000100a00 */
[----:B------:R-:W5:Y:S04]  /*7ba80*/  LDL.LU R69, [R1+0x258] ;  /* 0x0002580001457983 */ /* 0x000f680000300800 */
[----:B------:R-:W5:Y:S04]  /*7ba90*/  LDL.LU R91, [R1+0x254] ;  /* 0x00025400015b7983 */ /* 0x000f680000300800 */
[----:B------:R-:W5:Y:S01]  /*7baa0*/  LDL.LU R86, [R1+0x250] ;  /* 0x0002500001567983 */ /* 0x000f620000300800 */
[----:B0-----:R-:W-:-:S03]  /*7bab0*/  IADD3 R78, P0, PT, R83, R3, RZ ;  /* 0x00000003534e7210 */ /* 0x001fc60007f1e0ff */
[----:B------:R0:W-:Y:S01]  /*7bac0*/  STL.64 [R1+0x730], R80 ;  /* 0x0007305001007387 */ /* 0x0001e20000100a00 */
[----:B------:R-:W-:-:S03]  /*7bad0*/  LEA.HI.X.SX32 R79, R83, R2, 0x1, P0 ;  /* 0x00000002534f7211 */ /* 0x000fc600000f0eff */
[----:B------:R-:W5:Y:S01]  /*7bae0*/  LDL.LU R83, [R1+0x24c] ;  /* 0x00024c0001537983 */ /* 0x000f620000300800 */
[-C--:B------:R-:W-:Y:S01]  /*7baf0*/  IADD3 R70, P4, PT, R87, R3.reuse, RZ ;  /* 0x0000000357467210 */ /* 0x080fe20007f9e0ff */
[----:B0-----:R-:W-:Y:S01]  /*7bb00*/  IMAD.MOV.U32 R81, RZ, RZ, R71 ;  /* 0x000000ffff517224 */ /* 0x001fe200078e0047 */
[----:B------:R-:W-:-:S04]  /*7bb10*/  IADD3 R80, P3, PT, R71, R3, RZ ;  /* 0x0000000347507210 */ /* 0x000fc80007f7e0ff */
[-C--:B------:R-:W-:Y:S01]  /*7bb20*/  LEA.HI.X.SX32 R81, R81, R2.reuse, 0x1, P3 ;  /* 0x0000000251517211 */ /* 0x080fe200018f0eff */
[----:B------:R0:W-:Y:S01]  /*7bb30*/  STL.64 [R1+0x728], R78 ;  /* 0x0007284e01007387 */ /* 0x0001e20000100a00 */
[----:B------:R-:W-:Y:S01]  /*7bb40*/  LEA.HI.X.SX32 R71, R87, R2, 0x1, P4 ;  /* 0x0000000257477211 */ /* 0x000fe200020f0eff */
[----:B------:R-:W-:Y:S02]  /*7bb50*/  IMAD.MOV.U32 R87, RZ, RZ, R92 ;  /* 0x000000ffff577224 */ /* 0x000fe400078e005c */
[----:B------:R-:W-:Y:S01]  /*7bb60*/  IMAD.MOV.U32 R92, RZ, RZ, R45 ;  /* 0x000000ffff5c7224 */ /* 0x000fe200078e002d */
[----:B------:R-:W-:Y:S04]  /*7bb70*/  STL.64 [R1+0x720], R80 ;  /* 0x0007205001007387 */ /* 0x000fe80000100a00 */
[----:B------:R-:W5:Y:S01]  /*7bb80*/  LDL.LU R45, [R1+0x244] ;  /* 0x00024400012d7983 */ /* 0x000f620000300800 */
[----:B0-----:R-:W-:-:S03]  /*7bb90*/  IADD3 R78, P0, PT, R82, R3, RZ ;  /* 0x00000003524e7210 */ /* 0x001fc60007f1e0ff */
[----:B------:R2:W-:Y:S01]  /*7bba0*/  STL.64 [R1+0x718], R70 ;  /* 0x0007184601007387 */ /* 0x0005e20000100a00 */
[----:B------:R-:W-:Y:S01]  /*7bbb0*/  LEA.HI.X.SX32 R79, R82, R2, 0x1, P0 ;  /* 0x00000002524f7211 */ /* 0x000fe200000f0eff */
[----:B------:R-:W-:Y:S02]  /*7bbc0*/  IMAD.MOV.U32 R82, RZ, RZ, R88 ;  /* 0x000000ffff527224 */ /* 0x000fe400078e0058 */
        /* <DEDUP_REMOVED lines=9> */
[----:B------:R-:W-:-:S03]  /*7bc60*/  LEA.HI.X.SX32 R79, R90, R2, 0x1, P4 ;  /* 0x000000025a4f7211 */ /* 0x000fc600020f0eff */
[----:B------:R0:W-:Y:S01]  /*7bc70*/  STL.64 [R1+0x700], R80 ;  /* 0x0007005001007387 */ /* 0x0001e20000100a00 */
[----:B-----5:R-:W-:-:S03]  /*7bc80*/  IADD3 R70, P3, PT, R5, R3, RZ ;  /* 0x0000000305467210 */ /* 0x020fc60007f7e0ff */
[----:B------:R-:W3:Y:S01]  /*7bc90*/  LDL.LU R85, [R1+0x22c] ;  /* 0x00022c0001557983 */ /* 0x000ee20000300800 */
[----:B------:R-:W-:-:S03]  /*7bca0*/  LEA.HI.X.SX32 R71, R5, R2, 0x1, P3 ;  /* 0x0000000205477211 */ /* 0x000fc600018f0eff */
[----:B------:R1:W-:Y:S04]  /*7bcb0*/  STL.64 [R1+0x6f8], R78 ;  /* 0x0006f84e01007387 */ /* 0x0003e80000100a00 */
[----:B------:R-:W4:Y:S04]  /*7bcc0*/  LDL.LU R90, [R1+0x228] ;  /* 0x00022800015a7983 */ /* 0x000f280000300800 */
[----:B------:R-:W5:Y:S04]  /*7bcd0*/  LDL.LU R5, [R1+0x224] ;  /* 0x0002240001057983 */ /* 0x000f680000300800 */
[----:B------:R0:W-:Y:S02]  /*7bce0*/  STL.64 [R1+0x6f0], R70 ;  /* 0x0006f04601007387 */ /* 0x0001e40000100a00 */
[----:B0-----:R-:W-:-:S04]  /*7bcf0*/  IADD3 R80, P0, PT, R68, R3, RZ ;  /* 0x0000000344507210 */ /* 0x001fc80007f1e0ff */
[-C--:B------:R-:W-:Y:S02]  /*7bd00*/  LEA.HI.X.SX32 R81, R68, R2.reuse, 0x1, P0 ;  /* 0x0000000244517211 */ /* 0x080fe400000f0eff */
[----:B------:R-:W4:Y:S04]  /*7bd10*/  LDL.LU R68, [R1+0x220] ;  /* 0x0002200001447983 */ /* 0x000f280000300800 */
[----:B------:R0:W-:Y:S01]  /*7bd20*/  STL.64 [R1+0x6e8], R80 ;  /* 0x0006e85001007387 */ /* 0x0001e20000100a00 */
[-C--:B-1----:R-:W-:Y:S02]  /*7bd30*/  IADD3 R78, P3, PT, R69, R3.reuse, RZ ;  /* 0x00000003454e7210 */ /* 0x082fe40007f7e0ff */
[----:B------:R-:W-:Y:S02]  /*7bd40*/  IADD3 R70, P4, PT, R91, R3, RZ ;  /* 0x000000035b467210 */ /* 0x000fe40007f9e0ff */
[----:B------:R-:W-:-:S02]  /*7bd50*/  LEA.HI.X.SX32 R79, R69, R2, 0x1, P3 ;  /* 0x00000002454f7211 */ /* 0x000fc400018f0eff */
[CC--:B0-----:R-:W-:Y:S02]  /*7bd60*/  IADD3 R80, P0, PT, R86.reuse, R3.reuse, RZ ;  /* 0x0000000356507210 */ /* 0x0c1fe40007f1e0ff */
[-C--:B------:R-:W-:Y:S01]  /*7bd70*/  LEA.HI.X.SX32 R71, R91, R2.reuse, 0x1, P4 ;  /* 0x000000025b477211 */ /* 0x080fe200020f0eff */
[----:B------:R0:W-:Y:S01]  /*7bd80*/  STL.64 [R1+0x6e0], R78 ;  /* 0x0006e04e01007387 */ /* 0x0001e20000100a00 */
[----:B------:R-:W-:Y:S01]  /*7bd90*/  LEA.HI.X.SX32 R81, R86, R2, 0x1, P0 ;  /* 0x0000000256517211 */ /* 0x000fe200000f0eff */
[----:B------:R-:W-:Y:S02]  /*7bda0*/  IMAD.MOV.U32 R69, RZ, RZ, R93 ;  /* 0x000000ffff457224 */ /* 0x000fe400078e005d */
[----:B0-----:R-:W4:Y:S04]  /*7bdb0*/  LDL.LU.64 R78, [R1+0x27b0] ;  /* 0x0027b000014e7983 */ /* 0x001f280000300a00 */
[----:B------:R-:W4:Y:S04]  /*7bdc0*/  LDL.LU R91, [R1+0x214] ;  /* 0x00021400015b7983 */ /* 0x000f280000300800 */
[----:B------:R-:W4:Y:S04]  /*7bdd0*/  LDL.LU R93, [R1+0x210] ;  /* 0x00021000015d7983 */ /* 0x000f280000300800 */
[----:B------:R0:W-:Y:S04]  /*7bde0*/  STL.64 [R1+0x6d8], R70 ;  /* 0x0006d84601007387 */ /* 0x0001e80000100a00 */
[----:B------:R1:W-:Y:S01]  /*7bdf0*/  STL.64 [R1+0x6d0], R80 ;  /* 0x0006d05001007387 */ /* 0x0003e20000100a00 */
[-C--:B0-----:R-:W-:Y:S01]  /*7be00*/  IADD3 R70, P3, PT, R83, R3.reuse, RZ ;  /* 0x0000000353467210 */ /* 0x081fe20007f7e0ff */
[----:B-1----:R-:W-:Y:S01]  /*7be10*/  IMAD.MOV.U32 R81, RZ, RZ, R87 ;  /* 0x000000ffff517224 */ /* 0x002fe200078e0057 */
[----:B------:R-:W-:-:S02]  /*7be20*/  IADD3 R80, P0, PT, R87, R3, RZ ;  /* 0x0000000357507210 */ /* 0x000fc40007f1e0ff */
[-C--:B------:R-:W-:Y:S01]  /*7be30*/  LEA.HI.X.SX32 R71, R83, R2.reuse, 0x1, P3 ;  /* 0x0000000253477211 */ /* 0x080fe200018f0eff */
[----:B------:R-:W-:Y:S01]  /*7be40*/  IMAD.MOV.U32 R87, RZ, RZ, R82 ;  /* 0x000000ffff577224 */ /* 0x000fe200078e0052 */
[-C--:B------:R-:W-:Y:S02]  /*7be50*/  LEA.HI.X.SX32 R81, R81, R2.reuse, 0x1, P0 ;  /* 0x0000000251517211 */ /* 0x080fe400000f0eff */
[CC--:B------:R-:W-:Y:S01]  /*7be60*/  IADD3 R86, P4, PT, R45.reuse, R3.reuse, RZ ;  /* 0x000000032d567210 */ /* 0x0c0fe20007f9e0ff */
[----:B------:R0:W-:Y:S01]  /*7be70*/  STL.64 [R1+0x6c8], R70 ;  /* 0x0006c84601007387 */ /* 0x0001e20000100a00 */
[----:B------:R-:W-:Y:S02]  /*7be80*/  IMAD.MOV.U32 R83, RZ, RZ, R87 ;  /* 0x000000ffff537224 */ /* 0x000fe400078e0057 */
[----:B------:R-:W-:Y:S01]  /*7be90*/  LEA.HI.X.SX32 R87, R45, R2, 0x1, P4 ;  /* 0x000000022d577211 */ /* 0x000fe200020f0eff */
[----:B0-----:R-:W4:Y:S04]  /*7bea0*/  LDL.LU R70, [R1+0x208] ;  /* 0x0002080001467983 */ /* 0x001f280000300800 */
[----:B------:R-:W4:Y:S04]  /*7beb0*/  LDL.LU R71, [R1+0x204] ;  /* 0x0002040001477983 */ /* 0x000f280000300800 */
[----:B------:R0:W-:Y:S04]  /*7bec0*/  STL.64 [R1+0x6c0], R80 ;  /* 0x0006c05001007387 */ /* 0x0001e80000100a00 */
[----:B0-----:R-:W4:Y:S04]  /*7bed0*/  LDL.LU.64 R80, [R1+0x27a8] ;  /* 0x0027a80001507983 */ /* 0x001f280000300a00 */
[----:B------:R-:W4:Y:S01]  /*7bee0*/  LDL.LU R45, [R1+0x27a0] ;  /* 0x0027a000012d7983 */ /* 0x000f220000300800 */
[----:B------:R-:W-:-:S03]  /*7bef0*/  IADD3 R82, P3, PT, R88, R3, RZ ;  /* 0x0000000358527210 */ /* 0x000fc60007f7e0ff */
[----:B------:R0:W-:Y:S02]  /*7bf00*/  STL.64 [R1+0x6b8], R86 ;  /* 0x0006b85601007387 */ /* 0x0001e40000100a00 */
[----:B0-----:R-:W-:Y:S01]  /*7bf10*/  IADD3 R86, P0, PT, R83, R3, RZ ;  /* 0x0000000353567210 */ /* 0x001fe20007f1e0ff */
[----:B------:R-:W-:Y:S01]  /*7bf20*/  IMAD.MOV.U32 R87, RZ, RZ, R83 ;  /* 0x000000ffff577224 */ /* 0x000fe200078e0053 */
[----:B------:R-:W-:-:S05]  /*7bf30*/  LEA.HI.X.SX32 R83, R88, R2, 0x1, P3 ;  /* 0x0000000258537211 */ /* 0x000fca00018f0eff */
[----:B------:R0:W-:Y:S01]  /*7bf40*/  STL.64 [R1+0x6b0], R82 ;  /* 0x0006b05201007387 */ /* 0x0001e20000100a00 */
[----:B------:R-:W-:Y:S01]  /*7bf50*/  LEA.HI.X.SX32 R87, R87, R2, 0x1, P0 ;  /* 0x0000000257577211 */ /* 0x000fe200000f0eff */
[----:B0-----:R-:W-:Y:S01]  /*7bf60*/  IMAD.MOV.U32 R83, RZ, RZ, R89 ;  /* 0x000000ffff537224 */ /* 0x001fe200078e0059 */
[----:B------:R-:W-:-:S04]  /*7bf70*/  IADD3 R82, P3, PT, R89, R3, RZ ;  /* 0x0000000359527210 */ /* 0x000fc80007f7e0ff */
[----:B------:R-:W-:Y:S01]  /*7bf80*/  LEA.HI.X.SX32 R83, R83, R2, 0x1, P3 ;  /* 0x0000000253537211 */ /* 0x000fe200018f0eff */
[----:B------:R-:W-:Y:S04]  /*7bf90*/  STL.64 [R1+0x6a8], R86 ;  /* 0x0006a85601007387 */ /* 0x000fe80000100a00 */
[----:B------:R0:W-:Y:S04]  /*7bfa0*/  STL.64 [R1+0x6a0], R82 ;  /* 0x0006a05201007387 */ /* 0x0001e80000100a00 */
[----:B0-----:R-:W5:Y:S01]  /*7bfb0*/  LDL.LU.64 R82, [R1+0x2798] ;  /* 0x0027980001527983 */ /* 0x001f620000300a00 */
[----:B--2---:R-:W-:-:S04]  /*7bfc0*/  IADD3 R88, P4, PT, R84, R3, RZ ;  /* 0x0000000354587210 */ /* 0x004fc80007f9e0ff */
[----:B------:R-:W-:Y:S02]  /*7bfd0*/  LEA.HI.X.SX32 R89, R84, R2, 0x1, P4 ;  /* 0x0000000254597211 */ /* 0x000fe400020f0eff */
[----:B------:R-:W2:Y:S04]  /*7bfe0*/  LDL.LU R84, [R1+0x2790] ;  /* 0x0027900001547983 */ /* 0x000ea80000300800 */
[----:B------:R3:W-:Y:S02]  /*7bff0*/  STL.64 [R1+0x698], R88 ;  /* 0x0006985801007387 */ /* 0x0007e40000100a00 */
[----:B---3--:R-:W-:-:S04]  /*7c000*/  IADD3 R88, P3, PT, R85, R3, RZ ;  /* 0x0000000355587210 */ /* 0x008fc80007f7e0ff */
[----:B------:R-:W-:Y:S02]  /*7c010*/  LEA.HI.X.SX32 R89, R85, R2, 0x1, P3 ;  /* 0x0000000255597211 */ /* 0x000fe400018f0eff */
[----:B----4-:R-:W-:-:S04]  /*7c020*/  IADD3 R86, P0, PT, R45, R3, RZ ;  /* 0x000000032d567210 */ /* 0x010fc80007f1e0ff */
[----:B------:R-:W-:-:S05]  /*7c030*/  LEA.HI.X.SX32 R87, R45, R2, 0x1, P0 ;  /* 0x000000022d577211 */ /* 0x000fca00000f0eff */
[----:B------:R0:W-:Y:S04]  /*7c040*/  STL.64 [R1+0x690], R86 ;  /* 0x0006905601007387 */ /* 0x0001e80000100a00 */
[----:B------:R-:W3:Y:S04]  /*7c050*/  LDL.LU R85, [R1+0x278c] ;  /* 0x00278c0001557983 */ /* 0x000ee80000300800 */
[----:B------:R1:W-:Y:S01]  /*7c060*/  STL.64 [R1+0x688], R88 ;  /* 0x0006885801007387 */ /* 0x0003e20000100a00 */
[----:B0-----:R-:W-:Y:S01]  /*7c070*/  IMAD.MOV.U32 R87, RZ, RZ, R44 ;  /* 0x000000ffff577224 */ /* 0x001fe200078e002c */
[----:B------:R-:W-:-:S02]  /*7c080*/  IADD3 R86, P0, PT, R90, R3, RZ ;  /* 0x000000035a567210 */ /* 0x000fc40007f1e0ff */
[CC--:B-----5:R-:W-:Y:S01]  /*7c090*/  IADD3 R44, P4, PT, R5.reuse, R3.reuse, RZ ;  /* 0x00000003052c7210 */ /* 0x0e0fe20007f9e0ff */
[----:B-1----:R-:W-:Y:S01]  /*7c0a0*/  IMAD.MOV.U32 R89, RZ, RZ, R87 ;  /* 0x000000ffff597224 */ /* 0x002fe200078e0057 */
[-C--:B------:R-:W-:Y:S02]  /*7c0b0*/  LEA.HI.X.SX32 R87, R90, R2.reuse, 0x1, P0 ;  /* 0x000000025a577211 */ /* 0x080fe400000f0eff */
[----:B------:R-:W-:Y:S01]  /*7c0c0*/  LEA.HI.X.SX32 R45, R5, R2, 0x1, P4 ;  /* 0x00000002052d7211 */ /* 0x000fe200020f0eff */
[----:B------:R-:W4:Y:S01]  /*7c0d0*/  LDL.LU R90, [R1+0x2788] ;  /* 0x00278800015a7983 */ /* 0x000f220000300800 */
[----:B------:R-:W-:-:S03]  /*7c0e0*/  IADD3 R88, P3, PT, R68, R3, RZ ;  /* 0x0000000344587210 */ /* 0x000fc60007f7e0ff */
[----:B------:R0:W-:Y:S04]  /*7c0f0*/  STL.64 [R1+0x680], R86 ;  /* 0x0006805601007387 */ /* 0x0001e80000100a00 */
[----:B0-----:R-:W5:Y:S04]  /*7c100*/  LDL.LU.64 R86, [R1+0x2780] ;  /* 0x0027800001567983 */ /* 0x001f680000300a00 */
[----:B------:R-:W2:Y:S04]  /*7c110*/  LDL.LU R5, [R1+0x2778] ;  /* 0x0027780001057983 */ /* 0x000ea80000300800 */
[----:B------:R0:W-:Y:S02]  /*7c120*/  STL.64 [R1+0x678], R44 ;  /* 0x0006782c01007387 */ /* 0x0001e40000100a00 */
[----:B0-----:R-:W-:Y:S01]  /*7c130*/  IADD3 R44, P0, PT, R89, R3, RZ ;  /* 0x00000003592c7210 */ /* 0x001fe20007f1e0ff */
[----:B------:R-:W-:Y:S01]  /*7c140*/  IMAD.MOV.U32 R45, RZ, RZ, R89 ;  /* 0x000000ffff2d7224 */ /* 0x000fe200078e0059 */
[----:B------:R-:W-:-:S05]  /*7c150*/  LEA.HI.X.SX32 R89, R68, R2, 0x1, P3 ;  /* 0x0000000244597211 */ /* 0x000fca00018f0eff */
[----:B------:R0:W-:Y:S01]  /*7c160*/  STL.64 [R1+0x670], R88 ;  /* 0x0006705801007387 */ /* 0x0001e20000100a00 */
[-C--:B------:R-:W-:Y:S02]  /*7c170*/  IADD3 R68, P3, PT, R91, R3.reuse, RZ ;  /* 0x000000035b447210 */ /* 0x080fe40007f7e0ff */
[----:B------:R-:W-:Y:S01]  /*7c180*/  LEA.HI.X.SX32 R45, R45, R2, 0x1, P0 ;  /* 0x000000022d2d7211 */ /* 0x000fe200000f0eff */
[----:B0-----:R-:W-:Y:S01]  /*7c190*/  IMAD.MOV.U32 R89, RZ, RZ, R69 ;  /* 0x000000ffff597224 */ /* 0x001fe200078e0045 */
[----:B------:R-:W-:-:S04]  /*7c1a0*/  IADD3 R88, P4, PT, R69, R3, RZ ;  /* 0x0000000345587210 */ /* 0x000fc80007f9e0ff */
[-C--:B------:R-:W-:Y:S01]  /*7c1b0*/  LEA.HI.X.SX32 R89, R89, R2.reuse, 0x1, P4 ;  /* 0x0000000259597211 */ /* 0x080fe200020f0eff */
[----:B------:R0:W-:Y:S01]  /*7c1c0*/  STL.64 [R1+0x668], R44 ;  /* 0x0006682c01007387 */ /* 0x0001e20000100a00 */
[----:B------:R-:W-:-:S03]  /*7c1d0*/  LEA.HI.X.SX32 R69, R91, R2, 0x1, P3 ;  /* 0x000000025b457211 */ /* 0x000fc600018f0eff */
[----:B------:R1:W-:Y:S01]  /*7c1e0*/  STL.64 [R1+0x660], R88 ;  /* 0x0006605801007387 */ /* 0x0003e20000100a00 */
[----:B0-----:R-:W-:-:S03]  /*7c1f0*/  IADD3 R44, P0, PT, R93, R3, RZ ;  /* 0x000000035d2c7210 */ /* 0x001fc60007f1e0ff */
[----:B-1----:R-:W3:Y:S04]  /*7c200*/  LDL.LU.64 R88, [R1+0x2770] ;  /* 0x0027700001587983 */ /* 0x002ee80000300a00 */
[----:B------:R-:W3:Y:S04]  /*7c210*/  LDL.LU R91, [R1+0x2768] ;  /* 0x00276800015b7983 */ /* 0x000ee80000300800 */
[----:B------:R0:W-:Y:S01]  /*7c220*/  STL.64 [R1+0x658], R68 ;  /* 0x0006584401007387 */ /* 0x0001e20000100a00 */
[----:B------:R-:W-:Y:S01]  /*7c230*/  LEA.HI.X.SX32 R45, R93, R2, 0x1, P0 ;  /* 0x000000025d2d7211 */ /* 0x000fe200000f0eff */
[----:B0-----:R-:W-:Y:S01]  /*7c240*/  IMAD.MOV.U32 R69, RZ, RZ, R92 ;  /* 0x000000ffff457224 */ /* 0x001fe200078e005c */
[----:B------:R-:W-:-:S02]  /*7c250*/  IADD3 R68, P3, PT, R92, R3, RZ ;  /* 0x000000035c447210 */ /* 0x000fc40007f7e0ff */
[CC--:B------:R-:W-:Y:S02]  /*7c260*/  IADD3 R92, P4, PT, R70.reuse, R3.reuse, RZ ;  /* 0x00000003465c7210 */ /* 0x0c0fe40007f9e0ff */
[-C--:B------:R-:W-:Y:S02]  /*7c270*/  LEA.HI.X.SX32 R69, R69, R2.reuse, 0x1, P3 ;  /* 0x0000000245457211 */ /* 0x080fe400018f0eff */
[----:B------:R-:W-:Y:S01]  /*7c280*/  LEA.HI.X.SX32 R93, R70, R2, 0x1, P4 ;  /* 0x00000002465d7211 */ /* 0x000fe200020f0eff */
[----:B------:R-:W-:Y:S04]  /*7c290*/  STL.64 [R1+0x650], R44 ;  /* 0x0006502c01007387 */ /* 0x000fe80000100a00 */
[----:B------:R-:W-:Y:S04]  /*7c2a0*/  STL.64 [R1+0x648], R68 ;  /* 0x0006484401007387 */ /* 0x000fe80000100a00 */
[----:B------:R0:W-:Y:S04]  /*7c2b0*/  STL.64 [R1+0x640], R92 ;  /* 0x0006405c01007387 */ /* 0x0001e80000100a00 */
[----:B0-----:R-:W4:Y:S01]  /*7c2c0*/  LDL.LU.64 R92, [R1+0x2760] ;  /* 0x00276000015c7983 */ /* 0x001f220000300a00 */
[----:B------:R-:W-:-:S04]  /*7c2d0*/  IADD3 R44, P0, PT, R71, R3, RZ ;  /* 0x00000003472c7210 */ /* 0x000fc80007f1e0ff */
[----:B------:R-:W-:-:S05]  /*7c2e0*/  LEA.HI.X.SX32 R45, R71, R2, 0x1, P0 ;  /* 0x00000002472d7211 */ /* 0x000fca00000f0eff */
[----:B------:R-:W-:Y:S01]  /*7c2f0*/  STL.64 [R1+0x638], R44 ;  /* 0x0006382c01007387 */ /* 0x000fe20000100a00 */
[----:B------:R-:W-:Y:S01]  /*7c300*/  VIADD R18, R14, UR16 ;  /* 0x000000100e127c36 */ /* 0x000fe20008000000 */
[----:B------:R-:W0:Y:S03]  /*7c310*/  LDCU UR16, c[0x0][0x3b8] ;  /* 0x00007700ff1077ac */ /* 0x000e260008000800 */
[----:B------:R-:W-:Y:S01]  /*7c320*/  VIADD R9, R18, UR15 ;  /* 0x0000000f12097c36 */ /* 0x000fe20008000000 */
[----:B------:R-:W1:Y:S03]  /*7c330*/  LDCU UR15, c[0x0][0x3b8] ;  /* 0x00007700ff0f77ac */ /* 0x000e660008000800 */
[----:B------:R-:W-:Y:S01]  /*7c340*/  VIADD R8, R9, UR75 ;  /* 0x0000004b09087c36 */ /* 0x000fe20008000000 */
[----:B------:R-:W0:Y:S01]  /*7c350*/  LDCU UR75, c[0x0][0x3b8] ;  /* 0x00007700ff4b77ac */ /* 0x000e220008000800 */
[----:B--2---:R-:W-:-:S04]  /*7c360*/  IADD3 R68, P3, PT, R5, R3, RZ ;  /* 0x0000000305447210 */ /* 0x004fc80007f7e0ff */
[----:B------:R-:W-:-:S05]  /*7c370*/  LEA.HI.X.SX32 R69, R5, R2, 0x1, P3 ;  /* 0x0000000205457211 */ /* 0x000fca00018f0eff */
[----:B------:R3:W-:Y:S02]  /*7c380*/  STL.64 [R1+0x630], R68 ;  /* 0x0006304401007387 */ /* 0x0007e40000100a00 */
[----:B---3--:R-:W-:-:S04]  /*7c390*/  IADD3 R68, P3, PT, R91, R3, RZ ;  /* 0x000000035b447210 */ /* 0x008fc80007f7e0ff */
[----:B------:R-:W-:Y:S02]  /*7c3a0*/  LEA.HI.X.SX32 R69, R91, R2, 0x1, P3 ;  /* 0x000000025b457211 */ /* 0x000fe400018f0eff */
[----:B----4-:R-:W-:-:S04]  /*7c3b0*/  IADD3 R44, P0, PT, R93, R3, RZ ;  /* 0x000000035d2c7210 */ /* 0x010fc80007f1e0ff */
[----:B------:R-:W-:Y:S02]  /*7c3c0*/  LEA.HI.X.SX32 R45, R93, R2, 0x1, P0 ;  /* 0x000000025d2d7211 */ /* 0x000fe400000f0eff */
[----:B------:R-:W-:-:S03]  /*7c3d0*/  IADD3 R70, P4, PT, R92, R3, RZ ;  /* 0x000000035c467210 */ /* 0x000fc60007f9e0ff */
[----:B------:R2:W-:Y:S01]  /*7c3e0*/  STL.64 [R1+0x628], R44 ;  /* 0x0006282c01007387 */ /* 0x0005e20000100a00 */
[----:B------:R-:W-:-:S03]  /*7c3f0*/  LEA.HI.X.SX32 R71, R92, R2, 0x1, P4 ;  /* 0x000000025c477211 */ /* 0x000fc600020f0eff */
[----:B------:R3:W-:Y:S01]  /*7c400*/  STL.64 [R1+0x618], R68 ;  /* 0x0006184401007387 */ /* 0x0007e20000100a00 */
[----:B--2---:R-:W-:-:S04]  /*7c410*/  IADD3 R44, P0, PT, R90, R3, RZ ;  /* 0x000000035a2c7210 */ /* 0x004fc80007f1e0ff */
[----:B------:R-:W-:Y:S01]  /*7c420*/  LEA.HI.X.SX32 R45, R90, R2, 0x1, P0 ;  /* 0x000000025a2d7211 */ /* 0x000fe200000f0eff */
[----:B------:R-:W-:Y:S01]  /*7c430*/  STL.64 [R1+0x620], R70 ;  /* 0x0006204601007387 */ /* 0x000fe20000100a00 */
[----:B---3--:R-:W-:-:S03]  /*7c440*/  IADD3 R68, P3, PT, R89, R3, RZ ;  /* 0x0000000359447210 */ /* 0x008fc60007f7e0ff */
[----:B------:R5:W-:Y:S01]  /*7c450*/  STL.64 [R1+0x610], R44 ;  /* 0x0006102c01007387 */ /* 0x000be20000100a00 */
[-C--:B------:R-:W-:Y:S02]  /*7c460*/  LEA.HI.X.SX32 R69, R89, R2.reuse, 0x1, P3 ;  /* 0x0000000259457211 */ /* 0x080fe400018f0eff */
[CC--:B-----5:R-:W-:Y:S02]  /*7c470*/  IADD3 R44, P0, PT, R87.reuse, R3.reuse, RZ ;  /* 0x00000003572c7210 */ /* 0x0e0fe40007f1e0ff */
[C---:B------:R-:W-:Y:S02]  /*7c480*/  IADD3 R70, P4, PT, R88.reuse, R3, RZ ;  /* 0x0000000358467210 */ /* 0x040fe40007f9e0ff */
[-C--:B------:R-:W-:Y:S01]  /*7c490*/  LEA.HI.X.SX32 R45, R87, R2.reuse, 0x1, P0 ;  /* 0x00000002572d7211 */ /* 0x080fe200000f0eff */
[----:B------:R2:W-:Y:S01]  /*7c4a0*/  STL.64 [R1+0x608], R68 ;  /* 0x0006084401007387 */ /* 0x0005e20000100a00 */
[----:B------:R-:W-:-:S03]  /*7c4b0*/  LEA.HI.X.SX32 R71, R88, R2, 0x1, P4 ;  /* 0x0000000258477211 */ /* 0x000fc600020f0eff */
[----:B------:R3:W-:Y:S01]  /*7c4c0*/  STL.64 [R1+0x5f8], R44 ;  /* 0x0005f82c01007387 */ /* 0x0007e20000100a00 */
[CC--:B--2---:R-:W-:Y:S02]  /*7c4d0*/  IADD3 R68, P3, PT, R86.reuse, R3.reuse, RZ ;  /* 0x0000000356447210 */ /* 0x0c4fe40007f7e0ff */
[C---:B---3--:R-:W-:Y:S01]  /*7c4e0*/  IADD3 R44, P0, PT, R85.reuse, R3, RZ ;  /* 0x00000003552c7210 */ /* 0x048fe20007f1e0ff */
[----:B------:R2:W-:Y:S01]  /*7c4f0*/  STL.64 [R1+0x600], R70 ;  /* 0x0006004601007387 */ /* 0x0005e20000100a00 */
[-C--:B------:R-:W-:Y:S02]  /*7c500*/  LEA.HI.X.SX32 R69, R86, R2.reuse, 0x1, P3 ;  /* 0x0000000256457211 */ /* 0x080fe400018f0eff */
[----:B------:R-:W-:-:S03]  /*7c510*/  LEA.HI.X.SX32 R45, R85, R2, 0x1, P0 ;  /* 0x00000002552d7211 */ /* 0x000fc600000f0eff */
[----:B------:R3:W-:Y:S01]  /*7c520*/  STL.64 [R1+0x5f0], R68 ;  /* 0x0005f04401007387 */ /* 0x0007e20000100a00 */
[----:B--2---:R-:W-:Y:S01]  /*7c530*/  IMAD.MOV.U32 R71, RZ, RZ, R4 ;  /* 0x000000ffff477224 */ /* 0x004fe200078e0004 */
[CC--:B------:R-:W-:Y:S02]  /*7c540*/  IADD3 R4, P3, PT, R83.reuse, R3.reuse, RZ ;  /* 0x0000000353047210 */ /* 0x0c0fe40007f7e0ff */
[----:B------:R2:W-:Y:S02]  /*7c550*/  STL.64 [R1+0x5e8], R44 ;  /* 0x0005e82c01007387 */ /* 0x0005e40000100a00 */
[----:B------:R-:W-:Y:S02]  /*7c560*/  LEA.HI.X.SX32 R5, R83, R2, 0x1, P3 ;  /* 0x0000000253057211 */ /* 0x000fe400018f0eff */
[----:B---3--:R-:W-:-:S04]  /*7c570*/  IADD3 R68, P4, PT, R84, R3, RZ ;  /* 0x0000000354447210 */ /* 0x008fc80007f9e0ff */
[-C--:B------:R-:W-:Y:S02]  /*7c580*/  LEA.HI.X.SX32 R69, R84, R2.reuse, 0x1, P4 ;  /* 0x0000000254457211 */ /* 0x080fe400020f0eff */
[CC--:B--2---:R-:W-:Y:S01]  /*7c590*/  IADD3 R44, P0, PT, R82.reuse, R3.reuse, RZ ;  /* 0x00000003522c7210 */ /* 0x0c4fe20007f1e0ff */
[----:B------:R2:W-:Y:S03]  /*7c5a0*/  STL.64 [R1+0x5d8], R4 ;  /* 0x0005d80401007387 */ /* 0x0005e60000100a00 */
[----:B------:R-:W-:Y:S01]  /*7c5b0*/  LEA.HI.X.SX32 R45, R82, R2, 0x1, P0 ;  /* 0x00000002522d7211 */ /* 0x000fe200000f0eff */
[----:B------:R-:W-:Y:S04]  /*7c5c0*/  STL.64 [R1+0x5e0], R68 ;  /* 0x0005e04401007387 */ /* 0x000fe80000100a00 */
[----:B------:R3:W-:Y:S01]  /*7c5d0*/  STL.64 [R1+0x5d0], R44 ;  /* 0x0005d02c01007387 */ /* 0x0007e20000100a00 */
[----:B--2---:R-:W-:-:S04]  /*7c5e0*/  IADD3 R4, P3, PT, R81, R3, RZ ;  /* 0x0000000351047210 */ /* 0x004fc80007f7e0ff */
[----:B------:R-:W-:Y:S02]  /*7c5f0*/  LEA.HI.X.SX32 R5, R81, R2, 0x1, P3 ;  /* 0x0000000251057211 */ /* 0x000fe400018f0eff */
[----:B---3--:R-:W-:-:S03]  /*7c600*/  IADD3 R44, P0, PT, R79, R3, RZ ;  /* 0x000000034f2c7210 */ /* 0x008fc60007f1e0ff */
[----:B------:R2:W-:Y:S01]  /*7c610*/  STL.64 [R1+0x5c8], R4 ;  /* 0x0005c80401007387 */ /* 0x0005e20000100a00 */
[C---:B------:R-:W-:Y:S02]  /*7c620*/  IADD3 R68, P4, PT, R80.reuse, R3, RZ ;  /* 0x0000000350447210 */ /* 0x040fe40007f9e0ff */
[-C--:B------:R-:W-:Y:S02]  /*7c630*/  LEA.HI.X.SX32 R45, R79, R2.reuse, 0x1, P0 ;  /* 0x000000024f2d7211 */ /* 0x080fe400000f0eff */
[----:B------:R-:W-:-:S03]  /*7c640*/  LEA.HI.X.SX32 R69, R80, R2, 0x1, P4 ;  /* 0x0000000250457211 */ /* 0x000fc600020f0eff */
[----:B------:R3:W-:Y:S01]  /*7c650*/  STL.64 [R1+0x5b8], R44 ;  /* 0x0005b82c01007387 */ /* 0x0007e20000100a00 */
[----:B--2---:R-:W-:-:S04]  /*7c660*/  IADD3 R4, P3, PT, R78, R3, RZ ;  /* 0x000000034e047210 */ /* 0x004fc80007f7e0ff */
[-C--:B------:R-:W-:Y:S02]  /*7c670*/  LEA.HI.X.SX32 R5, R78, R2.reuse, 0x1, P3 ;  /* 0x000000024e057211 */ /* 0x080fe400018f0eff */
[CC--:B---3--:R-:W-:Y:S01]  /*7c680*/  IADD3 R44, P0, PT, R77.reuse, R3.reuse, RZ ;  /* 0x000000034d2c7210 */ /* 0x0c8fe20007f1e0ff */
[----:B------:R2:W-:Y:S03]  /*7c690*/  STL.64 [R1+0x5c0], R68 ;  /* 0x0005c04401007387 */ /* 0x0005e60000100a00 */
[----:B------:R-:W-:Y:S01]  /*7c6a0*/  LEA.HI.X.SX32 R45, R77, R2, 0x1, P0 ;  /* 0x000000024d2d7211 */ /* 0x000fe200000f0eff */
[----:B------:R3:W-:Y:S04]  /*7c6b0*/  STL.64 [R1+0x5b0], R4 ;  /* 0x0005b00401007387 */ /* 0x0007e80000100a00 */
[----:B------:R4:W-:Y:S01]  /*7c6c0*/  STL.64 [R1+0x5a8], R44 ;  /* 0x0005a82c01007387 */ /* 0x0009e20000100a00 */
[----:B--2---:R-:W-:-:S02]  /*7c6d0*/  IADD3 R68, P4, PT, R76, R3, RZ ;  /* 0x000000034c447210 */ /* 0x004fc40007f9e0ff */
[CC--:B---3--:R-:W-:Y:S02]  /*7c6e0*/  IADD3 R4, P3, PT, R75.reuse, R3.reuse, RZ ;  /* 0x000000034b047210 */ /* 0x0c8fe40007f7e0ff */
[----:B----4-:R-:W-:Y:S02]  /*7c6f0*/  IADD3 R44, P0, PT, R74, R3, RZ ;  /* 0x000000034a2c7210 */ /* 0x010fe40007f1e0ff */
[-C--:B------:R-:W-:Y:S02]  /*7c700*/  LEA.HI.X.SX32 R5, R75, R2.reuse, 0x1, P3 ;  /* 0x000000024b057211 */ /* 0x080fe400018f0eff */
[-C--:B------:R-:W-:Y:S02]  /*7c710*/  LEA.HI.X.SX32 R69, R76, R2.reuse, 0x1, P4 ;  /* 0x000000024c457211 */ /* 0x080fe400020f0eff */
[----:B------:R-:W-:Y:S01]  /*7c720*/  LEA.HI.X.SX32 R45, R74, R2, 0x1, P0 ;  /* 0x000000024a2d7211 */ /* 0x000fe200000f0eff */
[----:B------:R2:W-:Y:S01]  /*7c730*/  STL.64 [R1+0x598], R4 ;  /* 0x0005980401007387 */ /* 0x0005e20000100a00 */
[----:B0-----:R-:W-:-:S03]  /*7c740*/  VIADD R70, R0, UR75 ;  /* 0x0000004b00467c36 */ /* 0x001fc60008000000 */
[----:B------:R-:W-:Y:S04]  /*7c750*/  STL.64 [R1+0x5a0], R68 ;  /* 0x0005a04401007387 */ /* 0x000fe80000100a00 */
[----:B------:R0:W-:Y:S01]  /*7c760*/  STL.64 [R1+0x590], R44 ;  /* 0x0005902c01007387 */ /* 0x0001e20000100a00 */
[----:B--2---:R-:W-:-:S04]  /*7c770*/  IADD3 R4, P3, PT, R73, R3, RZ ;  /* 0x0000000349047210 */ /* 0x004fc80007f7e0ff */
[----:B------:R-:W-:Y:S02]  /*7c780*/  LEA.HI.X.SX32 R5, R73, R2, 0x1, P3 ;  /* 0x0000000249057211 */ /* 0x000fe400018f0eff */
[----:B0-----:R-:W-:-:S03]  /*7c790*/  IADD3 R44, P0, PT, R0, R3, RZ ;  /* 0x00000003002c7210 */ /* 0x001fc60007f1e0ff */
[----:B------:R0:W-:Y:S01]  /*7c7a0*/  STL.64 [R1+0x588], R4 ;  /* 0x0005880401007387 */ /* 0x0001e20000100a00 */
[----:B------:R-:W-:Y:S02]  /*7c7b0*/  IADD3 R68, P4, PT, R72, R3, RZ ;  /* 0x0000000348447210 */ /* 0x000fe40007f9e0ff */
[-C--:B------:R-:W-:Y:S02]  /*7c7c0*/  LEA.HI.X.SX32 R45, R0, R2.reuse, 0x1, P0 ;  /* 0x00000002002d7211 */ /* 0x080fe400000f0eff */
[----:B------:R-:W-:-:S03]  /*7c7d0*/  LEA.HI.X.SX32 R69, R72, R2, 0x1, P4 ;  /* 0x0000000248457211 */ /* 0x000fc600020f0eff */
[----:B------:R2:W-:Y:S01]  /*7c7e0*/  STL.64 [R1+0x578], R44 ;  /* 0x0005782c01007387 */ /* 0x0005e20000100a00 */
[----:B0-----:R-:W-:-:S04]  /*7c7f0*/  IADD3 R4, P3, PT, R70, R3, RZ ;  /* 0x0000000346047210 */ /* 0x001fc80007f7e0ff */
[-C--:B------:R-:W-:Y:S02]  /*7c800*/  LEA.HI.X.SX32 R5, R70, R2.reuse, 0x1, P3 ;  /* 0x0000000246057211 */ /* 0x080fe400018f0eff */
[CC--:B--2---:R-:W-:Y:S01]  /*7c810*/  IADD3 R44, P0, PT, R71.reuse, R3.reuse, RZ ;  /* 0x00000003472c7210 */ /* 0x0c4fe20007f1e0ff */
[----:B------:R0:W-:Y:S03]  /*7c820*/  STL.64 [R1+0x580], R68 ;  /* 0x0005804401007387 */ /* 0x0001e60000100a00 */
[----:B------:R-:W-:Y:S01]  /*7c830*/  LEA.HI.X.SX32 R45, R71, R2, 0x1, P0 ;  /* 0x00000002472d7211 */ /* 0x000fe200000f0eff */
[----:B------:R2:W-:Y:S04]  /*7c840*/  STL.64 [R1+0x570], R4 ;  /* 0x0005700401007387 */ /* 0x0005e80000100a00 */
[----:B------:R3:W-:Y:S01]  /*7c850*/  STL.64 [R1+0x540], R44 ;  /* 0x0005402c01007387 */ /* 0x0007e20000100a00 */
[----:B0-----:R-:W-:-:S02]  /*7c860*/  IADD3 R68, P4, PT, R67, R3, RZ ;  /* 0x0000000343447210 */ /* 0x001fc40007f9e0ff */
[CC--:B--2---:R-:W-:Y:S02]  /*7c870*/  IADD3 R4, P3, PT, R65.reuse, R3.reuse, RZ ;  /* 0x0000000341047210 */ /* 0x0c4fe40007f7e0ff */
[CC--:B---3--:R-:W-:Y:S02]  /*7c880*/  IADD3 R44, P0, PT, R64.reuse, R3.reuse, RZ ;  /* 0x00000003402c7210 */ /* 0x0c8fe40007f1e0ff */
[-C--:B------:R-:W-:Y:S02]  /*7c890*/  LEA.HI.X.SX32 R5, R65, R2.reuse, 0x1, P3 ;  /* 0x0000000241057211 */ /* 0x080fe400018f0eff */
[-C--:B------:R-:W-:Y:S02]  /*7c8a0*/  LEA.HI.X.SX32 R69, R67, R2.reuse, 0x1, P4 ;  /* 0x0000000243457211 */ /* 0x080fe400020f0eff */
[----:B------:R-:W-:Y:S01]  /*7c8b0*/  LEA.HI.X.SX32 R45, R64, R2, 0x1, P0 ;  /* 0x00000002402d7211 */ /* 0x000fe200000f0eff */
[----:B------:R0:W-:Y:S04]  /*7c8c0*/  STL.64 [R1+0x530], R4 ;  /* 0x0005300401007387 */ /* 0x0001e80000100a00 */
[----:B------:R-:W-:Y:S04]  /*7c8d0*/  STL.64 [R1+0x538], R68 ;  /* 0x0005384401007387 */ /* 0x000fe80000100a00 */
[----:B------:R2:W-:Y:S01]  /*7c8e0*/  STL.64 [R1+0x528], R44 ;  /* 0x0005282c01007387 */ /* 0x0005e20000100a00 */
[----:B0-----:R-:W-:-:S04]  /*7c8f0*/  IADD3 R4, P3, PT, R66, R3, RZ ;  /* 0x0000000342047210 */ /* 0x001fc80007f7e0ff */
[----:B------:R-:W-:Y:S02]  /*7c900*/  LEA.HI.X.SX32 R5, R66, R2, 0x1, P3 ;  /* 0x0000000242057211 */ /* 0x000fe400018f0eff */
[----:B--2---:R-:W-:-:S03]  /*7c910*/  IADD3 R44, P0, PT, R51, R3, RZ ;  /* 0x00000003332c7210 */ /* 0x004fc60007f1e0ff */
        /* <DEDUP_REMOVED lines=8> */
[----:B------:R-:W-:Y:S03]  /*7c9a0*/  STL.64 [R1+0x518], R64 ;  /* 0x0005184001007387 */ /* 0x000fe60000100a00 */
[----:B------:R-:W-:Y:S01]  /*7c9b0*/  LEA.HI.X.SX32 R45, R53, R2, 0x1, P0 ;  /* 0x00000002352d7211 */ /* 0x000fe200000f0eff */
[----:B------:R0:W-:Y:S01]  /*7c9c0*/  STL.64 [R1+0x508], R4 ;  /* 0x0005080401007387 */ /* 0x0001e20000100a00 */
[----:B------:R-:W-:-:S03]  /*7c9d0*/  IADD3 R50, P4, PT, R52, R3, RZ ;  /* 0x0000000334327210 */ /* 0x000fc60007f9e0ff */
[----:B------:R2:W-:Y:S01]  /*7c9e0*/  STL.64 [R1+0x500], R44 ;  /* 0x0005002c01007387 */ /* 0x0005e20000100a00 */
[-C--:B------:R-:W-:Y:S02]  /*7c9f0*/  LEA.HI.X.SX32 R51, R52, R2.reuse, 0x1, P4 ;  /* 0x0000000234337211 */ /* 0x080fe400020f0eff */
[CC--:B0-----:R-:W-:Y:S02]  /*7ca00*/  IADD3 R4, P3, PT, R47.reuse, R3.reuse, RZ ;  /* 0x000000032f047210 */ /* 0x0c1fe40007f7e0ff */
[C---:B--2---:R-:W-:Y:S02]  /*7ca10*/  IADD3 R44, P0, PT, R46.reuse, R3, RZ ;  /* 0x000000032e2c7210 */ /* 0x044fe40007f1e0ff */
[-C--:B------:R-:W-:Y:S02]  /*7ca20*/  LEA.HI.X.SX32 R5, R47, R2.reuse, 0x1, P3 ;  /* 0x000000022f057211 */ /* 0x080fe400018f0eff */
[----:B------:R-:W-:-:S03]  /*7ca30*/  LEA.HI.X.SX32 R45, R46, R2, 0x1, P0 ;  /* 0x000000022e2d7211 */ /* 0x000fc600000f0eff */
[----:B------:R0:W-:Y:S01]  /*7ca40*/  STL.64 [R1+0x4f0], R4 ;  /* 0x0004f00401007387 */ /* 0x0001e20000100a00 */
[----:B------:R-:W-:-:S03]  /*7ca50*/  IADD3 R46, P4, PT, R48, R3, RZ ;  /* 0x00000003302e7210 */ /* 0x000fc60007f9e0ff */
[----:B------:R-:W-:Y:S04]  /*7ca60*/  STL.64 [R1+0x4f8], R50 ;  /* 0x0004f83201007387 */ /* 0x000fe80000100a00 */
[----:B------:R2:W-:Y:S01]  /*7ca70*/  STL.64 [R1+0x4e8], R44 ;  /* 0x0004e82c01007387 */ /* 0x0005e20000100a00 */
[----:B0-----:R-:W-:-:S04]  /*7ca80*/  IADD3 R4, P3, PT, R49, R3, RZ ;  /* 0x0000000331047210 */ /* 0x001fc80007f7e0ff */
[-C--:B------:R-:W-:Y:S02]  /*7ca90*/  LEA.HI.X.SX32 R5, R49, R2.reuse, 0x1, P3 ;  /* 0x0000000231057211 */ /* 0x080fe400018f0eff */
[C---:B--2---:R-:W-:Y:S02]  /*7caa0*/  IADD3 R44, P0, PT, R41.reuse, R3, RZ ;  /* 0x00000003292c7210 */ /* 0x044fe40007f1e0ff */
[-C--:B------:R-:W-:Y:S01]  /*7cab0*/  LEA.HI.X.SX32 R47, R48, R2.reuse, 0x1, P4 ;  /* 0x00000002302f7211 */ /* 0x080fe200020f0eff */
[----:B------:R0:W-:Y:S01]  /*7cac0*/  STL.64 [R1+0x4e0], R4 ;  /* 0x0004e00401007387 */ /* 0x0001e20000100a00 */
[----:B------:R-:W-:-:S03]  /*7cad0*/  LEA.HI.X.SX32 R45, R41, R2, 0x1, P0 ;  /* 0x00000002292d7211 */ /* 0x000fc600000f0eff */
[----:B------:R-:W-:Y:S04]  /*7cae0*/  STL.64 [R1+0x4d8], R46 ;  /* 0x0004d82e01007387 */ /* 0x000fe80000100a00 */
[----:B------:R2:W-:Y:S01]  /*7caf0*/  STL.64 [R1+0x4d0], R44 ;  /* 0x0004d02c01007387 */ /* 0x0005e20000100a00 */
[----:B0-----:R-:W-:-:S04]  /*7cb00*/  IADD3 R4, P3, PT, R40, R3, RZ ;  /* 0x0000000328047210 */ /* 0x001fc80007f7e0ff */
[-C--:B------:R-:W-:Y:S02]  /*7cb10*/  LEA.HI.X.SX32 R5, R40, R2.reuse, 0x1, P3 ;  /* 0x0000000228057211 */ /* 0x080fe400018f0eff */
[-C--:B------:R-:W-:Y:S02]  /*7cb20*/  IADD3 R40, P3, PT, R39, R3.reuse, RZ ;  /* 0x0000000327287210 */ /* 0x080fe40007f7e0ff */
[----:B--2---:R-:W-:Y:S01]  /*7cb30*/  IADD3 R44, P0, PT, R43, R3, RZ ;  /* 0x000000032b2c7210 */ /* 0x004fe20007f1e0ff */
[----:B------:R0:W-:Y:S01]  /*7cb40*/  STL.64 [R1+0x4c8], R4 ;  /* 0x0004c80401007387 */ /* 0x0001e20000100a00 */
[-C--:B------:R-:W-:Y:S02]  /*7cb50*/  LEA.HI.X.SX32 R41, R39, R2.reuse, 0x1, P3 ;  /* 0x0000000227297211 */ /* 0x080fe400018f0eff */
[----:B------:R-:W-:-:S05]  /*7cb60*/  LEA.HI.X.SX32 R45, R43, R2, 0x1, P0 ;  /* 0x000000022b2d7211 */ /* 0x000fca00000f0eff */
[----:B------:R-:W-:Y:S01]  /*7cb70*/  STL.64 [R1+0x4c0], R44 ;  /* 0x0004c02c01007387 */ /* 0x000fe20000100a00 */
[----:B0-----:R-:W-:-:S03]  /*7cb80*/  IADD3 R4, P4, PT, R38, R3, RZ ;  /* 0x0000000326047210 */ /* 0x001fc60007f9e0ff */
[----:B------:R0:W-:Y:S01]  /*7cb90*/  STL.64 [R1+0x4b8], R40 ;  /* 0x0004b82801007387 */ /* 0x0001e20000100a00 */
[-C--:B------:R-:W-:Y:S02]  /*7cba0*/  LEA.HI.X.SX32 R5, R38, R2.reuse, 0x1, P4 ;  /* 0x0000000226057211 */ /* 0x080fe400020f0eff */
[CC--:B------:R-:W-:Y:S02]  /*7cbb0*/  IADD3 R38, P3, PT, R35.reuse, R3.reuse, RZ ;  /* 0x0000000323267210 */ /* 0x0c0fe40007f7e0ff */
[C---:B0-----:R-:W-:Y:S01]  /*7cbc0*/  IADD3 R40, P0, PT, R42.reuse, R3, RZ ;  /* 0x000000032a287210 */ /* 0x041fe20007f1e0ff */
[----:B------:R0:W-:Y:S01]  /*7cbd0*/  STL.64 [R1+0x4b0], R4 ;  /* 0x0004b00401007387 */ /* 0x0001e20000100a00 */
[-C--:B------:R-:W-:Y:S02]  /*7cbe0*/  LEA.HI.X.SX32 R39, R35, R2.reuse, 0x1, P3 ;  /* 0x0000000223277211 */ /* 0x080fe400018f0eff */
[----:B------:R-:W-:-:S05]  /*7cbf0*/  LEA.HI.X.SX32 R41, R42, R2, 0x1, P0 ;  /* 0x000000022a297211 */ /* 0x000fca00000f0eff */
[----:B------:R-:W-:Y:S01]  /*7cc00*/  STL.64 [R1+0x4a8], R40 ;  /* 0x0004a82801007387 */ /* 0x000fe20000100a00 */
[----:B0-----:R-:W-:-:S03]  /*7cc10*/  IADD3 R4, P4, PT, R34, R3, RZ ;  /* 0x0000000322047210 */ /* 0x001fc60007f9e0ff */
[----:B------:R0:W-:Y:S01]  /*7cc20*/  STL.64 [R1+0x4a0], R38 ;  /* 0x0004a02601007387 */ /* 0x0001e20000100a00 */
[-C--:B------:R-:W-:Y:S02]  /*7cc30*/  LEA.HI.X.SX32 R5, R34, R2.reuse, 0x1, P4 ;  /* 0x0000000222057211 */ /* 0x080fe400020f0eff */
[-C--:B------:R-:W-:Y:S02]  /*7cc40*/  IADD3 R34, P3, PT, R33, R3.reuse, RZ ;  /* 0x0000000321227210 */ /* 0x080fe40007f7e0ff */
[----:B0-----:R-:W-:Y:S01]  /*7cc50*/  IADD3 R38, P0, PT, R37, R3, RZ ;  /* 0x0000000325267210 */ /* 0x001fe20007f1e0ff */
        /* <DEDUP_REMOVED lines=24> */
[----:B------:R-:W-:Y:S02]  /*7cde0*/  LEA.HI.X.SX32 R5, R26, R2, 0x1, P4 ;  /* 0x000000021a057211 */ /* 0x000fe400020f0eff */
[----:B------:R-:W-:-:S03]  /*7cdf0*/  IADD3 R26, P3, PT, R23, R3, RZ ;  /* 0x00000003171a7210 */ /* 0x000fc60007f7e0ff */
[----:B------:R2:W-:Y:S01]  /*7ce00*/  STL.64 [R1+0x450], R4 ;  /* 0x0004500401007387 */ /* 0x0005e20000100a00 */
[CC--:B0-----:R-:W-:Y:S02]  /*7ce10*/  IADD3 R28, P0, PT, R30.reuse, R3.reuse, RZ ;  /* 0x000000031e1c7210 */ /* 0x0c1fe40007f1e0ff */
[-C--:B------:R-:W-:Y:S02]  /*7ce20*/  LEA.HI.X.SX32 R27, R23, R2.reuse, 0x1, P3 ;  /* 0x00000002171b7211 */ /* 0x080fe400018f0eff */
[----:B------:R-:W-:Y:S02]  /*7ce30*/  LEA.HI.X.SX32 R29, R30, R2, 0x1, P0 ;  /* 0x000000021e1d7211 */ /* 0x000fe400000f0eff */
[----:B--2---:R-:W-:-:S03]  /*7ce40*/  IADD3 R4, P4, PT, R22, R3, RZ ;  /* 0x0000000316047210 */ /* 0x004fc60007f9e0ff */
[----:B------:R-:W-:Y:S01]  /*7ce50*/  STL.64 [R1+0x448], R28 ;  /* 0x0004481c01007387 */ /* 0x000fe20000100a00 */
[----:B------:R-:W-:-:S03]  /*7ce60*/  LEA.HI.X.SX32 R5, R22, R2, 0x1, P4 ;  /* 0x0000000216057211 */ /* 0x000fc600020f0eff */
[----:B------:R0:W-:Y:S01]  /*7ce70*/  STL.64 [R1+0x440], R26 ;  /* 0x0004401a01007387 */ /* 0x0001e20000100a00 */
[CC--:B------:R-:W-:Y:S01]  /*7ce80*/  IADD3 R22, P3, PT, R21.reuse, R3.reuse, RZ ;  /* 0x0000000315167210 */ /* 0x0c0fe20007f7e0ff */
[----:B------:R-:W-:Y:S01]  /*7ce90*/  VIADD R13, R8, UR12 ;  /* 0x0000000c080d7c36 */ /* 0x000fe20008000000 */
[----:B------:R-:W2:Y:S01]  /*7cea0*/  LDCU UR12, c[0x0][0x3b8] ;  /* 0x00007700ff0c77ac */ /* 0x000ea20008000800 */
[----:B------:R3:W-:Y:S01]  /*7ceb0*/  STL.64 [R1+0x438], R4 ;  /* 0x0004380401007387 */ /* 0x0007e20000100a00 */
[-C--:B------:R-:W-:Y:S02]  /*7cec0*/  LEA.HI.X.SX32 R23, R21, R2.reuse, 0x1, P3 ;  /* 0x0000000215177211 */ /* 0x080fe400018f0eff */
[CC--:B0-----:R-:W-:Y:S02]  /*7ced0*/  IADD3 R26, P0, PT, R25.reuse, R3.reuse, RZ ;  /* 0x00000003191a7210 */ /* 0x0c1fe40007f1e0ff */
[CC--:B---3--:R-:W-:Y:S02]  /*7cee0*/  IADD3 R4, P4, PT, R20.reuse, R3.reuse, RZ ;  /* 0x0000000314047210 */ /* 0x0c8fe40007f9e0ff */
[-C--:B------:R-:W-:Y:S01]  /*7cef0*/  LEA.HI.X.SX32 R27, R25, R2.reuse, 0x1, P0 ;  /* 0x00000002191b7211 */ /* 0x080fe200000f0eff */
[----:B------:R-:W-:Y:S01]  /*7cf00*/  VIADD R11, R13, UR11 ;  /* 0x0000000b0d0b7c36 */ /* 0x000fe20008000000 */
[-C--:B------:R-:W-:Y:S01]  /*7cf10*/  LEA.HI.X.SX32 R5, R20, R2.reuse, 0x1, P4 ;  /* 0x0000000214057211 */ /* 0x080fe200020f0eff */
[----:B------:R-:W0:Y:S02]  /*7cf20*/  LDCU UR11, c[0x0][0x3b8] ;  /* 0x00007700ff0b77ac */ /* 0x000e240008000800 */
[----:B------:R-:W-:Y:S01]  /*7cf30*/  STL.64 [R1+0x430], R26 ;  /* 0x0004301a01007387 */ /* 0x000fe20000100a00 */
[----:B------:R-:W-:Y:S01]  /*7cf40*/  VIADD R10, R11, UR10 ;  /* 0x0000000a0b0a7c36 */ /* 0x000fe20008000000 */
[CC--:B------:R-:W-:Y:S01]  /*7cf50*/  IADD3 R20, P3, PT, R17.reuse, R3.reuse, RZ ;  /* 0x0000000311147210 */ /* 0x0c0fe20007f7e0ff */
[----:B------:R-:W3:Y:S01]  /*7cf60*/  LDCU UR10, c[0x0][0x3b8] ;  /* 0x00007700ff0a77ac */ /* 0x000ee20008000800 */
[----:B------:R4:W-:Y:S01]  /*7cf70*/  STL.64 [R1+0x428], R22 ;  /* 0x0004281601007387 */ /* 0x0009e20000100a00 */
[----:B------:R-:W-:Y:S01]  /*7cf80*/  VIADD R12, R10, UR9 ;  /* 0x000000090a0c7c36 */ /* 0x000fe20008000000 */
[----:B------:R-:W-:Y:S01]  /*7cf90*/  LEA.HI.X.SX32 R21, R17, R2, 0x1, P3 ;  /* 0x0000000211157211 */ /* 0x000fe200018f0eff */
[----:B------:R-:W5:Y:S01]  /*7cfa0*/  LDCU UR9, c[0x0][0x3b8] ;  /* 0x00007700ff0977ac */ /* 0x000f620008000800 */
[----:B------:R0:W-:Y:S01]  /*7cfb0*/  STL.64 [R1+0x420], R4 ;  /* 0x0004200401007387 */ /* 0x0001e20000100a00 */
[----:B----4-:R-:W-:-:S02]  /*7cfc0*/  IADD3 R22, P0, PT, R24, R3, RZ ;  /* 0x0000000318167210 */ /* 0x010fc40007f1e0ff */
[-C--:B0-----:R-:W-:Y:S02]  /*7cfd0*/  IADD3 R4, P4, PT, R16, R3.reuse, RZ ;  /* 0x0000000310047210 */ /* 0x081fe40007f9e0ff */
[-C--:B------:R-:W-:Y:S02]  /*7cfe0*/  LEA.HI.X.SX32 R23, R24, R2.reuse, 0x1, P0 ;  /* 0x0000000218177211 */ /* 0x080fe400000f0eff */
[-C--:B------:R-:W-:Y:S01]  /*7cff0*/  LEA.HI.X.SX32 R5, R16, R2.reuse, 0x1, P4 ;  /* 0x0000000210057211 */ /* 0x080fe200020f0eff */
[----:B------:R-:W-:Y:S02]  /*7d000*/  VIADD R7, R12, UR6 ;  /* 0x000000060c077c36 */ /* 0x000fe40008000000 */
[----:B------:R-:W-:Y:S01]  /*7d010*/  STL.64 [R1+0x418], R22 ;  /* 0x0004181601007387 */ /* 0x000fe20000100a00 */
[-C--:B------:R-:W-:Y:S01]  /*7d020*/  IADD3 R16, P3, PT, R15, R3.reuse, RZ ;  /* 0x000000030f107210 */ /* 0x080fe20007f7e0ff */
[----:B------:R-:W0:Y:S02]  /*7d030*/  LDCU UR6, c[0x0][0x39c] ;  /* 0x00007380ff0677ac */ /* 0x000e240008000800 */
[----:B------:R4:W-:Y:S01]  /*7d040*/  STL.64 [R1+0x410], R20 ;  /* 0x0004101401007387 */ /* 0x0009e20000100a00 */
[----:B------:R-:W-:Y:S01]  /*7d050*/  VIADD R6, R7, UR4 ;  /* 0x0000000407067c36 */ /* 0x000fe20008000000 */
[----:B------:R-:W-:Y:S01]  /*7d060*/  LEA.HI.X.SX32 R17, R15, R2, 0x1, P3 ;  /* 0x000000020f117211 */ /* 0x000fe200018f0eff */
[----:B------:R-:W0:Y:S01]  /*7d070*/  LDCU UR4, c[0x0][0x39c] ;  /* 0x00007380ff0477ac */ /* 0x000e220008000800 */
[----:B------:R1:W-:Y:S01]  /*7d080*/  STL.64 [R1+0x408], R4 ;  /* 0x0004080401007387 */ /* 0x0003e20000100a00 */
[----:B------:R-:W-:Y:S01]  /*7d090*/  VIADD R69, R6, UR8 ;  /* 0x0000000806457c36 */ /* 0x000fe20008000000 */
[----:B------:R-:W0:Y:S01]  /*7d0a0*/  LDCU UR8, c[0x0][0x39c] ;  /* 0x00007380ff0877ac */ /* 0x000e220008000800 */
[----:B----4-:R-:W-:-:S02]  /*7d0b0*/  IADD3 R20, P0, PT, R19, R3, RZ ;  /* 0x0000000313147210 */ /* 0x010fc40007f1e0ff */
[CC--:B-1----:R-:W-:Y:S02]  /*7d0c0*/  IADD3 R4, P4, PT, R14.reuse, R3.reuse, RZ ;  /* 0x000000030e047210 */ /* 0x0c2fe40007f9e0ff */
[-C--:B------:R-:W-:Y:S02]  /*7d0d0*/  LEA.HI.X.SX32 R21, R19, R2.reuse, 0x1, P0 ;  /* 0x0000000213157211 */ /* 0x080fe400000f0eff */
[----:B------:R-:W-:Y:S01]  /*7d0e0*/  LEA.HI.X.SX32 R5, R14, R2, 0x1, P4 ;  /* 0x000000020e057211 */ /* 0x000fe200020f0eff */
[----:B------:R-:W-:Y:S02]  /*7d0f0*/  VIADD R68, R69, UR5 ;  /* 0x0000000545447c36 */ /* 0x000fe40008000000 */
[----:B------:R-:W-:Y:S01]  /*7d100*/  STL.64 [R1+0x400], R20 ;  /* 0x0004001401007387 */ /* 0x000fe20000100a00 */
[----:B------:R-:W-:Y:S01]  /*7d110*/  IADD3 R14, P3, PT, R9, R3, RZ ;  /* 0x00000003090e7210 */ /* 0x000fe20007f7e0ff */
[----:B------:R-:W1:Y:S02]  /*7d120*/  LDCU UR5, c[0x0][0x39c] ;  /* 0x00007380ff0577ac */ /* 0x000e640008000800 */
[----:B------:R4:W-:Y:S01]  /*7d130*/  STL.64 [R1+0x3f8], R16 ;  /* 0x0003f81001007387 */ /* 0x0009e20000100a00 */
[----:B------:R-:W-:-:S03]  /*7d140*/  VIADD R0, R68, UR74 ;  /* 0x0000004a44007c36 */ /* 0x000fc60008000000 */
[----:B------:R0:W-:Y:S01]  /*7d150*/  STL.64 [R1+0x3f0], R4 ;  /* 0x0003f00401007387 */ /* 0x0001e20000100a00 */
[-C--:B------:R-:W-:Y:S02]  /*7d160*/  LEA.HI.X.SX32 R15, R9, R2.reuse, 0x1, P3 ;  /* 0x00000002090f7211 */ /* 0x080fe400018f0eff */
[-C--:B----4-:R-:W-:Y:S02]  /*7d170*/  IADD3 R16, P0, PT, R18, R3.reuse, RZ ;  /* 0x0000000312107210 */ /* 0x090fe40007f1e0ff */
[----:B0-----:R-:W-:Y:S02]  /*7d180*/  IADD3 R4, P4, PT, R8, R3, RZ ;  /* 0x0000000308047210 */ /* 0x001fe40007f9e0ff */
[-C--:B------:R-:W-:Y:S02]  /*7d190*/  LEA.HI.X.SX32 R17, R18, R2.reuse, 0x1, P0 ;  /* 0x0000000212117211 */ /* 0x080fe400000f0eff */
[----:B------:R-:W-:Y:S01]  /*7d1a0*/  LEA.HI.X.SX32 R5, R8, R2, 0x1, P4 ;  /* 0x0000000208057211 */ /* 0x000fe200020f0eff */
[----:B------:R-:W-:-:S02]  /*7d1b0*/  VIADD R72, R0, UR73 ;  /* 0x0000004900487c36 */ /* 0x000fc40008000000 */
[----:B------:R0:W-:Y:S02]  /*7d1c0*/  STL.64 [R1+0x3e8], R16 ;  /* 0x0003e81001007387 */ /* 0x0001e40000100a00 */
[----:B------:R-:W-:Y:S02]  /*7d1d0*/  VIADD R71, R72, UR72 ;  /* 0x0000004848477c36 */ /* 0x000fe40008000000 */
[----:B------:R-:W-:Y:S01]  /*7d1e0*/  STL.64 [R1+0x2748], R4 ;  /* 0x0027480401007387 */ /* 0x000fe20000100a00 */
[----:B------:R-:W-:-:S03]  /*7d1f0*/  IADD3 R8, P4, PT, R10, R3, RZ ;  /* 0x000000030a087210 */ /* 0x000fc60007f9e0ff */
[----:B------:R4:W-:Y:S01]  /*7d200*/  STL.64 [R1+0x3e0], R14 ;  /* 0x0003e00e01007387 */ /* 0x0009e20000100a00 */
[-C--:B0-----:R-:W-:Y:S01]  /*7d210*/  IADD3 R16, P0, PT, R13, R3.reuse, RZ ;  /* 0x000000030d107210 */ /* 0x081fe20007f1e0ff */
[----:B------:R-:W-:Y:S01]  /*7d220*/  VIADD R70, R71, UR71 ;  /* 0x0000004747467c36 */ /* 0x000fe20008000000 */
[-C--:B------:R-:W-:Y:S02]  /*7d230*/  LEA.HI.X.SX32 R9, R10, R2.reuse, 0x1, P4 ;  /* 0x000000020a097211 */ /* 0x080fe400020f0eff */
[----:B------:R-:W-:Y:S02]  /*7d240*/  LEA.HI.X.SX32 R17, R13, R2, 0x1, P0 ;  /* 0x000000020d117211 */ /* 0x000fe400000f0eff */
[----:B----4-:R-:W-:Y:S01]  /*7d250*/  IADD3 R14, P3, PT, R11, R3, RZ ;  /* 0x000000030b0e7210 */ /* 0x010fe20007f7e0ff */
[----:B------:R-:W-:-:S03]  /*7d260*/  VIADD R75, R70, UR70 ;  /* 0x00000046464b7c36 */ /* 0x000fc60008000000 */
[-C--:B------:R-:W-:Y:S01]  /*7d270*/  LEA.HI.X.SX32 R15, R11, R2.reuse, 0x1, P3 ;  /* 0x000000020b0f7211 */ /* 0x080fe200018f0eff */
[----:B------:R-:W-:Y:S01]  /*7d280*/  STL.64 [R1+0x3d0], R16 ;  /* 0x0003d01001007387 */ /* 0x000fe20000100a00 */
[-C--:B------:R-:W-:Y:S01]  /*7d290*/  IADD3 R10, P0, PT, R12, R3.reuse, RZ ;  /* 0x000000030c0a7210 */ /* 0x080fe20007f1e0ff */
[----:B------:R-:W-:Y:S02]  /*7d2a0*/  VIADD R74, R75, UR69 ;  /* 0x000000454b4a7c36 */ /* 0x000fe40008000000 */
[----:B------:R-:W-:Y:S04]  /*7d2b0*/  STL.64 [R1+0x3c8], R14 ;  /* 0x0003c80e01007387 */ /* 0x000fe80000100a00 */
[----:B------:R0:W-:Y:S01]  /*7d2c0*/  STL.64 [R1+0x3c0], R8 ;  /* 0x0003c00801007387 */ /* 0x0001e20000100a00 */
[----:B------:R-:W-:Y:S01]  /*7d2d0*/  IADD3 R4, P4, PT, R6, R3, RZ ;  /* 0x0000000306047210 */ /* 0x000fe20007f9e0ff */
[----:B------:R-:W-:Y:S01]  /*7d2e0*/  VIADD R73, R74, UR68 ;  /* 0x000000444a497c36 */ /* 0x000fe20008000000 */
[----:B------:R-:W-:-:S02]  /*7d2f0*/  LEA.HI.X.SX32 R11, R12, R2, 0x1, P0 ;  /* 0x000000020c0b7211 */ /* 0x000fc400000f0eff */
[----:B------:R-:W-:Y:S02]  /*7d300*/  LEA.HI.X.SX32 R5, R6, R2, 0x1, P4 ;  /* 0x0000000206057211 */ /* 0x000fe400020f0eff */
[----:B0-----:R-:W-:-:S04]  /*7d310*/  IADD3 R8, P3, PT, R7, R3, RZ ;  /* 0x0000000307087210 */ /* 0x001fc80007f7e0ff */
[----:B------:R-:W-:Y:S01]  /*7d320*/  LEA.HI.X.SX32 R9, R7, R2, 0x1, P3 ;  /* 0x0000000207097211 */ /* 0x000fe200018f0eff */
[----:B------:R-:W-:Y:S01]  /*7d330*/  VIADD R78, R73, UR67 ;  /* 0x00000043494e7c36 */ /* 0x000fe20008000000 */
[----:B------:R-:W-:Y:S01]  /*7d340*/  STL.64 [R1+0x3b8], R10 ;  /* 0x0003b80a01007387 */ /* 0x000fe20000100a00 */
[----:B------:R-:W-:-:S03]  /*7d350*/  IADD3 R6, P3, PT, R68, R3, RZ ;  /* 0x0000000344067210 */ /* 0x000fc60007f7e0ff */
[----:B------:R0:W-:Y:S01]  /*7d360*/  STL.64 [R1+0x3b0], R8 ;  /* 0x0003b00801007387 */ /* 0x0001e20000100a00 */
[----:B------:R-:W-:-:S03]  /*7d370*/  VIADD R77, R78, UR66 ;  /* 0x000000424e4d7c36 */ /* 0x000fc60008000000 */
[----:B------:R4:W-:Y:S01]  /*7d380*/  STL.64 [R1+0x3a8], R4 ;  /* 0x0003a80401007387 */ /* 0x0009e20000100a00 */
[-C--:B------:R-:W-:Y:S01]  /*7d390*/  LEA.HI.X.SX32 R7, R68, R2.reuse, 0x1, P3 ;  /* 0x0000000244077211 */ /* 0x080fe200018f0eff */
[----:B------:R-:W-:Y:S01]  /*7d3a0*/  VIADD R76, R77, UR65 ;  /* 0x000000414d4c7c36 */ /* 0x000fe20008000000 */
[CC--:B0-----:R-:W-:Y:S02]  /*7d3b0*/  IADD3 R8, P0, PT, R69.reuse, R3.reuse, RZ ;  /* 0x0000000345087210 */ /* 0x0c1fe40007f1e0ff */
[C---:B----4-:R-:W-:Y:S02]  /*7d3c0*/  IADD3 R4, P4, PT, R0.reuse, R3, RZ ;  /* 0x0000000300047210 */ /* 0x050fe40007f9e0ff */
[-C--:B------:R-:W-:Y:S02]  /*7d3d0*/  LEA.HI.X.SX32 R9, R69, R2.reuse, 0x1, P0 ;  /* 0x0000000245097211 */ /* 0x080fe400000f0eff */
[----:B------:R-:W-:Y:S01]  /*7d3e0*/  LEA.HI.X.SX32 R5, R0, R2, 0x1, P4 ;  /* 0x0000000200057211 */ /* 0x000fe200020f0eff */
[----:B------:R-:W-:-:S02]  /*7d3f0*/  VIADD R81, R76, UR64 ;  /* 0x000000404c517c36 */ /* 0x000fc40008000000 */
[----:B------:R0:W-:Y:S04]  /*7d400*/  STL.64 [R1+0x3a0], R8 ;  /* 0x0003a00801007387 */ /* 0x0001e80000100a00 */
[----:B------:R4:W-:Y:S01]  /*7d410*/  STL.64 [R1+0x398], R6 ;  /* 0x0003980601007387 */ /* 0x0009e20000100a00 */
[----:B------:R-:W-:-:S03]  /*7d420*/  VIADD R80, R81, UR63 ;  /* 0x0000003f51507c36 */ /* 0x000fc60008000000 */
[----:B------:R1:W-:Y:S01]  /*7d430*/  STL.64 [R1+0x390], R4 ;  /* 0x0003900401007387 */ /* 0x0003e20000100a00 */
[-C--:B0-----:R-:W-:Y:S02]  /*7d440*/  IADD3 R8, P4, PT, R70, R3.reuse, RZ ;  /* 0x0000000346087210 */ /* 0x081fe40007f9e0ff */
[CC--:B----4-:R-:W-:Y:S02]  /*7d450*/  IADD3 R6, P0, PT, R72.reuse, R3.reuse, RZ ;  /* 0x0000000348067210 */ /* 0x0d0fe40007f1e0ff */
[CC--:B-1----:R-:W-:Y:S02]  /*7d460*/  IADD3 R4, P3, PT, R71.reuse, R3.reuse, RZ ;  /* 0x0000000347047210 */ /* 0x0c2fe40007f7e0ff */
[-C--:B------:R-:W-:Y:S02]  /*7d470*/  LEA.HI.X.SX32 R7, R72, R2.reuse, 0x1, P0 ;  /* 0x0000000248077211 */ /* 0x080fe400000f0eff */
[-C--:B------:R-:W-:Y:S01]  /*7d480*/  LEA.HI.X.SX32 R9, R70, R2.reuse, 0x1, P4 ;  /* 0x0000000246097211 */ /* 0x080fe200020f0eff */
[----:B------:R-:W-:Y:S01]  /*7d490*/  VIADD R79, R80, UR62 ;  /* 0x0000003e504f7c36 */ /* 0x000fe20008000000 */
[----:B------:R-:W-:Y:S01]  /*7d4a0*/  LEA.HI.X.SX32 R5, R71, R2, 0x1, P3 ;  /* 0x0000000247057211 */ /* 0x000fe200018f0eff */
[----:B------:R-:W-:Y:S01]  /*7d4b0*/  STL.64 [R1+0x2708], R6 ;  /* 0x0027080601007387 */ /* 0x000fe20000100a00 */
[----:B------:R-:W-:Y:S01]  /*7d4c0*/  IADD3 R10, P3, PT, R74, R3, RZ ;  /* 0x000000034a0a7210 */ /* 0x000fe20007f7e0ff */
[----:B------:R-:W-:-:S02]  /*7d4d0*/  VIADD R84, R79, UR61 ;  /* 0x0000003d4f547c36 */ /* 0x000fc40008000000 */
[----:B------:R-:W-:Y:S04]  /*7d4e0*/  STL.64 [R1+0x26f8], R8 ;  /* 0x0026f80801007387 */ /* 0x000fe80000100a00 */
[----:B------:R0:W-:Y:S01]  /*7d4f0*/  STL.64 [R1+0x380], R4 ;  /* 0x0003800401007387 */ /* 0x0001e20000100a00 */
[----:B------:R-:W-:Y:S01]  /*7d500*/  VIADD R83, R84, UR60 ;  /* 0x0000003c54537c36 */ /* 0x000fe20008000000 */
[----:B------:R-:W-:Y:S02]  /*7d510*/  LEA.HI.X.SX32 R11, R74, R2, 0x1, P3 ;  /* 0x000000024a0b7211 */ /* 0x000fe400018f0eff */
[-C--:B------:R-:W-:Y:S01]  /*7d520*/  IADD3 R12, P4, PT, R73, R3.reuse, RZ ;  /* 0x00000003490c7210 */ /* 0x080fe20007f9e0ff */
[----:B------:R-:W-:Y:S01]  /*7d530*/  VIADD R82, R83, UR59 ;  /* 0x0000003b53527c36 */ /* 0x000fe20008000000 */
[----:B0-----:R-:W-:-:S04]  /*7d540*/  IADD3 R4, P0, PT, R75, R3, RZ ;  /* 0x000000034b047210 */ /* 0x001fc80007f1e0ff */
[-C--:B------:R-:W-:Y:S01]  /*7d550*/  LEA.HI.X.SX32 R5, R75, R2.reuse, 0x1, P0 ;  /* 0x000000024b057211 */ /* 0x080fe200000f0eff */
[----:B------:R-:W-:Y:S01]  /*7d560*/  STL.64 [R1+0x26e8], R10 ;  /* 0x0026e80a01007387 */ /* 0x000fe20000100a00 */
[-C--:B------:R-:W-:Y:S01]  /*7d570*/  IADD3 R14, P3, PT, R77, R3.reuse, RZ ;  /* 0x000000034d0e7210 */ /* 0x080fe20007f7e0ff */
[----:B------:R-:W-:Y:S02]  /*7d580*/  VIADD R87, R82, UR58 ;  /* 0x0000003a52577c36 */ /* 0x000fe40008000000 */
[----:B------:R0:W-:Y:S01]  /*7d590*/  STL.64 [R1+0x370], R4 ;  /* 0x0003700401007387 */ /* 0x0001e20000100a00 */
[-C--:B------:R-:W-:Y:S02]  /*7d5a0*/  LEA.HI.X.SX32 R13, R73, R2.reuse, 0x1, P4 ;  /* 0x00000002490d7211 */ /* 0x080fe400020f0eff */
[----:B------:R-:W-:Y:S01]  /*7d5b0*/  LEA.HI.X.SX32 R15, R77, R2, 0x1, P3 ;  /* 0x000000024d0f7211 */ /* 0x000fe200018f0eff */
[----:B------:R-:W-:Y:S01]  /*7d5c0*/  VIADD R86, R87, UR57 ;  /* 0x0000003957567c36 */ /* 0x000fe20008000000 */
[----:B------:R-:W-:-:S02]  /*7d5d0*/  IADD3 R16, P4, PT, R76, R3, RZ ;  /* 0x000000034c107210 */ /* 0x000fc40007f9e0ff */
[CC--:B0-----:R-:W-:Y:S01]  /*7d5e0*/  IADD3 R4, P0, PT, R78.reuse, R3.reuse, RZ ;  /* 0x000000034e047210 */ /* 0x0c1fe20007f1e0ff */
[----:B------:R-:W-:Y:S03]  /*7d5f0*/  STL.64 [R1+0x2718], R12 ;  /* 0x0027180c01007387 */ /* 0x000fe60000100a00 */
[-C--:B------:R-:W-:Y:S01]  /*7d600*/  LEA.HI.X.SX32 R5, R78, R2.reuse, 0x1, P0 ;  /* 0x000000024e057211 */ /* 0x080fe200000f0eff */
[----:B------:R-:W-:Y:S01]  /*7d610*/  STL.64 [R1+0x2720], R14 ;  /* 0x0027200e01007387 */ /* 0x000fe20000100a00 */
[-C--:B------:R-:W-:Y:S01]  /*7d620*/  LEA.HI.X.SX32 R17, R76, R2.reuse, 0x1, P4 ;  /* 0x000000024c117211 */ /* 0x080fe200020f0eff */
[----:B------:R-:W-:Y:S01]  /*7d630*/  VIADD R85, R86, UR56 ;  /* 0x0000003856557c36 */ /* 0x000fe20008000000 */
[-C--:B------:R-:W-:Y:S01]  /*7d640*/  IADD3 R6, P0, PT, R81, R3.reuse, RZ ;  /* 0x0000000351067210 */ /* 0x080fe20007f1e0ff */
[----:B------:R0:W-:Y:S01]  /*7d650*/  STL.64 [R1+0x358], R4 ;  /* 0x0003580401007387 */ /* 0x0001e20000100a00 */
[----:B------:R-:W-:Y:S01]  /*7d660*/  IADD3 R18, P4, PT, R79, R3, RZ ;  /* 0x000000034f127210 */ /* 0x000fe20007f9e0ff */
[----:B------:R-:W-:Y:S01]  /*7d670*/  VIADD R90, R85, UR55 ;  /* 0x00000037555a7c36 */ /* 0x000fe20008000000 */
[----:B------:R-:W-:-:S02]  /*7d680*/  LEA.HI.X.SX32 R7, R81, R2, 0x1, P0 ;  /* 0x0000000251077211 */ /* 0x000fc400000f0eff */
[----:B------:R-:W-:Y:S01]  /*7d690*/  LEA.HI.X.SX32 R19, R79, R2, 0x1, P4 ;  /* 0x000000024f137211 */ /* 0x000fe200020f0eff */
[----:B------:R-:W-:Y:S01]  /*7d6a0*/  STL.64 [R1+0x2728], R16 ;  /* 0x0027281001007387 */ /* 0x000fe20000100a00 */
[----:B0-----:R-:W-:Y:S01]  /*7d6b0*/  IADD3 R4, P3, PT, R80, R3, RZ ;  /* 0x0000000350047210 */ /* 0x001fe20007f7e0ff */
[----:B------:R-:W-:-:S03]  /*7d6c0*/  VIADD R89, R90, UR54 ;  /* 0x000000365a597c36 */ /* 0x000fc60008000000 */
[----:B------:R-:W-:Y:S01]  /*7d6d0*/  LEA.HI.X.SX32 R5, R80, R2, 0x1, P3 ;  /* 0x0000000250057211 */ /* 0x000fe200018f0eff */
[----:B------:R-:W-:Y:S01]  /*7d6e0*/  STL.64 [R1+0x340], R6 ;  /* 0x0003400601007387 */ /* 0x000fe20000100a00 */
[----:B------:R-:W-:-:S03]  /*7d6f0*/  IADD3 R20, P3, PT, R83, R3, RZ ;  /* 0x0000000353147210 */ /* 0x000fc60007f7e0ff */
[----:B------:R-:W-:Y:S01]  /*7d700*/  STL.64 [R1+0x2738], R18 ;  /* 0x0027381201007387 */ /* 0x000fe20000100a00 */
[----:B------:R-:W-:-:S03]  /*7d710*/  VIADD R88, R89, UR53 ;  /* 0x0000003559587c36 */ /* 0x000fc60008000000 */
[----:B------:R0:W-:Y:S01]  /*7d720*/  STL.64 [R1+0x338], R4 ;  /* 0x0003380401007387 */ /* 0x0001e20000100a00 */
[-C--:B------:R-:W-:Y:S01]  /*7d730*/  LEA.HI.X.SX32 R21, R83, R2.reuse, 0x1, P3 ;  /* 0x0000000253157211 */ /* 0x080fe200018f0eff */
[----:B------:R-:W-:Y:S01]  /*7d740*/  VIADD R92, R88, UR52 ;  /* 0x00000034585c7c36 */ /* 0x000fe20008000000 */
[-C--:B------:R-:W-:Y:S02]  /*7d750*/  IADD3 R22, P4, PT, R82, R3.reuse, RZ ;  /* 0x0000000352167210 */ /* 0x080fe40007f9e0ff */
[C---:B0-----:R-:W-:Y:S01]  /*7d760*/  IADD3 R4, P0, PT, R84.reuse, R3, RZ ;  /* 0x0000000354047210 */ /* 0x041fe20007f1e0ff */
[----:B------:R-:W-:Y:S03]  /*7d770*/  STL [R1+0x2740], R21 ;  /* 0x0027401501007387 */ /* 0x000fe60000100800 */
[-C--:B------:R-:W-:Y:S01]  /*7d780*/  LEA.HI.X.SX32 R5, R84, R2.reuse, 0x1, P0 ;  /* 0x0000000254057211 */ /* 0x080fe200000f0eff */
[----:B------:R-:W-:Y:S01]  /*7d790*/  STL [R1+0x2750], R20 ;  /* 0x0027501401007387 */ /* 0x000fe20000100800 */
[----:B------:R-:W-:Y:S01]  /*7d7a0*/  VIADD R91, R92, UR51 ;  /* 0x000000335c5b7c36 */ /* 0x000fe20008000000 */
[----:B------:R-:W-:-:S02]  /*7d7b0*/  LEA.HI.X.SX32 R23, R82, R2, 0x1, P4 ;  /* 0x0000000252177211 */ /* 0x000fc400020f0eff */
[----:B------:R0:W-:Y:S01]  /*7d7c0*/  STL.64 [R1+0x328], R4 ;  /* 0x0003280401007387 */ /* 0x0001e20000100a00 */
[----:B------:R-:W-:Y:S01]  /*7d7d0*/  IADD3 R6, P0, PT, R87, R3, RZ ;  /* 0x0000000357067210 */ /* 0x000fe20007f1e0ff */
[----:B------:R-:W-:-:S03]  /*7d7e0*/  VIADD R68, R91, UR50 ;  /* 0x000000325b447c36 */ /* 0x000fc60008000000 */
[----:B------:R-:W-:Y:S02]  /*7d7f0*/  LEA.HI.X.SX32 R7, R87, R2, 0x1, P0 ;  /* 0x0000000257077211 */ /* 0x000fe400000f0eff */
[----:B0-----:R-:W-:Y:S01]  /*7d800*/  IADD3 R4, P4, PT, R85, R3, RZ ;  /* 0x0000000355047210 */ /* 0x001fe20007f9e0ff */
[----:B------:R-:W-:-:S03]  /*7d810*/  VIADD R93, R68, UR49 ;  /* 0x00000031445d7c36 */ /* 0x000fc60008000000 */
[----:B------:R-:W-:Y:S01]  /*7d820*/  LEA.HI.X.SX32 R5, R85, R2, 0x1, P4 ;  /* 0x0000000255057211 */ /* 0x000fe200020f0eff */
[----:B------:R-:W-:Y:S01]  /*7d830*/  STL.64 [R1+0x2758], R22 ;  /* 0x0027581601007387 */ /* 0x000fe20000100a00 */
[----:B------:R-:W-:-:S03]  /*7d840*/  VIADD R71, R93, UR48 ;  /* 0x000000305d477c36 */ /* 0x000fc60008000000 */
[----:B------:R0:W-:Y:S04]  /*7d850*/  STL.64 [R1+0x310], R6 ;  /* 0x0003100601007387 */ /* 0x0001e80000100a00 */
[----:B------:R1:W-:Y:S01]  /*7d860*/  STL.64 [R1+0x300], R4 ;  /* 0x0003000401007387 */ /* 0x0003e20000100a00 */
[-C--:B------:R-:W-:Y:S01]  /*7d870*/  IADD3 R24, P3, PT, R86, R3.reuse, RZ ;  /* 0x0000000356187210 */ /* 0x080fe20007f7e0ff */
[----:B------:R-:W-:Y:S01]  /*7d880*/  VIADD R0, R71, UR47 ;  /* 0x0000002f47007c36 */ /* 0x000fe20008000000 */
[-C--:B0-----:R-:W-:Y:S02]  /*7d890*/  IADD3 R6, P0, PT, R90, R3.reuse, RZ ;  /* 0x000000035a067210 */ /* 0x081fe40007f1e0ff */
[----:B-1----:R-:W-:Y:S02]  /*7d8a0*/  IADD3 R4, P4, PT, R88, R3, RZ ;  /* 0x0000000358047210 */ /* 0x002fe40007f9e0ff */
[----:B------:R-:W-:-:S02]  /*7d8b0*/  LEA.HI.X.SX32 R7, R90, R2, 0x1, P0 ;  /* 0x000000025a077211 */ /* 0x000fc400000f0eff */
[-C--:B------:R-:W-:Y:S01]  /*7d8c0*/  LEA.HI.X.SX32 R5, R88, R2.reuse, 0x1, P4 ;  /* 0x0000000258057211 */ /* 0x080fe200020f0eff */
[----:B------:R-:W-:Y:S01]  /*7d8d0*/  VIADD R75, R0, UR46 ;  /* 0x0000002e004b7c36 */ /* 0x000fe20008000000 */
[----:B------:R-:W-:Y:S01]  /*7d8e0*/  LEA.HI.X.SX32 R25, R86, R2, 0x1, P3 ;  /* 0x0000000256197211 */ /* 0x000fe200018f0eff */
[----:B------:R-:W-:Y:S01]  /*7d8f0*/  STL.64 [R1+0x2e0], R6 ;  /* 0x0002e00601007387 */ /* 0x000fe20000100a00 */
[----:B------:R-:W-:-:S03]  /*7d900*/  IADD3 R26, P3, PT, R89, R3, RZ ;  /* 0x00000003591a7210 */ /* 0x000fc60007f7e0ff */
[----:B------:R0:W-:Y:S01]  /*7d910*/  STL.64 [R1+0x2d0], R4 ;  /* 0x0002d00401007387 */ /* 0x0001e20000100a00 */
[----:B------:R-:W-:Y:S01]  /*7d920*/  VIADD R72, R75, UR45 ;  /* 0x0000002d4b487c36 */ /* 0x000fe20008000000 */
[----:B------:R-:W-:Y:S02]  /*7d930*/  LEA.HI.X.SX32 R27, R89, R2, 0x1, P3 ;  /* 0x00000002591b7211 */ /* 0x000fe400018f0eff */
[-C--:B------:R-:W-:Y:S01]  /*7d940*/  IADD3 R30, P3, PT, R91, R3.reuse, RZ ;  /* 0x000000035b1e7210 */ /* 0x080fe20007f7e0ff */
[----:B------:R-:W-:Y:S01]  /*7d950*/  VIADD R69, R72, UR44 ;  /* 0x0000002c48457c36 */ /* 0x000fe20008000000 */
[----:B0-----:R-:W-:-:S04]  /*7d960*/  IADD3 R4, P4, PT, R68, R3, RZ ;  /* 0x0000000344047210 */ /* 0x001fc80007f9e0ff */
[-C--:B------:R-:W-:Y:S02]  /*7d970*/  LEA.HI.X.SX32 R5, R68, R2.reuse, 0x1, P4 ;  /* 0x0000000244057211 */ /* 0x080fe400020f0eff */
[-C--:B------:R-:W-:Y:S02]  /*7d980*/  LEA.HI.X.SX32 R31, R91, R2.reuse, 0x1, P3 ;  /* 0x000000025b1f7211 */ /* 0x080fe400018f0eff */
[-C--:B------:R-:W-:Y:S01]  /*7d990*/  IADD3 R6, P3, PT, R71, R3.reuse, RZ ;  /* 0x0000000347067210 */ /* 0x080fe20007f7e0ff */
[----:B------:R0:W-:Y:S01]  /*7d9a0*/  STL.64 [R1+0x2b8], R4 ;  /* 0x0002b80401007387 */ /* 0x0001e20000100a00 */
[----:B------:R-:W-:Y:S02]  /*7d9b0*/  VIADD R78, R69, UR43 ;  /* 0x0000002b454e7c36 */ /* 0x000fe40008000000 */
[----:B------:R-:W-:Y:S02]  /*7d9c0*/  LEA.HI.X.SX32 R7, R71, R2, 0x1, P3 ;  /* 0x0000000247077211 */ /* 0x000fe400018f0eff */
[----:B------:R-:W-:Y:S01]  /*7d9d0*/  VIADD R74, R78, UR42 ;  /* 0x0000002a4e4a7c36 */ /* 0x000fe20008000000 */
[----:B0-----:R-:W-:-:S04]  /*7d9e0*/  IADD3 R4, P4, PT, R0, R3, RZ ;  /* 0x0000000300047210 */ /* 0x001fc80007f9e0ff */
[-C--:B------:R-:W-:Y:S01]  /*7d9f0*/  LEA.HI.X.SX32 R5, R0, R2.reuse, 0x1, P4 ;  /* 0x0000000200057211 */ /* 0x080fe200020f0eff */
[----:B------:R-:W-:Y:S01]  /*7da00*/  STL.64 [R1+0x2a8], R6 ;  /* 0x0002a80601007387 */ /* 0x000fe20000100a00 */
[----:B------:R-:W-:Y:S01]  /*7da10*/  VIADD R70, R74, UR41 ;  /* 0x000000294a467c36 */ /* 0x000fe20008000000 */
[-C--:B------:R-:W-:Y:S02]  /*7da20*/  IADD3 R28, P0, PT, R92, R3.reuse, RZ ;  /* 0x000000035c1c7210 */ /* 0x080fe40007f1e0ff */
        /* <DEDUP_REMOVED lines=12> */
[-C--:B------:R-:W-:Y:S01]  /*7daf0*/  IADD3 R38, P0, PT, R78, R3.reuse, RZ ;  /* 0x000000034e267210 */ /* 0x080fe20007f1e0ff */
[----:B------:R-:W-:Y:S01]  /*7db00*/  VIADD R82, R73, UR37 ;  /* 0x0000002549527c36 */ /* 0x000fe20008000000 */
[----:B0-----:R-:W-:-:S04]  /*7db10*/  IADD3 R4, P3, PT, R74, R3, RZ ;  /* 0x000000034a047210 */ /* 0x001fc80007f7e0ff */
[-C--:B------:R-:W-:Y:S01]  /*7db20*/  LEA.HI.X.SX32 R5, R74, R2.reuse, 0x1, P3 ;  /* 0x000000024a057211 */ /* 0x080fe200018f0eff */
[----:B------:R-:W-:Y:S01]  /*7db30*/  VIADD R79, R82, UR36 ;  /* 0x00000024524f7c36 */ /* 0x000fe20008000000 */
[-C--:B------:R-:W-:Y:S02]  /*7db40*/  LEA.HI.X.SX32 R39, R78, R2.reuse, 0x1, P0 ;  /* 0x000000024e277211 */ /* 0x080fe400000f0eff */
[CC--:B------:R-:W-:Y:S01]  /*7db50*/  IADD3 R6, P0, PT, R80.reuse, R3.reuse, RZ ;  /* 0x0000000350067210 */ /* 0x0c0fe20007f1e0ff */
[----:B------:R0:W-:Y:S01]  /*7db60*/  STL.64 [R1+0x558], R4 ;  /* 0x0005580401007387 */ /* 0x0001e20000100a00 */
[----:B------:R-:W-:Y:S01]  /*7db70*/  IADD3 R36, P4, PT, R69, R3, RZ ;  /* 0x0000000345247210 */ /* 0x000fe20007f9e0ff */
[----:B------:R-:W-:Y:S01]  /*7db80*/  VIADD R76, R79, UR35 ;  /* 0x000000234f4c7c36 */ /* 0x000fe20008000000 */
[-C--:B------:R-:W-:Y:S02]  /*7db90*/  LEA.HI.X.SX32 R7, R80, R2.reuse, 0x1, P0 ;  /* 0x0000000250077211 */ /* 0x080fe400000f0eff */
[----:B------:R-:W-:-:S02]  /*7dba0*/  LEA.HI.X.SX32 R37, R69, R2, 0x1, P4 ;  /* 0x0000000245257211 */ /* 0x000fc400020f0eff */
[-C--:B------:R-:W-:Y:S02]  /*7dbb0*/  IADD3 R40, P4, PT, R70, R3.reuse, RZ ;  /* 0x0000000346287210 */ /* 0x080fe40007f9e0ff */
[----:B0-----:R-:W-:Y:S01]  /*7dbc0*/  IADD3 R4, P3, PT, R77, R3, RZ ;  /* 0x000000034d047210 */ /* 0x001fe20007f7e0ff */
[----:B------:R-:W-:-:S03]  /*7dbd0*/  VIADD R83, R76, UR34 ;  /* 0x000000224c537c36 */ /* 0x000fc60008000000 */
[-C--:B------:R-:W-:Y:S01]  /*7dbe0*/  LEA.HI.X.SX32 R5, R77, R2.reuse, 0x1, P3 ;  /* 0x000000024d057211 */ /* 0x080fe200018f0eff */
[----:B------:R-:W-:Y:S01]  /*7dbf0*/  STL.64 [R1+0x568], R6 ;  /* 0x0005680601007387 */ /* 0x000fe20000100a00 */
[-C--:B------:R-:W-:Y:S01]  /*7dc00*/  LEA.HI.X.SX32 R41, R70, R2.reuse, 0x1, P4 ;  /* 0x0000000246297211 */ /* 0x080fe200020f0eff */
[----:B------:R-:W-:Y:S01]  /*7dc10*/  VIADD R81, R83, UR33 ;  /* 0x0000002153517c36 */ /* 0x000fe20008000000 */
[-C--:B------:R-:W-:Y:S01]  /*7dc20*/  IADD3 R42, P4, PT, R73, R3.reuse, RZ ;  /* 0x00000003492a7210 */ /* 0x080fe20007f9e0ff */
[----:B------:R0:W-:Y:S02]  /*7dc30*/  STL.64 [R1+0x560], R4 ;  /* 0x0005600401007387 */ /* 0x0001e40000100a00 */
[----:B------:R-:W-:Y:S01]  /*7dc40*/  VIADD R68, R81, UR32 ;  /* 0x0000002051447c36 */ /* 0x000fe20008000000 */
[----:B------:R-:W-:Y:S02]  /*7dc50*/  LEA.HI.X.SX32 R43, R73, R2, 0x1, P4 ;  /* 0x00000002492b7211 */ /* 0x000fe400020f0eff */
[----:B------:R-:W-:-:S02]  /*7dc60*/  IADD3 R46, P4, PT, R76, R3, RZ ;  /* 0x000000034c2e7210 */ /* 0x000fc40007f9e0ff */
[----:B0-----:R-:W-:-:S04]  /*7dc70*/  IADD3 R4, P0, PT, R82, R3, RZ ;  /* 0x0000000352047210 */ /* 0x001fc80007f1e0ff */
[-C--:B------:R-:W-:Y:S02]  /*7dc80*/  LEA.HI.X.SX32 R5, R82, R2.reuse, 0x1, P0 ;  /* 0x0000000252057211 */ /* 0x080fe400000f0eff */
[-C--:B------:R-:W-:Y:S02]  /*7dc90*/  LEA.HI.X.SX32 R47, R76, R2.reuse, 0x1, P4 ;  /* 0x000000024c2f7211 */ /* 0x080fe400020f0eff */
[CC--:B------:R-:W-:Y:S01]  /*7dca0*/  IADD3 R6, P0, PT, R83.reuse, R3.reuse, RZ ;  /* 0x0000000353067210 */ /* 0x0c0fe20007f1e0ff */
[----:B------:R0:W-:Y:S01]  /*7dcb0*/  STL.64 [R1+0x278], R4 ;  /* 0x0002780401007387 */ /* 0x0001e20000100a00 */
[C---:B------:R-:W-:Y:S02]  /*7dcc0*/  VIADD R84, R68.reuse, UR31 ;  /* 0x0000001f44547c36 */ /* 0x040fe40008000000 */
[----:B------:R-:W-:Y:S02]  /*7dcd0*/  LEA.HI.X.SX32 R7, R83, R2, 0x1, P0 ;  /* 0x0000000253077211 */ /* 0x000fe400000f0eff */
[----:B0-----:R-:W-:-:S04]  /*7dce0*/  IADD3 R4, P4, PT, R68, R3, RZ ;  /* 0x0000000344047210 */ /* 0x001fc80007f9e0ff */
[----:B------:R-:W-:Y:S01]  /*7dcf0*/  LEA.HI.X.SX32 R5, R68, R2, 0x1, P4 ;  /* 0x0000000244057211 */ /* 0x000fe200020f0eff */
[----:B------:R-:W-:Y:S04]  /*7dd00*/  STL.64 [R1+0x260], R6 ;  /* 0x0002600601007387 */ /* 0x000fe80000100a00 */
[----:B------:R0:W-:Y:S02]  /*7dd10*/  STL.64 [R1+0x250], R4 ;  /* 0x0002500401007387 */ /* 0x0001e40000100a00 */
[----:B0-----:R-:W-:-:S04]  /*7dd20*/  IADD3 R4, P0, PT, R84, R3, RZ ;  /* 0x0000000354047210 */ /* 0x001fc80007f1e0ff */
[----:B------:R-:W-:-:S05]  /*7dd30*/  LEA.HI.X.SX32 R5, R84, R2, 0x1, P0 ;  /* 0x0000000254057211 */ /* 0x000fca00000f0eff */
[----:B------:R0:W-:Y:S04]  /*7dd40*/  STL.64 [R1+0x248], R4 ;  /* 0x0002480401007387 */ /* 0x0001e80000100a00 */
[----:B0-----:R-:W4:Y:S01]  /*7dd50*/  LDL.LU R4, [R1+0x25e0] ;  /* 0x0025e00001047983 */ /* 0x001f220000300800 */
[----:B------:R-:W-:Y:S01]  /*7dd60*/  VIADD R71, R84, UR30 ;  /* 0x0000001e54477c36 */ /* 0x000fe20008000000 */
[----:B------:R-:W-:Y:S01]  /*7dd70*/  IADD3 R44, P3, PT, R79, R3, RZ ;  /* 0x000000034f2c7210 */ /* 0x000fe20007f7e0ff */
[----:B------:R-:W-:Y:S01]  /*7dd80*/  IMAD.MOV.U32 R12, RZ, RZ, R56 ;  /* 0x000000ffff0c7224 */ /* 0x000fe200078e0038 */
[----:B------:R-:W3:Y:S01]  /*7dd90*/  LDL.LU R5, [R1+0x25f4] ;  /* 0x0025f40001057983 */ /* 0x000ee20000300800 */
[----:B------:R-:W-:Y:S01]  /*7dda0*/  VIADD R0, R71, UR29 ;  /* 0x0000001d47007c36 */ /* 0x000fe20008000000 */
[----:B------:R-:W-:Y:S01]  /*7ddb0*/  LEA.HI.X.SX32 R45, R79, R2, 0x1, P3 ;  /* 0x000000024f2d7211 */ /* 0x000fe200018f0eff */
[----:B------:R-:W-:Y:S01]  /*7ddc0*/  IMAD.MOV.U32 R13, RZ, RZ, R57 ;  /* 0x000000ffff0d7224 */ /* 0x000fe200078e0039 */
[----:B------:R-:W3:Y:S01]  /*7ddd0*/  LDL.LU R9, [R1+0x2e8] ;  /* 0x0002e80001097983 */ /* 0x000ee20000300800 */
[----:B------:R-:W-:-:S04]  /*7dde0*/  VIADD R74, R0, UR77 ;  /* 0x0000004d004a7c36 */ /* 0x000fc80008000000 */
[----:B------:R-:W-:-:S04]  /*7ddf0*/  VIADD R72, R74, UR76 ;  /* 0x0000004c4a487c36 */ /* 0x000fc80008000000 */
[----:B------:R-:W-:-:S04]  /*7de00*/  VIADD R69, R72, UR28 ;  /* 0x0000001c48457c36 */ /* 0x000fc80008000000 */
[----:B------:R-:W-:-:S04]  /*7de10*/  VIADD R77, R69, UR27 ;  /* 0x0000001b454d7c36 */ /* 0x000fc80008000000 */
[----:B------:R-:W-:-:S04]  /*7de20*/  VIADD R73, R77, UR26 ;  /* 0x0000001a4d497c36 */ /* 0x000fc80008000000 */
[----:B------:R-:W-:-:S04]  /*7de30*/  VIADD R70, R73, UR25 ;  /* 0x0000001949467c36 */ /* 0x000fc80008000000 */
[----:B------:R-:W-:Y:S01]  /*7de40*/  VIADD R76, R70, UR24 ;  /* 0x00000018464c7c36 */ /* 0x000fe20008000000 */
[----:B------:R-:W-:-:S03]  /*7de50*/  IADD3 R48, P3, PT, R81, R3, RZ ;  /* 0x0000000351307210 */ /* 0x000fc60007f7e0ff */
[----:B------:R-:W-:Y:S01]  /*7de60*/  VIADD R75, R76, UR23 ;  /* 0x000000174c4b7c36 */ /* 0x000fe20008000000 */
[----:B------:R-:W-:-:S03]  /*7de70*/  LEA.HI.X.SX32 R49, R81, R2, 0x1, P3 ;  /* 0x0000000251317211 */ /* 0x000fc600018f0eff */
[----:B------:R-:W-:Y:S01]  /*7de80*/  VIADD R68, R75, UR22 ;  /* 0x000000164b447c36 */ /* 0x000fe20008000000 */
[----:B------:R-:W-:-:S03]  /*7de90*/  IADD3 R50, P3, PT, R71, R3, RZ ;  /* 0x0000000347327210 */ /* 0x000fc60007f7e0ff */
[----:B------:R-:W-:Y:S01]  /*7dea0*/  VIADD R78, R68, UR19 ;  /* 0x00000013444e7c36 */ /* 0x000fe20008000000 */
[-C--:B------:R-:W-:Y:S02]  /*7deb0*/  IADD3 R52, P4, PT, R0, R3.reuse, RZ ;  /* 0x0000000300347210 */ /* 0x080fe40007f9e0ff */
[-C--:B------:R-:W-:Y:S01]  /*7dec0*/  LEA.HI.X.SX32 R51, R71, R2.reuse, 0x1, P3 ;  /* 0x0000000247337211 */ /* 0x080fe200018f0eff */
[----:B------:R-:W-:Y:S01]  /*7ded0*/  VIADD R71, R78, UR14 ;  /* 0x0000000e4e477c36 */ /* 0x000fe20008000000 */
[-C--:B------:R-:W-:Y:S01]  /*7dee0*/  IADD3 R56, P3, PT, R72, R3.reuse, RZ ;  /* 0x0000000348387210 */ /* 0x080fe20007f7e0ff */
[----:B------:R-:W-:Y:S01]  /*7def0*/  IMAD.MOV.U32 R6, RZ, RZ, R62 ;  /* 0x000000ffff067224 */ /* 0x000fe200078e003e */
[-C--:B------:R-:W-:Y:S01]  /*7df00*/  LEA.HI.X.SX32 R53, R0, R2.reuse, 0x1, P4 ;  /* 0x0000000200357211 */ /* 0x080fe200020f0eff */
[----:B------:R-:W-:Y:S01]  /*7df10*/  IMAD.MOV.U32 R8, RZ, RZ, R58 ;  /* 0x000000ffff087224 */ /* 0x000fe200078e003a */
[----:B------:R-:W-:Y:S01]  /*7df20*/  LEA.HI.X.SX32 R57, R72, R2, 0x1, P3 ;  /* 0x0000000248397211 */ /* 0x000fe200018f0eff */
[----:B------:R-:W-:Y:S01]  /*7df30*/  VIADD R0, R71, UR13 ;  /* 0x0000000d47007c36 */ /* 0x000fe20008000000 */
[----:B------:R-:W-:-:S02]  /*7df40*/  IADD3 R58, P4, PT, R69, R3, RZ ;  /* 0x00000003453a7210 */ /* 0x000fc40007f9e0ff */
[-C--:B------:R-:W-:Y:S01]  /*7df50*/  IADD3 R62, P3, PT, R73, R3.reuse, RZ ;  /* 0x00000003493e7210 */ /* 0x080fe20007f7e0ff */
[----:B------:R-:W-:Y:S01]  /*7df60*/  IMAD.MOV.U32 R7, RZ, RZ, R63 ;  /* 0x000000ffff077224 */ /* 0x000fe200078e003f */
[-C--:B------:R-:W-:Y:S01]  /*7df70*/  LEA.HI.X.SX32 R59, R69, R2.reuse, 0x1, P4 ;  /* 0x00000002453b7211 */ /* 0x080fe200020f0eff */
[----:B------:R-:W-:Y:S01]  /*7df80*/  VIADD R72, R0, UR16 ;  /* 0x0000001000487c36 */ /* 0x000fe20008000000 */
[-C--:B------:R-:W-:Y:S01]  /*7df90*/  LEA.HI.X.SX32 R63, R73, R2.reuse, 0x1, P3 ;  /* 0x00000002493f7211 */ /* 0x080fe200018f0eff */
[----:B------:R-:W-:Y:S01]  /*7dfa0*/  IMAD.MOV.U32 R14, RZ, RZ, R54 ;  /* 0x000000ffff0e7224 */ /* 0x000fe200078e0036 */
[-C--:B------:R-:W-:Y:S02]  /*7dfb0*/  IADD3 R54, P0, PT, R74, R3.reuse, RZ ;  /* 0x000000034a367210 */ /* 0x080fe40007f1e0ff */
[-C--:B------:R-:W-:Y:S02]  /*7dfc0*/  IADD3 R64, P4, PT, R70, R3.reuse, RZ ;  /* 0x0000000346407210 */ /* 0x080fe40007f9e0ff */
[CC--:B------:R-:W-:Y:S01]  /*7dfd0*/  IADD3 R92, P3, PT, R75.reuse, R3.reuse, RZ ;  /* 0x000000034b5c7210 */ /* 0x0c0fe20007f7e0ff */
[----:B------:R-:W-:Y:S01]  /*7dfe0*/  VIADD R69, R72, UR18 ;  /* 0x0000001248457c36 */ /* 0x000fe20008000000 */
[-C--:B------:R-:W-:Y:S01]  /*7dff0*/  LEA.HI.X.SX32 R65, R70, R2.reuse, 0x1, P4 ;  /* 0x0000000246417211 */ /* 0x080fe200020f0eff */
[----:B------:R-:W-:Y:S01]  /*7e000*/  IMAD.MOV.U32 R15, RZ, RZ, R55 ;  /* 0x000000ffff0f7224 */ /* 0x000fe200078e0037 */
[-C--:B------:R-:W-:Y:S01]  /*7e010*/  LEA.HI.X.SX32 R55, R74, R2.reuse, 0x1, P0 ;  /* 0x000000024a377211 */ /* 0x080fe200000f0eff */
[----:B------:R-:W-:Y:S01]  /*7e020*/  IMAD.MOV.U32 R10, RZ, RZ, R60 ;  /* 0x000000ffff0a7224 */ /* 0x000fe200078e003c */
[----:B------:R-:W-:Y:S01]  /*7e030*/  LEA.HI.X.SX32 R93, R75, R2, 0x1, P3 ;  /* 0x000000024b5d7211 */ /* 0x000fe200018f0eff */
[----:B------:R-:W-:Y:S01]  /*7e040*/  VIADD R70, R69, UR15 ;  /* 0x0000000f45467c36 */ /* 0x000fe20008000000 */
[----:B------:R-:W-:-:S02]  /*7e050*/  IADD3 R60, P0, PT, R77, R3, RZ ;  /* 0x000000034d3c7210 */ /* 0x000fc40007f1e0ff */
[CC--:B------:R-:W-:Y:S02]  /*7e060*/  IADD3 R90, P4, PT, R68.reuse, R3.reuse, RZ ;  /* 0x00000003445a7210 */ /* 0x0c0fe40007f9e0ff */
[-C--:B------:R-:W-:Y:S01]  /*7e070*/  IADD3 R86, P3, PT, R71, R3.reuse, RZ ;  /* 0x0000000347567210 */ /* 0x080fe20007f7e0ff */
[----:B------:R-:W-:Y:S01]  /*7e080*/  IMAD.MOV.U32 R11, RZ, RZ, R61 ;  /* 0x000000ffff0b7224 */ /* 0x000fe200078e003d */
[-C--:B------:R-:W-:Y:S02]  /*7e090*/  LEA.HI.X.SX32 R61, R77, R2.reuse, 0x1, P0 ;  /* 0x000000024d3d7211 */ /* 0x080fe400000f0eff */
[-C--:B------:R-:W-:Y:S01]  /*7e0a0*/  LEA.HI.X.SX32 R91, R68, R2.reuse, 0x1, P4 ;  /* 0x00000002445b7211 */ /* 0x080fe200020f0eff */
[----:B------:R-:W-:Y:S01]  /*7e0b0*/  VIADD R68, R70, UR17 ;  /* 0x0000001146447c36 */ /* 0x000fe20008000000 */
[----:B------:R-:W-:Y:S02]  /*7e0c0*/  LEA.HI.X.SX32 R87, R71, R2, 0x1, P3 ;  /* 0x0000000247577211 */ /* 0x000fe400018f0eff */
[----:B------:R-:W-:-:S02]  /*7e0d0*/  IADD3 R66, P0, PT, R76, R3, RZ ;  /* 0x000000034c427210 */ /* 0x000fc40007f1e0ff */
[CC--:B------:R-:W-:Y:S02]  /*7e0e0*/  IADD3 R80, P3, PT, R69.reuse, R3.reuse, RZ ;  /* 0x0000000345507210 */ /* 0x0c0fe40007f7e0ff */
[-C--:B------:R-:W-:Y:S02]  /*7e0f0*/  IADD3 R84, P4, PT, R0, R3.reuse, RZ ;  /* 0x0000000300547210 */ /* 0x080fe40007f9e0ff */
[-C--:B------:R-:W-:Y:S02]  /*7e100*/  LEA.HI.X.SX32 R67, R76, R2.reuse, 0x1, P0 ;  /* 0x000000024c437211 */ /* 0x080fe400000f0eff */
[-C--:B------:R-:W-:Y:S02]  /*7e110*/  LEA.HI.X.SX32 R81, R69, R2.reuse, 0x1, P3 ;  /* 0x0000000245517211 */ /* 0x080fe400018f0eff */
[----:B------:R-:W-:Y:S02]  /*7e120*/  IADD3 R76, P3, PT, R68, R3, RZ ;  /* 0x00000003444c7210 */ /* 0x000fe40007f7e0ff */
[-C--:B------:R-:W-:Y:S01]  /*7e130*/  LEA.HI.X.SX32 R85, R0, R2.reuse, 0x1, P4 ;  /* 0x0000000200557211 */ /* 0x080fe200020f0eff */
[C---:B--2---:R-:W-:Y:S01]  /*7e140*/  VIADD R71, R68.reuse, UR12 ;  /* 0x0000000c44477c36 */ /* 0x044fe20008000000 */
[----:B------:R-:W-:Y:S01]  /*7e150*/  LEA.HI.X.SX32 R77, R68, R2, 0x1, P3 ;  /* 0x00000002444d7211 */ /* 0x000fe200018f0eff */
[----:B------:R-:W-:Y:S01]  /*7e160*/  IMAD.MOV.U32 R23, RZ, RZ, R13 ;  /* 0x000000ffff177224 */ /* 0x000fe200078e000d */
[----:B------:R-:W-:-:S02]  /*7e170*/  PRMT R68, R8, 0x9910, RZ ;  /* 0x0000991008447816 */ /* 0x000fc400000000ff */
[----:B----4-:R-:W-:Y:S02]  /*7e180*/  ISETP.LT.AND P4, PT, R4, UR6, !P1 ;  /* 0x0000000604007c0c */ /* 0x010fe4000cf81270 */
[C---:B------:R-:W-:Y:S01]  /*7e190*/  IADD3 R88, P0, PT, R78.reuse, R3, RZ ;  /* 0x000000034e587210 */ /* 0x040fe20007f1e0ff */
[----:B------:R-:W2:Y:S01]  /*7e1a0*/  LDL.LU R4, [R1+0x2ec] ;  /* 0x0002ec0001047983 */ /* 0x000ea20000300800 */
[----:B------:R-:W-:Y:S01]  /*7e1b0*/  VIADD R73, R71, UR11 ;  /* 0x0000000b47497c36 */ /* 0x000fe20008000000 */
[----:B------:R-:W0:Y:S02]  /*7e1c0*/  LDCU UR6, c[0x0][0x39c] ;  /* 0x00007380ff0677ac */ /* 0x000e240008000800 */
[----:B------:R-:W4:Y:S04]  /*7e1d0*/  LDL.LU R21, [R1+0x2f0] ;  /* 0x0002f00001157983 */ /* 0x000f280000300800 */
[----:B------:R-:W4:Y:S04]  /*7e1e0*/  LDL.LU R13, [R1+0x2f4] ;  /* 0x0002f400010d7983 */ /* 0x000f280000300800 */
[----:B------:R-:W2:Y:S01]  /*7e1f0*/  LDL.LU R8, [R1+0x25f8] ;  /* 0x0025f80001087983 */ /* 0x000ea20000300800 */
[----:B------:R-:W-:-:S02]  /*7e200*/  LEA.HI.X.SX32 R89, R78, R2, 0x1, P0 ;  /* 0x000000024e597211 */ /* 0x000fc400000f0eff */
[----:B------:R-:W-:Y:S01]  /*7e210*/  IADD3 R82, P0, PT, R72, R3, RZ ;  /* 0x0000000348527210 */ /* 0x000fe20007f1e0ff */
[----:B---3--:R-:W-:-:S03]  /*7e220*/  VIADD R0, R73, UR10 ;  /* 0x0000000a49007c36 */ /* 0x008fc60008000000 */
[-C--:B------:R-:W-:Y:S02]  /*7e230*/  LEA.HI.X.SX32 R83, R72, R2.reuse, 0x1, P0 ;  /* 0x0000000248537211 */ /* 0x080fe400000f0eff */
[-C--:B------:R-:W-:Y:S01]  /*7e240*/  IADD3 R78, P0, PT, R70, R3.reuse, RZ ;  /* 0x00000003464e7210 */ /* 0x080fe20007f1e0ff */
[----:B-----5:R-:W-:Y:S01]  /*7e250*/  VIADD R69, R0, UR9 ;  /* 0x0000000900457c36 */ /* 0x020fe20008000000 */
[----:B------:R-:W1:Y:S02]  /*7e260*/  LDCU UR9, c[0x0][0x39c] ;  /* 0x00007380ff0977ac */ /* 0x000e640008000800 */
[----:B------:R-:W-:Y:S02]  /*7e270*/  LEA.HI.X.SX32 R79, R70, R2, 0x1, P0 ;  /* 0x00000002464f7211 */ /* 0x000fe400000f0eff */
[-C--:B------:R-:W-:Y:S02]  /*7e280*/  IADD3 R74, P0, PT, R71, R3.reuse, RZ ;  /* 0x00000003474a7210 */ /* 0x080fe40007f1e0ff */
[----:B------:R-:W-:-:S02]  /*7e290*/  IADD3 R70, P3, PT, R69, R3, RZ ;  /* 0x0000000345467210 */ /* 0x000fc40007f7e0ff */
[-C--:B------:R-:W-:Y:S02]  /*7e2a0*/  LEA.HI.X.SX32 R75, R71, R2.reuse, 0x1, P0 ;  /* 0x00000002474b7211 */ /* 0x080fe400000f0eff */
[-C--:B------:R-:W-:Y:S02]  /*7e2b0*/  IADD3 R72, P0, PT, R73, R3.reuse, RZ ;  /* 0x0000000349487210 */ /* 0x080fe40007f1e0ff */
[-C--:B------:R-:W-:Y:S01]  /*7e2c0*/  LEA.HI.X.SX32 R71, R69, R2.reuse, 0x1, P3 ;  /* 0x0000000245477211 */ /* 0x080fe200018f0eff */
[----:B------:R-:W-:Y:S01]  /*7e2d0*/  IMAD.MOV.U32 R69, RZ, RZ, R68 ;  /* 0x000000ffff457224 */ /* 0x000fe200078e0044 */
[----:B------:R-:W-:Y:S01]  /*7e2e0*/  ISETP.LT.AND P3, PT, R5, UR4, !P1 ;  /* 0x0000000405007c0c */ /* 0x000fe2000cf61270 */
[----:B------:R-:W-:Y:S01]  /*7e2f0*/  IMAD.MOV.U32 R22, RZ, RZ, R12 ;  /* 0x000000ffff167224 */ /* 0x000fe200078e000c */
[-C--:B------:R-:W-:Y:S01]  /*7e300*/  LEA.HI.X.SX32 R73, R73, R2.reuse, 0x1, P0 ;  /* 0x0000000249497211 */ /* 0x080fe200000f0eff */
[----:B------:R-:W0:Y:S01]  /*7e310*/  LDL.LU R5, [R1+0x25dc] ;  /* 0x0025dc0001057983 */ /* 0x000e220000300800 */
[C---:B------:R-:W-:Y:S01]  /*7e320*/  IADD3 R68, P0, PT, R0.reuse, R3, RZ ;  /* 0x0000000300447210 */ /* 0x040fe20007f1e0ff */
[----:B------:R-:W-:Y:S01]  /*7e330*/  IMAD.MOV.U32 R16, RZ, RZ, R14 ;  /* 0x000000ffff107224 */ /* 0x000fe200078e000e */
[----:B------:R-:W-:Y:S01]  /*7e340*/  SHF.R.S32.HI R3, RZ, 0x8, R69 ;  /* 0x00000008ff037819 */ /* 0x000fe20000011445 */
[----:B------:R-:W3:Y:S01]  /*7e350*/  LDL.LU R12, [R1+0x25e4] ;  /* 0x0025e400010c7983 */ /* 0x000ee20000300800 */
[----:B------:R-:W-:Y:S01]  /*7e360*/  IMAD.MOV.U32 R17, RZ, RZ, R15 ;  /* 0x000000ffff117224 */ /* 0x000fe200078e000f */
[----:B------:R-:W-:Y:S01]  /*7e370*/  LEA.HI.X.SX32 R69, R0, R2, 0x1, P0 ;  /* 0x0000000200457211 */ /* 0x000fe200000f0eff */
[----:B------:R-:W3:Y:S01]  /*7e380*/  LDCU UR4, c[0x0][0x39c] ;  /* 0x00007380ff0477ac */ /* 0x000ee20008000800 */
[----:B------:R-:W5:Y:S04]  /*7e390*/  LDL.LU R14, [R1+0x2f8] ;  /* 0x0002f800010e7983 */ /* 0x000f680000300800 */
[----:B------:R-:W5:Y:S01]  /*7e3a0*/  LDL.LU R15, [R1+0x2fc] ;  /* 0x0002fc00010f7983 */ /* 0x000f620000300800 */
[----:B--2---:R-:W-:-:S02]  /*7e3b0*/  ISETP.LT.AND P0, PT, R8, UR5, !P1 ;  /* 0x0000000508007c0c */ /* 0x004fc4000cf01270 */
[----:B------:R-:W-:Y:S01]  /*7e3c0*/  F2FP.SATFINITE.E4M3.F32.PACK_AB_MERGE_C R4, R4, R9, RZ ;  /* 0x000000090404723e */ /* 0x000fe200048070ff */
[----:B------:R-:W2:Y:S01]  /*7e3d0*/  LDL.LU R8, [R1+0x25e8] ;  /* 0x0025e80001087983 */ /* 0x000ea20000300800 */
[----:B------:R-:W-:Y:S01]  /*7e3e0*/  IMAD.MOV.U32 R18, RZ, RZ, R10 ;  /* 0x000000ffff127224 */ /* 0x000fe200078e000a */
[----:B------:R-:W0:Y:S01]  /*7e3f0*/  LDCU UR5, c[0x0][0x39c] ;  /* 0x00007380ff0577ac */ /* 0x000e220008000800 */
[----:B------:R-:W-:Y:S01]  /*7e400*/  PRMT R0, R4, 0x9910, RZ ;  /* 0x0000991004007816 */ /* 0x000fe200000000ff */
[----:B------:R-:W-:Y:S01]  /*7e410*/  IMAD.MOV.U32 R19, RZ, RZ, R11 ;  /* 0x000000ffff137224 */ /* 0x000fe200078e000b */
[----:B------:R4:W-:Y:S02]  /*7e420*/  @P2 STG.E.U8 desc[UR20][R22.64], R3 ;  /* 0x0000000316002986 */ /* 0x0009e4000c101114 */
[----:B------:R-:W-:Y:S02]  /*7e430*/  SHF.R.S32.HI R0, RZ, 0x8, R0 ;  /* 0x00000008ff007819 */ /* 0x000fe40000011400 */
[----:B------:R-:W5:Y:S04]  /*7e440*/  LDL.LU.64 R10, [R1+0x7c0] ;  /* 0x0007c000010a7983 */ /* 0x000f680000300a00 */
[----:B------:R-:W5:Y:S04]  /*7e450*/  LDL.LU R9, [R1+0x100] ;  /* 0x0001000001097983 */ /* 0x000f680000300800 */
[----:B------:R1:W-:Y:S01]  /*7e460*/  @P5 STG.E.U8 desc[UR20][R16.64], R4 ;  /* 0x0000000410005986 */ /* 0x0003e2000c101114 */
[----:B----4-:R-:W-:-:S02]  /*7e470*/  F2FP.SATFINITE.E4M3.F32.PACK_AB_MERGE_C R3, R13, R21, RZ ;  /* 0x000000150d03723e */ /* 0x010fc400048070ff */
[----:B0-----:R-:W-:Y:S01]  /*7e480*/  ISETP.LT.AND P2, PT, R5, UR6, !P1 ;  /* 0x0000000605007c0c */ /* 0x001fe2000cf41270 */
[----:B------:R0:W-:Y:S01]  /*7e490*/  @P4 STG.E.U8 desc[UR20][R18.64], R0 ;  /* 0x0000000012004986 */ /* 0x0001e2000c101114 */
[----:B---3--:R-:W-:-:S03]  /*7e4a0*/  ISETP.LT.AND P5, PT, R12, UR4, !P1 ;  /* 0x000000040c007c0c */ /* 0x008fc6000cfa1270 */
[----:B------:R-:W3:Y:S01]  /*7e4b0*/  LDL.LU R5, [R1+0x104] ;  /* 0x0001040001057983 */ /* 0x000ee20000300800 */
[----:B------:R-:W4:Y:S03]  /*7e4c0*/  LDCU UR4, c[0x0][0x39c] ;  /* 0x00007380ff0477ac */ /* 0x000f260008000800 */
[----:B-1----:R-:W3:Y:S01]  /*7e4d0*/  LDL.LU R4, [R1+0x25ec] ;  /* 0x0025ec0001047983 */ /* 0x002ee20000300800 */
[----:B------:R-:W-:Y:S01]  /*7e4e0*/  PRMT R2, R3, 0x9910, RZ ;  /* 0x0000991003027816 */ /* 0x000fe200000000ff */
[----:B------:R-:W1:Y:S02]  /*7e4f0*/  LDCU UR6, c[0x0][0x39c] ;  /* 0x00007380ff0677ac */ /* 0x000e640008000800 */
[----:B------:R-:W4:Y:S04]  /*7e500*/  LDL.LU.64 R16, [R1+0x7b8] ;  /* 0x0007b80001107983 */ /* 0x000f280000300a00 */
[----:B------:R-:W4:Y:S01]  /*7e510*/  LDL.LU.64 R12, [R1+0x7b0] ;  /* 0x0007b000010c7983 */ /* 0x000f220000300a00 */
[----:B--2---:R-:W-:Y:S01]  /*7e520*/  ISETP.LT.AND P4, PT, R8, UR8, !P1 ;  /* 0x0000000808007c0c */ /* 0x004fe2000cf81270 */
[----:B0-----:R-:W-:-:S02]  /*7e530*/  IMAD.MOV.U32 R0, RZ, RZ, R2 ;  /* 0x000000ffff007224 */ /* 0x001fc400078e0002 */
[----:B------:R-:W4:Y:S01]  /*7e540*/  LDL.LU R8, [R1+0x25f0] ;  /* 0x0025f00001087983 */ /* 0x000f220000300800 */
[----:B-----5:R-:W-:Y:S01]  /*7e550*/  F2FP.SATFINITE.E4M3.F32.PACK_AB_MERGE_C R2, R15, R14, RZ ;  /* 0x0000000e0f02723e */ /* 0x020fe200048070ff */
[----:B------:R-:W0:Y:S01]  /*7e560*/  LDCU UR8, c[0x0][0x39c] ;  /* 0x00007380ff0877ac */ /* 0x000e220008000800 */
[----:B------:R-:W-:Y:S01]  /*7e570*/  SHF.R.S32.HI R0, RZ, 0x8, R0 ;  /* 0x00000008ff007819 */ /* 0x000fe20000011400 */
[----:B------:R2:W-:Y:S04]  /*7e580*/  @P3 STG.E.U8 desc[UR20][R6.64], R3 ;  /* 0x0000000306003986 */ /* 0x0005e8000c101114 */
[----:B------:R-:W5:Y:S04]  /*7e590*/  LDL.LU R23, [R1+0x108] ;  /* 0x0001080001177983 */ /* 0x000f680000300800 */
[----:B------:R-:W5:Y:S01]  /*7e5a0*/  LDL.LU R15, [R1+0x10c] ;  /* 0x00010c00010f7983 */ /* 0x000f620000300800 */
[----:B--2---:R-:W-:-:S03]  /*7e5b0*/  PRMT R3, R2, 0x9910, RZ ;  /* 0x0000991002037816 */ /* 0x004fc600000000ff */
[----:B------:R2:W-:Y:S01]  /*7e5c0*/  @P0 STG.E.U8 desc[UR20][R10.64], R0 ;  /* 0x000000000a000986 */ /* 0x0005e2000c101114 */
[----:B---3--:R-:W-:Y:S01]  /*7e5d0*/  ISETP.LT.AND P3, PT, R4, UR5, !P1 ;  /* 0x0000000504007c0c */ /* 0x008fe2000cf61270 */
[----:B--2---:R-:W-:Y:S02]  /*7e5e0*/  IMAD.MOV.U32 R0, RZ, RZ, R3 ;  /* 0x000000ffff007224 */ /* 0x004fe400078e0003 */
[----:B------:R-:W1:Y:S01]  /*7e5f0*/  LDL.LU R4, [R1+0x25c8] ;  /* 0x0025c80001047983 */ /* 0x000e620000300800 */
[----:B------:R-:W2:Y:S03]  /*7e600*/  LDCU UR5, c[0x0][0x39c] ;  /* 0x00007380ff0577ac */ /* 0x000ea60008000800 */
[----:B------:R-:W3:Y:S04]  /*7e610*/  LDL.LU.64 R6, [R1+0x7a8] ;  /* 0x0007a80001067983 */ /* 0x000ee80000300a00 */
[----:B------:R-:W2:Y:S01]  /*7e620*/  LDL.LU.64 R20, [R1+0x7a0] ;  /* 0x0007a00001147983 */ /* 0x000ea20000300a00 */
[----:B------:R-:W-:-:S03]  /*7e630*/  F2FP.SATFINITE.E4M3.F32.PACK_AB_MERGE_C R3, R5, R9, RZ ;  /* 0x000000090503723e */ /* 0x000fc600048070ff */
[----:B------:R-:W2:Y:S04]  /*7e640*/  LDL.LU R10, [R1+0x25cc] ;  /* 0x0025cc00010a7983 */ /* 0x000ea80000300800 */
[----:B------:R-:W3:Y:S01]  /*7e650*/  LDL.LU R11, [R1+0x110] ;  /* 0x00011000010b7983 */ /* 0x000ee20000300800 */
[----:B----4-:R-:W-:-:S03]  /*7e660*/  ISETP.LT.AND P0, PT, R8, UR4, !P1 ;  /* 0x0000000408007c0c */ /* 0x010fc6000cf01270 */
[----:B------:R4:W-:Y:S01]  /*7e670*/  @P2 STG.E.U8 desc[UR20][R16.64], R2 ;  /* 0x0000000210002986 */ /* 0x0009e2000c101114 */
[----:B------:R-:W-:Y:S01]  /*7e680*/  SHF.R.S32.HI R0, RZ, 0x8, R0 ;  /* 0x00000008ff007819 */ /* 0x000fe20000011400 */
[----:B------:R-:W0:Y:S02]  /*7e690*/  LDCU UR4, c[0x0][0x39c] ;  /* 0x00007380ff0477ac */ /* 0x000e240008000800 */
[----:B------:R-:W5:Y:S04]  /*7e6a0*/  LDL.LU R8, [R1+0x114] ;  /* 0x0001140001087983 */ /* 0x000f680000300800 */
[----:B------:R-:W5:Y:S04]  /*7e6b0*/  LDL.LU.64 R18, [R1+0x798] ;  /* 0x0007980001127983 */ /* 0x000f680000300a00 */
[----:B------:R-:W0:Y:S04]  /*7e6c0*/  LDL.LU R5, [R1+0x25d0] ;  /* 0x0025d00001057983 */ /* 0x000e280000300800 */
[----:B----4-:R-:W4:Y:S04]  /*7e6d0*/  LDL.LU.64 R16, [R1+0x790] ;  /* 0x0007900001107983 */ /* 0x010f280000300a00 */
[----:B------:R1:W-:Y:S02]  /*7e6e0*/  @P5 STG.E.U8 desc[UR20][R12.64], R0 ;  /* 0x000000000c005986 */ /* 0x0003e4000c101114 */
[----:B-1----:R-:W-:Y:S01]  /*7e6f0*/  ISETP.LT.AND P2, PT, R4, UR6, !P1 ;  /* 0x0000000604007c0c */ /* 0x002fe2000cf41270 */
[----:B------:R-:W1:Y:S01]  /*7e700*/  LDCU UR6, c[0x0][0x39c] ;  /* 0x00007380ff0677ac */ /* 0x000e620008000800 */
[----:B------:R-:W4:Y:S04]  /*7e710*/  LDL.LU R4, [R1+0x25d4] ;  /* 0x0025d40001047983 */ /* 0x000f280000300800 */
[----:B------:R-:W4:Y:S04]  /*7e720*/  LDL.LU R14, [R1+0x118] ;  /* 0x00011800010e7983 */ /* 0x000f280000300800 */
[----:B------:R-:W4:Y:S01]  /*7e730*/  LDL.LU R9, [R1+0x11c] ;  /* 0x00011c0001097983 */ /* 0x000f220000300800 */
[----:B--2---:R-:W-:Y:S01]  /*7e740*/  ISETP.LT.AND P5, PT, R10, UR5, !P1 ;  /* 0x000000050a007c0c */ /* 0x004fe2000cfa1270 */
[----:B------:R-:W2:Y:S02]  /*7e750*/  LDCU UR5, c[0x0][0x39c] ;  /* 0x00007380ff0577ac */ /* 0x000ea40008000800 */
[----:B------:R-:W2:Y:S04]  /*7e760*/  LDL.LU.64 R12, [R1+0x788] ;  /* 0x00078800010c7983 */ /* 0x000ea80000300a00 */
[----:B---3--:R3:W-:Y:S04]  /*7e770*/  @P4 STG.E.U8 desc[UR20][R6.64], R3 ;  /* 0x0000000306004986 */ /* 0x0087e8000c101114 */
[----:B------:R-:W1:Y:S01]  /*7e780*/  LDL.LU R10, [R1+0x25d8] ;  /* 0x0025d800010a7983 */ /* 0x000e620000300800 */
[----:B0-----:R-:W-:Y:S01]  /*7e790*/  ISETP.LT.AND P4, PT, R5, UR8, !P1 ;  /* 0x0000000805007c0c */ /* 0x001fe2000cf81270 */
[----:B------:R-:W0:Y:S02]  /*7e7a0*/  LDCU UR8, c[0x0][0x39c] ;  /* 0x00007380ff0877ac */ /* 0x000e240008000800 */
[----:B------:R-:W2:Y:S01]  /*7e7b0*/  LDL.LU R5, [R1+0x25b4] ;  /* 0x0025b40001057983 */ /* 0x000ea20000300800 */
[----:B------:R-:W-:-:S03]  /*7e7c0*/  PRMT R2, R3, 0x9910, RZ ;  /* 0x0000991003027816 */ /* 0x000fc600000000ff */
[----:B---3--:R-:W3:Y:S02]  /*7e7d0*/  LDL.LU.64 R6, [R1+0x780] ;  /* 0x0007800001067983 */ /* 0x008ee40000300a00 */
[----:B------:R-:W-:Y:S01]  /*7e7e0*/  IMAD.MOV.U32 R0, RZ, RZ, R2 ;  /* 0x000000ffff007224 */ /* 0x000fe200078e0002 */
[----:B-----5:R-:W-:Y:S02]  /*7e7f0*/  F2FP.SATFINITE.E4M3.F32.PACK_AB_MERGE_C R2, R15, R23, RZ ;  /* 0x000000170f02723e */ /* 0x020fe400048070ff */
[----:B------:R-:W5:Y:S02]  /*7e800*/  LDL.LU R15, [R1+0x120] ;  /* 0x00012000010f7983 */ /* 0x000f640000300800 */
[----:B------:R-:W-:Y:S02]  /*7e810*/  SHF.R.S32.HI R0, RZ, 0x8, R0 ;  /* 0x00000008ff007819 */ /* 0x000fe40000011400 */
[----:B------:R-:W-:-:S03]  /*7e820*/  PRMT R3, R2, 0x9910, RZ ;  /* 0x0000991002037816 */ /* 0x000fc600000000ff */
[----:B------:R0:W-:Y:S01]  /*7e830*/  @P3 STG.E.U8 desc[UR20][R20.64], R0 ;  /* 0x0000000014003986 */ /* 0x0001e2000c101114 */
[----:B----4-:R-:W-:Y:S01]  /*7e840*/  ISETP.LT.AND P3, PT, R4, UR4, !P1 ;  /* 0x0000000404007c0c */ /* 0x010fe2000cf61270 */
[----:B0-----:R-:W-:Y:S02]  /*7e850*/  IMAD.MOV.U32 R0, RZ, RZ, R3 ;  /* 0x000000ffff007224 */ /* 0x001fe400078e0003 */
[----:B------:R-:W5:Y:S01]  /*7e860*/  LDL.LU R4, [R1+0x124] ;  /* 0x0001240001047983 */ /* 0x000f620000300800 */
[----:B------:R-:W-:Y:S01]  /*7e870*/  F2FP.SATFINITE.E4M3.F32.PACK_AB_MERGE_C R3, R8, R11, RZ ;  /* 0x0000000b0803723e */ /* 0x000fe200048070ff */
[----:B------:R-:W0:Y:S01]  /*7e880*/  LDCU UR4, c[0x0][0x39c] ;  /* 0x00007380ff0477ac */ /* 0x000e220008000800 */
[----:B------:R-:W-:Y:S01]  /*7e890*/  SHF.R.S32.HI R0, RZ, 0x8, R0 ;  /* 0x00000008ff007819 */ /* 0x000fe20000011400 */
[----:B------:R4:W-:Y:S04]  /*7e8a0*/  @P0 STG.E.U8 desc[UR20][R18.64], R2 ;  /* 0x0000000212000986 */ /* 0x0009e8000c101114 */
[----:B------:R-:W0:Y:S01]  /*7e8b0*/  LDL.LU R8, [R1+0x25b8] ;  /* 0x0025b80001087983 */ /* 0x000e220000300800 */
[----:B-1----:R-:W-:-:S03]  /*7e8c0*/  ISETP.LT.AND P0, PT, R10, UR6, !P1 ;  /* 0x000000060a007c0c */ /* 0x002fc6000cf01270 */
[----:B------:R1:W-:Y:S01]  /*7e8d0*/  @P2 STG.E.U8 desc[UR20][R16.64], R0 ;  /* 0x0000000010002986 */ /* 0x0003e2000c101114 */
[----:B------:R-:W0:Y:S03]  /*7e8e0*/  LDCU UR6, c[0x0][0x39c] ;  /* 0x00007380ff0677ac */ /* 0x000e260008000800 */
[----:B----4-:R-:W4:Y:S04]  /*7e8f0*/  LDL.LU.64 R18, [R1+0x778] ;  /* 0x0007780001127983 */ /* 0x010f280000300a00 */
[----:B------:R-:W4:Y:S01]  /*7e900*/  LDL.LU.64 R10, [R1+0x770] ;  /* 0x00077000010a7983 */ /* 0x000f220000300a00 */
[----:B--2---:R-:W-:Y:S02]  /*7e910*/  ISETP.LT.AND P2, PT, R5, UR5, !P1 ;  /* 0x0000000505007c0c */ /* 0x004fe4000cf41270 */
[----:B------:R-:W-:Y:S01]  /*7e920*/  PRMT R2, R3, 0x9910, RZ ;  /* 0x0000991003027816 */ /* 0x000fe200000000ff */
[----:B------:R-:W2:Y:S01]  /*7e930*/  LDL.LU R5, [R1+0x25bc] ;  /* 0x0025bc0001057983 */ /* 0x000ea20000300800 */
[----:B------:R-:W0:Y:S03]  /*7e940*/  LDCU UR5, c[0x0][0x39c] ;  /* 0x00007380ff0577ac */ /* 0x000e260008000800 */
[----:B-1----:R-:W-:Y:S01]  /*7e950*/  IMAD.MOV.U32 R0, RZ, RZ, R2 ;  /* 0x000000ffff007224 */ /* 0x002fe200078e0002 */
[----:B------:R-:W-:Y:S01]  /*7e960*/  F2FP.SATFINITE.E4M3.F32.PACK_AB_MERGE_C R2, R9, R14, RZ ;  /* 0x0000000e0902723e */ /* 0x000fe200048070ff */
[----:B------:R-:W4:Y:S03]  /*7e970*/  LDL.LU R23, [R1+0x128] ;  /* 0x0001280001177983 */ /* 0x000f260000300800 */
[----:B------:R-:W-:Y:S01]  /*7e980*/  SHF.R.S32.HI R0, RZ, 0x8, R0 ;  /* 0x00000008ff007819 */ /* 0x000fe20000011400 */
[----:B------:R1:W-:Y:S04]  /*7e990*/  @P5 STG.E.U8 desc[UR20][R12.64], R3 ;  /* 0x000000030c005986 */ /* 0x0003e8000c101114 */
[----:B------:R-:W4:Y:S04]  /*7e9a0*/  LDL.LU R16, [R1+0x12c] ;  /* 0x00012c0001107983 */ /* 0x000f280000300800 */
[----:B------:R-:W4:Y:S01]  /*7e9b0*/  LDL.LU R14, [R1+0x25c0] ;  /* 0x0025c000010e7983 */ /* 0x000f220000300800 */
[----:B-1----:R-:W-:-:S03]  /*7e9c0*/  PRMT R3, R2, 0x9910, RZ ;  /* 0x0000991002037816 */ /* 0x002fc600000000ff */
[----:B------:R-:W4:Y:S04]  /*7e9d0*/  LDL.LU.64 R12, [R1+0x768] ;  /* 0x00076800010c7983 */ /* 0x000f280000300a00 */
[----:B---3--:R1:W-:Y:S04]  /*7e9e0*/  @P4 STG.E.U8 desc[UR20][R6.64], R0 ;  /* 0x0000000006004986 */ /* 0x0083e8000c101114 */
[----:B------:R-:W3:Y:S01]  /*7e9f0*/  LDL.LU.64 R20, [R1+0x760] ;  /* 0x0007600001147983 */ /* 0x000ee20000300a00 */
[----:B0-----:R-:W-:Y:S01]  /*7ea00*/  ISETP.LT.AND P5, PT, R8, UR4, !P1 ;  /* 0x0000000408007c0c */ /* 0x001fe2000cfa1270 */
[----:B------:R-:W0:Y:S02]  /*7ea10*/  LDCU UR4, c[0x0][0x39c] ;  /* 0x00007380ff0477ac */ /* 0x000e240008000800 */
[----:B-1----:R-:W0:Y:S01]  /*7ea20*/  LDL.LU R6, [R1+0x25c4] ;  /* 0x0025c40001067983 */ /* 0x002e220000300800 */
[----:B------:R-:W-:Y:S01]  /*7ea30*/  IMAD.MOV.U32 R0, RZ, RZ, R3 ;  /* 0x000000ffff007224 */ /* 0x000fe200078e0003 */
[----:B-----5:R-:W-:-:S02]  /*7ea40*/  F2FP.SATFINITE.E4M3.F32.PACK_AB_MERGE_C R3, R4, R15, RZ ;  /* 0x0000000f0403723e */ /* 0x020fc400048070ff */
[----:B------:R-:W5:Y:S01]  /*7ea50*/  LDL.LU R7, [R1+0x130] ;  /* 0x0001300001077983 */ /* 0x000f620000300800 */
[----:B--2---:R-:W-:-:S03]  /*7ea60*/  ISETP.LT.AND P4, PT, R5, UR6, !P1 ;  /* 0x0000000605007c0c */ /* 0x004fc6000cf81270 */
[----:B----4-:R1:W-:Y:S01]  /*7ea70*/  @P3 STG.E.U8 desc[UR20][R18.64], R2 ;  /* 0x0000000212003986 */ /* 0x0103e2000c101114 */
[----:B------:R-:W-:Y:S01]  /*7ea80*/  SHF.R.S32.HI R0, RZ, 0x8, R0 ;  /* 0x00000008ff007819 */ /* 0x000fe20000011400 */
[----:B------:R-:W2:Y:S02]  /*7ea90*/  LDCU UR6, c[0x0][0x39c] ;  /* 0x00007380ff0677ac */ /* 0x000ea40008000800 */
[----:B------:R-:W5:Y:S04]  /*7eaa0*/  LDL.LU R5, [R1+0x134] ;  /* 0x0001340001057983 */ /* 0x000f680000300800 */
[----:B------:R-:W4:Y:S04]  /*7eab0*/  LDL.LU.64 R8, [R1+0x758] ;  /* 0x0007580001087983 */ /* 0x000f280000300a00 */
[----:B------:R-:W2:Y:S04]  /*7eac0*/  LDL.LU R4, [R1+0x25a0] ;  /* 0x0025a00001047983 */ /* 0x000ea80000300800 */
[----:B-1----:R-:W3:Y:S04]  /*7ead0*/  LDL.LU.64 R18, [R1+0x750] ;  /* 0x0007500001127983 */ /* 0x002ee80000300a00 */
[----:B------:R1:W-:Y:S01]  /*7eae0*/  @P0 STG.E.U8 desc[UR20][R10.64], R0 ;  /* 0x000000000a000986 */ /* 0x0003e2000c101114 */
[----:B------:R-:W-:Y:S01]  /*7eaf0*/  ISETP.LT.AND P3, PT, R14, UR5, !P1 ;  /* 0x000000050e007c0c */ /* 0x000fe2000cf61270 */
[----:B------:R-:W2:Y:S02]  /*7eb00*/  LDCU UR5, c[0x0][0x39c] ;  /* 0x00007380ff0577ac */ /* 0x000ea40008000800 */
[----:B------:R0:W-:Y:S04]  /*7eb10*/  @P2 STG.E.U8 desc[UR20][R12.64], R3 ;  /* 0x000000030c002986 */ /* 0x0001e8000c101114 */
[----:B-1----:R-:W4:Y:S04]  /*7eb20*/  LDL.LU R11, [R1+0x25a4] ;  /* 0x0025a400010b7983 */ /* 0x002f280000300800 */
[----:B------:R-:W5:Y:S01]  /*7eb30*/  LDL.LU R17, [R1+0x138] ;  /* 0x0001380001117983 */ /* 0x000f620000300800 */
[----:B0-----:R-:W-:Y:S01]  /*7eb40*/  ISETP.LT.AND P0, PT, R6, UR4, !P1 ;  /* 0x0000000406007c0c */ /* 0x001fe2000cf01270 */
[----:B------:R-:W0:Y:S02]  /*7eb50*/  LDCU UR4, c[0x0][0x39c] ;  /* 0x00007380ff0477ac */ /* 0x000e240008000800 */
[----:B------:R-:W5:Y:S04]  /*7eb60*/  LDL.LU R10, [R1+0x13c] ;  /* 0x00013c00010a7983 */ /* 0x000f680000300800 */
[----:B------:R-:W5:Y:S04]  /*7eb70*/  LDL.LU.64 R14, [R1+0x748] ;  /* 0x00074800010e7983 */ /* 0x000f680000300a00 */
[----:B------:R-:W5:Y:S01]  /*7eb80*/  LDL.LU R6, [R1+0x25a8] ;  /* 0x0025a80001067983 */ /* 0x000f620000300800 */
[----:B--2---:R-:W-:Y:S01]  /*7eb90*/  ISETP.LT.AND P2, PT, R4, UR8, !P1 ;  /* 0x0000000804007c0c */ /* 0x004fe2000cf41270 */
[----:B------:R-:W1:Y:S02]  /*7eba0*/  LDCU UR8, c[0x0][0x39c] ;  /* 0x00007380ff0877ac */ /* 0x000e640008000800 */
[----:B------:R-:W0:Y:S01]  /*7ebb0*/  LDL.LU R4, [R1+0x25ac] ;  /* 0x0025ac0001047983 */ /* 0x000e220000300800 */
[----:B------:R-:W-:-:S03]  /*7ebc0*/  PRMT R2, R3, 0x9910, RZ ;  /* 0x0000991003027816 */ /* 0x000fc600000000ff */
[----:B------:R-:W2:Y:S02]  /*7ebd0*/  LDL.LU.64 R12, [R1+0x740] ;  /* 0x00074000010c7983 */ /* 0x000ea40000300a00 */
[----:B------:R-:W-:Y:S01]  /*7ebe0*/  IMAD.MOV.U32 R0, RZ, RZ, R2 ;  /* 0x000000ffff007224 */ /* 0x000fe200078e0002 */
[----:B------:R-:W-:-:S04]  /*7ebf0*/  F2FP.SATFINITE.E4M3.F32.PACK_AB_MERGE_C R2, R16, R23, RZ ;  /* 0x000000171002723e */ /* 0x000fc800048070ff */
[----:B------:R-:W-:Y:S02]  /*7ec00*/  SHF.R.S32.HI R0, RZ, 0x8, R0 ;  /* 0x00000008ff007819 */ /* 0x000fe40000011400 */
[----:B------:R-:W-:-:S03]  /*7ec10*/  PRMT R3, R2, 0x9910, RZ ;  /* 0x0000991002037816 */ /* 0x000fc600000000ff */
[----:B---3--:R3:W-:Y:S01]  /*7ec20*/  @P5 STG.E.U8 desc[UR20][R20.64], R0 ;  /* 0x0000000014005986 */ /* 0x0087e2000c101114 */
[----:B----4-:R-:W-:Y:S01]  /*7ec30*/  ISETP.LT.AND P5, PT, R11, UR6, !P1 ;  /* 0x000000060b007c0c */ /* 0x010fe2000cfa1270 */
[----:B------:R-:W4:Y:S01]  /*7ec40*/  LDCU UR6, c[0x0][0x39c] ;  /* 0x00007380ff0677ac */ /* 0x000f220008000800 */
[----:B---3--:R-:W-:Y:S01]  /*7ec50*/  IMAD.MOV.U32 R0, RZ, RZ, R3 ;  /* 0x000000ffff007224 */ /* 0x008fe200078e0003 */
[----:B------:R-:W3:Y:S01]  /*7ec60*/  LDL.LU R21, [R1+0x140] ;  /* 0x0001400001157983 */ /* 0x000ee20000300800 */
[----:B-----5:R-:W-:-:S03]  /*7ec70*/  F2FP.SATFINITE.E4M3.F32.PACK_AB_MERGE_C R3, R5, R7, RZ ;  /* 0x000000070503723e */ /* 0x020fc600048070ff */
[----:B------:R-:W-:Y:S01]  /*7ec80*/  SHF.R.S32.HI R0, RZ, 0x8, R0 ;  /* 0x00000008ff007819 */ /* 0x000fe20000011400 */
[----:B------:R-:W3:Y:S04]  /*7ec90*/  LDL.LU R11, [R1+0x144] ;  /* 0x00014400010b7983 */ /* 0x000ee80000300800 */
[----:B------:R-:W4:Y:S04]  /*7eca0*/  LDL.LU R5, [R1+0x25b0] ;  /* 0x0025b00001057983 */ /* 0x000f280000300800 */
[----:B------:R5:W-:Y:S01]  /*7ecb0*/  @P4 STG.E.U8 desc[UR20][R8.64], R2 ;  /* 0x0000000208004986 */ /* 0x000be2000c101114 */
[----:B------:R-:W-:Y:S01]  /*7ecc0*/  ISETP.LT.AND P4, PT, R6, UR5, !P1 ;  /* 0x0000000506007c0c */ /* 0x000fe2000cf81270 */
[----:B------:R-:W0:Y:S02]  /*7ecd0*/  LDCU UR5, c[0x0][0x39c] ;  /* 0x00007380ff0577ac */ /* 0x000e240008000800 */
[----:B------:R0:W-:Y:S04]  /*7ece0*/  @P3 STG.E.U8 desc[UR20][R18.64], R0 ;  /* 0x0000000012003986 */ /* 0x0001e8000c101114 */
[----:B-----5:R-:W5:Y:S04]  /*7ecf0*/  LDL.LU.64 R8, [R1+0x738] ;  /* 0x0007380001087983 */ /* 0x020f680000300a00 */
[----:B------:R-:W3:Y:S01]  /*7ed00*/  LDL.LU.64 R6, [R1+0x730] ;  /* 0x0007300001067983 */ /* 0x000ee20000300a00 */
[----:B0-----:R-:W-:-:S02]  /*7ed10*/  ISETP.LT.AND P3, PT, R4, UR4, !P1 ;  /* 0x0000000404007c0c */ /* 0x001fc4000cf61270 */
[----:B------:R-:W-:Y:S01]  /*7ed20*/  PRMT R2, R3, 0x9910, RZ ;  /* 0x0000991003027816 */ /* 0x000fe200000000ff */
[----:B------:R-:W3:Y:S01]  /*7ed30*/  LDL.LU R4, [R1+0x258c] ;  /* 0x00258c0001047983 */ /* 0x000ee20000300800 */
[----:B------:R-:W0:Y:S03]  /*7ed40*/  LDCU UR4, c[0x0][0x39c] ;  /* 0x00007380ff0477ac */ /* 0x000e260008000800 */
[----:B------:R-:W-:Y:S01]  /*7ed50*/  IMAD.MOV.U32 R0, RZ, RZ, R2 ;  /* 0x000000ffff007224 */ /* 0x000fe200078e0002 */
[----:B------:R1:W-:Y:S01]  /*7ed60*/  @P0 STG.E.U8 desc[UR20][R14.64], R3 ;  /* 0x000000030e000986 */ /* 0x0003e2000c101114 */
[----:B------:R-:W-:-:S03]  /*7ed70*/  F2FP.SATFINITE.E4M3.F32.PACK_AB_MERGE_C R2, R10, R17, RZ ;  /* 0x000000110a02723e */ /* 0x000fc600048070ff */
[----:B------:R-:W3:Y:S01]  /*7ed80*/  LDL.LU R23, [R1+0x148] ;  /* 0x0001480001177983 */ /* 0x000ee20000300800 */
[----:B------:R-:W-:-:S03]  /*7ed90*/  SHF.R.S32.HI R0, RZ, 0x8, R0 ;  /* 0x00000008ff007819 */ /* 0x000fc60000011400 */
[----:B-1----:R-:W3:Y:S04]  /*7eda0*/  LDL.LU R14, [R1+0x14c] ;  /* 0x00014c00010e7983 */ /* 0x002ee80000300800 */
[----:B--2---:R1:W-:Y:S01]  /*7edb0*/  @P2 STG.E.U8 desc[UR20][R12.64], R0 ;  /* 0x000000000c002986 */ /* 0x0043e2000c101114 */
[----:B----4-:R-:W-:Y:S01]  /*7edc0*/  ISETP.LT.AND P0, PT, R5, UR6, !P1 ;  /* 0x0000000605007c0c */ /* 0x010fe2000cf01270 */
[----:B------:R-:W2:Y:S02]  /*7edd0*/  LDCU UR6, c[0x0][0x39c] ;  /* 0x00007380ff0677ac */ /* 0x000ea40008000800 */
[----:B------:R-:W0:Y:S04]  /*7ede0*/  LDL.LU R5, [R1+0x2590] ;  /* 0x0025900001057983 */ /* 0x000e280000300800 */
[----:B------:R-:W4:Y:S04]  /*7edf0*/  LDL.LU.64 R18, [R1+0x728] ;  /* 0x0007280001127983 */ /* 0x000f280000300a00 */
[----:B------:R-:W2:Y:S04]  /*7ee00*/  LDL.LU.64 R16, [R1+0x720] ;  /* 0x0007200001107983 */ /* 0x000ea80000300a00 */
[----:B------:R-:W2:Y:S04]  /*7ee10*/  LDL.LU R10, [R1+0x2594] ;  /* 0x00259400010a7983 */ /* 0x000ea80000300800 */
[----:B------:R-:W4:Y:S04]  /*7ee20*/  LDL.LU R15, [R1+0x150] ;  /* 0x00015000010f7983 */ /* 0x000f280000300800 */
[----:B-----5:R5:W-:Y:S01]  /*7ee30*/  @P5 STG.E.U8 desc[UR20][R8.64], R2 ;  /* 0x0000000208005986 */ /* 0x020be2000c101114 */
[----:B---3--:R-:W-:Y:S01]  /*7ee40*/  ISETP.LT.AND P2, PT, R4, UR5, !P1 ;  /* 0x0000000504007c0c */ /* 0x008fe2000cf41270 */
[----:B------:R-:W3:Y:S02]  /*7ee50*/  LDCU UR5, c[0x0][0x39c] ;  /* 0x00007380ff0577ac */ /* 0x000ee40008000800 */
[----:B------:R-:W3:Y:S04]  /*7ee60*/  LDL.LU R4, [R1+0x154] ;  /* 0x0001540001047983 */ /* 0x000ee80000300800 */
[----:B-1----:R-:W3:Y:S04]  /*7ee70*/  LDL.LU.64 R12, [R1+0x718] ;  /* 0x00071800010c7983 */ /* 0x002ee80000300a00 */
[----:B-----5:R-:W5:Y:S01]  /*7ee80*/  LDL.LU R8, [R1+0x2598] ;  /* 0x0025980001087983 */ /* 0x020f620000300800 */
[----:B------:R-:W-:-:S05]  /*7ee90*/  PRMT R3, R2, 0x9910, RZ ;  /* 0x0000991002037816 */ /* 0x000fca00000000ff */
[----:B------:R-:W-:Y:S01]  /*7eea0*/  IMAD.MOV.U32 R0, RZ, RZ, R3 ;  /* 0x000000ffff007224 */ /* 0x000fe200078e0003 */
[----:B------:R-:W-:Y:S02]  /*7eeb0*/  F2FP.SATFINITE.E4M3.F32.PACK_AB_MERGE_C R3, R11, R21, RZ ;  /* 0x000000150b03723e */ /* 0x000fe400048070ff */
[----:B------:R-:W3:Y:S02]  /*7eec0*/  LDL.LU.64 R20, [R1+0x710] ;  /* 0x0007100001147983 */ /* 0x000ee40000300a00 */
[----:B------:R-:W-:-:S05]  /*7eed0*/  SHF.R.S32.HI R0, RZ, 0x8, R0 ;  /* 0x00000008ff007819 */ /* 0x000fca0000011400 */
[----:B------:R1:W-:Y:S01]  /*7eee0*/  @P4 STG.E.U8 desc[UR20][R6.64], R0 ;  /* 0x0000000006004986 */ /* 0x0003e2000c101114 */
[----:B0-----:R-:W-:Y:S01]  /*7eef0*/  ISETP.LT.AND P5, PT, R5, UR4, !P1 ;  /* 0x0000000405007c0c */ /* 0x001fe2000cfa1270 */
[----:B------:R-:W0:Y:S02]  /*7ef00*/  LDCU UR4, c[0x0][0x39c] ;  /* 0x00007380ff0477ac */ /* 0x000e240008000800 */
[----:B------:R-:W3:Y:S04]  /*7ef10*/  LDL.LU R5, [R1+0x259c] ;  /* 0x00259c0001057983 */ /* 0x000ee80000300800 */
[----:B------:R-:W3:Y:S04]  /*7ef20*/  LDL.LU R11, [R1+0x158] ;  /* 0x00015800010b7983 */ /* 0x000ee80000300800 */
[----:B------:R-:W3:Y:S01]  /*7ef30*/  LDL.LU R9, [R1+0x15c] ;  /* 0x00015c0001097983 */ /* 0x000ee20000300800 */
[----:B--2---:R-:W-:Y:S01]  /*7ef40*/  ISETP.LT.AND P4, PT, R10, UR6, !P1 ;  /* 0x000000060a007c0c */ /* 0x004fe2000cf81270 */
[----:B------:R-:W2:Y:S02]  /*7ef50*/  LDCU UR6, c[0x0][0x39c] ;  /* 0x00007380ff0677ac */ /* 0x000ea40008000800 */
[----:B-1----:R-:W2:Y:S04]  /*7ef60*/  LDL.LU.64 R6, [R1+0x708] ;  /* 0x0007080001067983 */ /* 0x002ea80000300a00 */
[----:B----4-:R1:W-:Y:S04]  /*7ef70*/  @P3 STG.E.U8 desc[UR20][R18.64], R3 ;  /* 0x0000000312003986 */ /* 0x0103e8000c101114 */
[----:B------:R-:W0:Y:S01]  /*7ef80*/  LDL.LU R10, [R1+0x2578] ;  /* 0x00257800010a7983 */ /* 0x000e220000300800 */
[----:B-----5:R-:W-:Y:S01]  /*7ef90*/  ISETP.LT.AND P3, PT, R8, UR8, !P1 ;  /* 0x0000000808007c0c */ /* 0x020fe2000cf61270 */
[----:B------:R-:W4:Y:S02]  /*7efa0*/  LDCU UR8, c[0x0][0x39c] ;  /* 0x00007380ff0877ac */ /* 0x000f240008000800 */
[----:B------:R-:W2:Y:S01]  /*7efb0*/  LDL.LU R8, [R1+0x257c] ;  /* 0x00257c0001087983 */ /* 0x000ea20000300800 */
[----:B------:R-:W-:-:S03]  /*7efc0*/  PRMT R2, R3, 0x9910, RZ ;  /* 0x0000991003027816 */ /* 0x000fc600000000ff */
[----:B-1----:R-:W5:Y:S02]  /*7efd0*/  LDL.LU.64 R18, [R1+0x700] ;  /* 0x0007000001127983 */ /* 0x002f640000300a00 */
[----:B------:R-:W-:Y:S01]  /*7efe0*/  IMAD.MOV.U32 R0, RZ, RZ, R2 ;  /* 0x000000ffff007224 */ /* 0x000fe200078e0002 */
[----:B------:R-:W-:-:S04]  /*7eff0*/  F2FP.SATFINITE.E4M3.F32.PACK_AB_MERGE_C R2, R14, R23, RZ ;  /* 0x000000170e02723e */ /* 0x000fc800048070ff */
[----:B------:R-:W-:Y:S02]  /*7f000*/  SHF.R.S32.HI R0, RZ, 0x8, R0 ;  /* 0x00000008ff007819 */ /* 0x000fe40000011400 */
[----:B------:R-:W-:-:S03]  /*7f010*/  PRMT R3, R2, 0x9910, RZ ;  /* 0x0000991002037816 */ /* 0x000fc600000000ff */
[----:B------:R1:W-:Y:S02]  /*7f020*/  @P0 STG.E.U8 desc[UR20][R16.64], R0 ;  /* 0x0000000010000986 */ /* 0x0003e4000c101114 */
[----:B-1----:R-:W-:Y:S01]  /*7f030*/  IMAD.MOV.U32 R0, RZ, RZ, R3 ;  /* 0x000000ffff007224 */ /* 0x002fe200078e0003 */
[----:B---3--:R-:W-:Y:S01]  /*7f040*/  ISETP.LT.AND P0, PT, R5, UR5, !P1 ;  /* 0x0000000505007c0c */ /* 0x008fe2000cf01270 */
[----:B------:R-:W3:Y:S01]  /*7f050*/  LDL.LU R17, [R1+0x160] ;  /* 0x0001600001117983 */ /* 0x000ee20000300800 */
[----:B------:R-:W-:Y:S01]  /*7f060*/  F2FP.SATFINITE.E4M3.F32.PACK_AB_MERGE_C R3, R4, R15, RZ ;  /* 0x0000000f0403723e */ /* 0x000fe200048070ff */
[----:B------:R-:W1:Y:S01]  /*7f070*/  LDCU UR5, c[0x0][0x39c] ;  /* 0x00007380ff0577ac */ /* 0x000e620008000800 */
[----:B------:R-:W-:Y:S01]  /*7f080*/  SHF.R.S32.HI R0, RZ, 0x8, R0 ;  /* 0x00000008ff007819 */ /* 0x000fe20000011400 */
[----:B------:R-:W3:Y:S04]  /*7f090*/  LDL.LU R5, [R1+0x164] ;  /* 0x0001640001057983 */ /* 0x000ee80000300800 */
[----:B------:R0:W-:Y:S04]  /*7f0a0*/  @P2 STG.E.U8 desc[UR20][R12.64], R2 ;  /* 0x000000020c002986 */ /* 0x0001e8000c101114 */
[----:B------:R-:W1:Y:S04]  /*7f0b0*/  LDL.LU R4, [R1+0x2580] ;  /* 0x0025800001047983 */ /* 0x000e680000300800 */
[----:B------:R-:W4:Y:S04]  /*7f0c0*/  LDL.LU.64 R14, [R1+0x6f8] ;  /* 0x0006f800010e7983 */ /* 0x000f280000300a00 */
[----:B------:R2:W-:Y:S04]  /*7f0d0*/  @P5 STG.E.U8 desc[UR20][R20.64], R0 ;  /* 0x0000000014005986 */ /* 0x0005e8000c101114 */
[----:B0-----:R-:W4:Y:S01]  /*7f0e0*/  LDL.LU.64 R12, [R1+0x6f0] ;  /* 0x0006f000010c7983 */ /* 0x001f220000300a00 */
[----:B--2---:R-:W-:-:S02]  /*7f0f0*/  ISETP.LT.AND P5, PT, R8, UR6, !P1 ;  /* 0x0000000608007c0c */ /* 0x004fc4000cfa1270 */
[----:B------:R-:W-:Y:S01]  /*7f100*/  ISETP.LT.AND P2, PT, R10, UR4, !P1 ;  /* 0x000000040a007c0c */ /* 0x000fe2000cf41270 */
[----:B------:R-:W2:Y:S01]  /*7f110*/  LDL.LU R8, [R1+0x2584] ;  /* 0x0025840001087983 */ /* 0x000ea20000300800 */
[----:B------:R-:W2:Y:S01]  /*7f120*/  LDCU UR4, c[0x0][0x39c] ;  /* 0x00007380ff0477ac */ /* 0x000ea20008000800 */
[----:B------:R-:W-:Y:S02]  /*7f130*/  PRMT R2, R3, 0x9910, RZ ;  /* 0x0000991003027816 */ /* 0x000fe400000000ff */
[----:B------:R0:W-:Y:S01]  /*7f140*/  @P4 STG.E.U8 desc[UR20][R6.64], R3 ;  /* 0x0000000306004986 */ /* 0x0001e2000c101114 */
[----:B------:R-:W1:Y:S02]  /*7f150*/  LDCU UR6, c[0x0][0x39c] ;  /* 0x00007380ff0677ac */ /* 0x000e640008000800 */
[----:B------:R-:W-:Y:S01]  /*7f160*/  IMAD.MOV.U32 R0, RZ, RZ, R2 ;  /* 0x000000ffff007224 */ /* 0x000fe200078e0002 */
[----:B------:R-:W-:Y:S01]  /*7f170*/  F2FP.SATFINITE.E4M3.F32.PACK_AB_MERGE_C R2, R9, R11, RZ ;  /* 0x0000000b0902723e */ /* 0x000fe200048070ff */
[----:B------:R-:W4:Y:S03]  /*7f180*/  LDL.LU R23, [R1+0x168] ;  /* 0x0001680001177983 */ /* 0x000f260000300800 */
[----:B------:R-:W-:Y:S01]  /*7f190*/  SHF.R.S32.HI R0, RZ, 0x8, R0 ;  /* 0x00000008ff007819 */ /* 0x000fe20000011400 */
[----:B------:R-:W4:Y:S01]  /*7f1a0*/  LDL.LU R11, [R1+0x16c] ;  /* 0x00016c00010b7983 */ /* 0x000f220000300800 */
[----:B0-----:R-:W-:-:S03]  /*7f1b0*/  PRMT R3, R2, 0x9910, RZ ;  /* 0x0000991002037816 */ /* 0x001fc600000000ff */
[----:B-----5:R0:W-:Y:S02]  /*7f1c0*/  @P3 STG.E.U8 desc[UR20][R18.64], R0 ;  /* 0x0000000012003986 */ /* 0x0201e4000c101114 */
[----:B0-----:R-:W-:Y:S01]  /*7f1d0*/  IMAD.MOV.U32 R0, RZ, RZ, R3 ;  /* 0x000000ffff007224 */ /* 0x001fe200078e0003 */
[----:B---3--:R-:W-:Y:S02]  /*7f1e0*/  F2FP.SATFINITE.E4M3.F32.PACK_AB_MERGE_C R3, R5, R17, RZ ;  /* 0x000000110503723e */ /* 0x008fe400048070ff */
[----:B-1----:R-:W-:Y:S01]  /*7f1f0*/  ISETP.LT.AND P4, PT, R4, UR5, !P1 ;  /* 0x0000000504007c0c */ /* 0x002fe2000cf81270 */
[----:B------:R-:W0:Y:S01]  /*7f200*/  LDCU UR5, c[0x0][0x39c] ;  /* 0x00007380ff0577ac */ /* 0x000e220008000800 */
[----:B------:R-:W3:Y:S04]  /*7f210*/  LDL.LU R4, [R1+0x2588] ;  /* 0x0025880001047983 */ /* 0x000ee80000300800 */
[----:B------:R-:W5:Y:S04]  /*7f220*/  LDL.LU.64 R6, [R1+0x6e8] ;  /* 0x0006e80001067983 */ /* 0x000f680000300a00 */
[----:B------:R-:W5:Y:S01]  /*7f230*/  LDL.LU.64 R20, [R1+0x6e0] ;  /* 0x0006e00001147983 */ /* 0x000f620000300a00 */
[----:B--2---:R-:W-:-:S03]  /*7f240*/  ISETP.LT.AND P3, PT, R8, UR4, !P1 ;  /* 0x0000000408007c0c */ /* 0x004fc6000cf61270 */
[----:B----4-:R1:W-:Y:S01]  /*7f250*/  @P0 STG.E.U8 desc[UR20][R14.64], R2 ;  /* 0x000000020e000986 */ /* 0x0103e2000c101114 */
[----:B------:R-:W-:Y:S01]  /*7f260*/  SHF.R.S32.HI R0, RZ, 0x8, R0 ;  /* 0x00000008ff007819 */ /* 0x000fe20000011400 */
[----:B------:R-:W2:Y:S02]  /*7f270*/  LDCU UR4, c[0x0][0x39c] ;  /* 0x00007380ff0477ac */ /* 0x000ea40008000800 */
[----:B------:R-:W0:Y:S04]  /*7f280*/  LDL.LU R8, [R1+0x2564] ;  /* 0x0025640001087983 */ /* 0x000e280000300800 */
[----:B------:R-:W4:Y:S04]  /*7f290*/  LDL.LU R10, [R1+0x170] ;  /* 0x00017000010a7983 */ /* 0x000f280000300800 */
[----:B------:R-:W4:Y:S04]  /*7f2a0*/  LDL.LU R9, [R1+0x174] ;  /* 0x0001740001097983 */ /* 0x000f280000300800 */
[----:B------:R-:W2:Y:S04]  /*7f2b0*/  LDL.LU.64 R18, [R1+0x6d8] ;  /* 0x0006d80001127983 */ /* 0x000ea80000300a00 */
[----:B------:R-:W2:Y:S04]  /*7f2c0*/  LDL.LU R5, [R1+0x2568] ;  /* 0x0025680001057983 */ /* 0x000ea80000300800 */
[----:B------:R-:W4:Y:S04]  /*7f2d0*/  LDL.LU.64 R16, [R1+0x6d0] ;  /* 0x0006d00001107983 */ /* 0x000f280000300a00 */
[----:B------:R1:W-:Y:S01]  /*7f2e0*/  @P2 STG.E.U8 desc[UR20][R12.64], R0 ;  /* 0x000000000c002986 */ /* 0x0003e2000c101114 */
[----:B---3--:R-:W-:Y:S01]  /*7f2f0*/  ISETP.LT.AND P0, PT, R4, UR6, !P1 ;  /* 0x0000000604007c0c */ /* 0x008fe2000cf01270 */
[----:B------:R-:W3:Y:S02]  /*7f300*/  LDCU UR6, c[0x0][0x39c] ;  /* 0x00007380ff0677ac */ /* 0x000ee40008000800 */
[----:B------:R-:W3:Y:S04]  /*7f310*/  LDL.LU R4, [R1+0x256c] ;  /* 0x00256c0001047983 */ /* 0x000ee80000300800 */
[----:B-1----:R-:W4:Y:S04]  /*7f320*/  LDL.LU R14, [R1+0x178] ;  /* 0x00017800010e7983 */ /* 0x002f280000300800 */
[----:B------:R-:W4:Y:S04]  /*7f330*/  LDL.LU R15, [R1+0x17c] ;  /* 0x00017c00010f7983 */ /* 0x000f280000300800 */
[----:B------:R-:W4:Y:S04]  /*7f340*/  LDL.LU.64 R12, [R1+0x6c8] ;  /* 0x0006c800010c7983 */ /* 0x000f280000300a00 */
[----:B-----5:R1:W-:Y:S01]  /*7f350*/  @P5 STG.E.U8 desc[UR20][R6.64], R3 ;  /* 0x0000000306005986 */ /* 0x0203e2000c101114 */
[----:B0-----:R-:W-:Y:S01]  /*7f360*/  ISETP.LT.AND P2, PT, R8, UR5, !P1 ;  /* 0x0000000508007c0c */ /* 0x001fe2000cf41270 */
[----:B------:R-:W0:Y:S02]  /*7f370*/  LDCU UR5, c[0x0][0x39c] ;  /* 0x00007380ff0577ac */ /* 0x000e240008000800 */
[----:B------:R-:W5:Y:S01]  /*7f380*/  LDL.LU R8, [R1+0x2570] ;  /* 0x0025700001087983 */ /* 0x000f620000300800 */
[----:B--2---:R-:W-:Y:S01]  /*7f390*/  ISETP.LT.AND P5, PT, R5, UR8, !P1 ;  /* 0x0000000805007c0c */ /* 0x004fe2000cfa1270 */
[----:B------:R-:W2:Y:S02]  /*7f3a0*/  LDCU UR8, c[0x0][0x39c] ;  /* 0x00007380ff0877ac */ /* 0x000ea40008000800 */
[----:B------:R-:W0:Y:S01]  /*7f3b0*/  LDL.LU R5, [R1+0x2574] ;  /* 0x0025740001057983 */ /* 0x000e220000300800 */
[----:B------:R-:W-:-:S03]  /*7f3c0*/  PRMT R2, R3, 0x9910, RZ ;  /* 0x0000991003027816 */ /* 0x000fc600000000ff */
[----:B-1----:R-:W2:Y:S02]  /*7f3d0*/  LDL.LU.64 R6, [R1+0x6c0] ;  /* 0x0006c00001067983 */ /* 0x002ea40000300a00 */
[----:B------:R-:W-:Y:S01]  /*7f3e0*/  IMAD.MOV.U32 R0, RZ, RZ, R2 ;  /* 0x000000ffff007224 */ /* 0x000fe200078e0002 */
[----:B------:R-:W-:Y:S02]  /*7f3f0*/  F2FP.SATFINITE.E4M3.F32.PACK_AB_MERGE_C R2, R11, R23, RZ ;  /* 0x000000170b02723e */ /* 0x000fe400048070ff */
[----:B------:R-:W2:Y:S02]  /*7f400*/  LDL.LU R11, [R1+0x180] ;  /* 0x00018000010b7983 */ /* 0x000ea40000300800 */
[----:B------:R-:W-:Y:S02]  /*7f410*/  SHF.R.S32.HI R0, RZ, 0x8, R0 ;  /* 0x00000008ff007819 */ /* 0x000fe40000011400 */
[----:B------:R-:W-:-:S03]  /*7f420*/  PRMT R3, R2, 0x9910, RZ ;  /* 0x0000991002037816 */ /* 0x000fc600000000ff */
[----:B------:R1:W-:Y:S01]  /*7f430*/  @P4 STG.E.U8 desc[UR20][R20.64], R0 ;  /* 0x0000000014004986 */ /* 0x0003e2000c101114 */
[----:B---3--:R-:W-:Y:S01]  /*7f440*/  ISETP.LT.AND P4, PT, R4, UR4, !P1 ;  /* 0x0000000404007c0c */ /* 0x008fe2000cf81270 */
[----:B-1----:R-:W-:Y:S02]  /*7f450*/  IMAD.MOV.U32 R0, RZ, RZ, R3 ;  /* 0x000000ffff007224 */ /* 0x002fe400078e0003 */
[----:B------:R-:W3:Y:S01]  /*7f460*/  LDL.LU R4, [R1+0x184] ;  /* 0x0001840001047983 */ /* 0x000ee20000300800 */
[----:B----4-:R-:W-:Y:S01]  /*7f470*/  F2FP.SATFINITE.E4M3.F32.PACK_AB_MERGE_C R3, R9, R10, RZ ;  /* 0x0000000a0903723e */ /* 0x010fe200048070ff */
[----:B------:R-:W1:Y:S01]  /*7f480*/  LDCU UR4, c[0x0][0x39c] ;  /* 0x00007380ff0477ac */ /* 0x000e620008000800 */
[----:B------:R-:W-:Y:S01]  /*7f490*/  SHF.R.S32.HI R0, RZ, 0x8, R0 ;  /* 0x00000008ff007819 */ /* 0x000fe20000011400 */
[----:B------:R-:W1:Y:S04]  /*7f4a0*/  LDL.LU R10, [R1+0x2550] ;  /* 0x00255000010a7983 */ /* 0x000e680000300800 */
[----:B------:R4:W-:Y:S04]  /*7f4b0*/  @P3 STG.E.U8 desc[UR20][R18.64], R2 ;  /* 0x0000000212003986 */ /* 0x0009e8000c101114 */
[----:B------:R0:W-:Y:S04]  /*7f4c0*/  @P0 STG.E.U8 desc[UR20][R16.64], R0 ;  /* 0x0000000010000986 */ /* 0x0001e8000c101114 */
[----:B----4-:R-:W4:Y:S01]  /*7f4d0*/  LDL.LU.64 R18, [R1+0x6b8] ;  /* 0x0006b80001127983 */ /* 0x010f220000300a00 */
[----:B-----5:R-:W-:Y:S01]  /*7f4e0*/  ISETP.LT.AND P3, PT, R8, UR6, !P1 ;  /* 0x0000000608007c0c */ /* 0x020fe2000cf61270 */
[----:B------:R-:W5:Y:S02]  /*7f4f0*/  LDCU UR6, c[0x0][0x39c] ;  /* 0x00007380ff0677ac */ /* 0x000f640008000800 */
[----:B------:R-:W4:Y:S01]  /*7f500*/  LDL.LU.64 R8, [R1+0x6b0] ;  /* 0x0006b00001087983 */ /* 0x000f220000300a00 */
[----:B0-----:R-:W-:-:S02]  /*7f510*/  ISETP.LT.AND P0, PT, R5, UR5, !P1 ;  /* 0x0000000505007c0c */ /* 0x001fc4000cf01270 */
[----:B------:R-:W-:Y:S01]  /*7f520*/  PRMT R2, R3, 0x9910, RZ ;  /* 0x0000991003027816 */ /* 0x000fe200000000ff */
[----:B------:R-:W5:Y:S01]  /*7f530*/  LDL.LU R5, [R1+0x2554] ;  /* 0x0025540001057983 */ /* 0x000f620000300800 */
[----:B------:R-:W0:Y:S03]  /*7f540*/  LDCU UR5, c[0x0][0x39c] ;  /* 0x00007380ff0577ac */ /* 0x000e260008000800 */
[----:B------:R-:W-:Y:S01]  /*7f550*/  IMAD.MOV.U32 R0, RZ, RZ, R2 ;  /* 0x000000ffff007224 */ /* 0x000fe200078e0002 */
[----:B------:R-:W-:Y:S01]  /*7f560*/  F2FP.SATFINITE.E4M3.F32.PACK_AB_MERGE_C R2, R15, R14, RZ ;  /* 0x0000000e0f02723e */ /* 0x000fe200048070ff */
[----:B------:R2:W-:Y:S03]  /*7f570*/  @P2 STG.E.U8 desc[UR20][R12.64], R3 ;  /* 0x000000030c002986 */ /* 0x0005e6000c101114 */
[----:B------:R-:W-:Y:S01]  /*7f580*/  SHF.R.S32.HI R0, RZ, 0x8, R0 ;  /* 0x00000008ff007819 */ /* 0x000fe20000011400 */
[----:B------:R-:W4:Y:S04]  /*7f590*/  LDL.LU R23, [R1+0x188] ;  /* 0x0001880001177983 */ /* 0x000f280000300800 */
[----:B------:R-:W4:Y:S01]  /*7f5a0*/  LDL.LU R17, [R1+0x18c] ;  /* 0x00018c0001117983 */ /* 0x000f220000300800 */
[----:B--2---:R-:W-:-:S03]  /*7f5b0*/  PRMT R3, R2, 0x9910, RZ ;  /* 0x0000991002037816 */ /* 0x004fc600000000ff */
[----:B------:R2:W-:Y:S01]  /*7f5c0*/  @P5 STG.E.U8 desc[UR20][R6.64], R0 ;  /* 0x0000000006005986 */ /* 0x0005e2000c101114 */
[----:B-1----:R-:W-:Y:S01]  /*7f5d0*/  ISETP.LT.AND P2, PT, R10, UR4, !P1 ;  /* 0x000000040a007c0c */ /* 0x002fe2000cf41270 */
[----:B--2---:R-:W-:Y:S02]  /*7f5e0*/  IMAD.MOV.U32 R0, RZ, RZ, R3 ;  /* 0x000000ffff007224 */ /* 0x004fe400078e0003 */
[----:B------:R-:W0:Y:S01]  /*7f5f0*/  LDL.LU R10, [R1+0x2558] ;  /* 0x00255800010a7983 */ /* 0x000e220000300800 */
[----:B------:R-:W1:Y:S03]  /*7f600*/  LDCU UR4, c[0x0][0x39c] ;  /* 0x00007380ff0477ac */ /* 0x000e660008000800 */
[----:B------:R-:W2:Y:S04]  /*7f610*/  LDL.LU.64 R12, [R1+0x6a8] ;  /* 0x0006a800010c7983 */ /* 0x000ea80000300a00 */
[----:B------:R-:W2:Y:S01]  /*7f620*/  LDL.LU.64 R20, [R1+0x6a0] ;  /* 0x0006a00001147983 */ /* 0x000ea20000300a00 */
[----:B---3--:R-:W-:-:S03]  /*7f630*/  F2FP.SATFINITE.E4M3.F32.PACK_AB_MERGE_C R3, R4, R11, RZ ;  /* 0x0000000b0403723e */ /* 0x008fc600048070ff */
[----:B------:R-:W1:Y:S04]  /*7f640*/  LDL.LU R6, [R1+0x255c] ;  /* 0x00255c0001067983 */ /* 0x000e680000300800 */
[----:B------:R-:W3:Y:S01]  /*7f650*/  LDL.LU R7, [R1+0x190] ;  /* 0x0001900001077983 */ /* 0x000ee20000300800 */
[----:B-----5:R-:W-:-:S03]  /*7f660*/  ISETP.LT.AND P5, PT, R5, UR6, !P1 ;  /* 0x0000000605007c0c */ /* 0x020fc6000cfa1270 */
[----:B----4-:R4:W-:Y:S01]  /*7f670*/  @P4 STG.E.U8 desc[UR20][R18.64], R2 ;  /* 0x0000000212004986 */ /* 0x0109e2000c101114 */
[----:B------:R-:W-:Y:S01]  /*7f680*/  SHF.R.S32.HI R0, RZ, 0x8, R0 ;  /* 0x00000008ff007819 */ /* 0x000fe20000011400 */
[----:B------:R-:W5:Y:S02]  /*7f690*/  LDCU UR6, c[0x0][0x39c] ;  /* 0x00007380ff0677ac */ /* 0x000f640008000800 */
[----:B------:R-:W3:Y:S04]  /*7f6a0*/  LDL.LU R5, [R1+0x194] ;  /* 0x0001940001057983 */ /* 0x000ee80000300800 */
[----:B------:R-:W3:Y:S04]  /*7f6b0*/  LDL.LU.64 R14, [R1+0x698] ;  /* 0x00069800010e7983 */ /* 0x000ee80000300a00 */
[----:B------:R-:W3:Y:S04]  /*7f6c0*/  LDL.LU R4, [R1+0x2560] ;  /* 0x0025600001047983 */ /* 0x000ee80000300800 */
[----:B----4-:R-:W4:Y:S04]  /*7f6d0*/  LDL.LU.64 R18, [R1+0x690] ;  /* 0x0006900001127983 */ /* 0x010f280000300a00 */
[----:B------:R0:W-:Y:S04]  /*7f6e0*/  @P3 STG.E.U8 desc[UR20][R8.64], R0 ;  /* 0x0000000008003986 */ /* 0x0001e8000c101114 */
[----:B0-----:R-:W5:Y:S01]  /*7f6f0*/  LDL.LU R8, [R1+0x253c] ;  /* 0x00253c0001087983 */ /* 0x001f620000300800 */
[----:B------:R-:W-:Y:S01]  /*7f700*/  ISETP.LT.AND P4, PT, R10, UR5, !P1 ;  /* 0x000000050a007c0c */ /* 0x000fe2000cf81270 */
[----:B------:R-:W0:Y:S02]  /*7f710*/  LDCU UR5, c[0x0][0x39c] ;  /* 0x00007380ff0577ac */ /* 0x000e240008000800 */
[----:B------:R-:W4:Y:S04]  /*7f720*/  LDL.LU R16, [R1+0x198] ;  /* 0x0001980001107983 */ /* 0x000f280000300800 */
[----:B------:R-:W4:Y:S04]  /*7f730*/  LDL.LU R9, [R1+0x19c] ;  /* 0x00019c0001097983 */ /* 0x000f280000300800 */
[----:B------:R-:W4:Y:S01]  /*7f740*/  LDL.LU.64 R10, [R1+0x688] ;  /* 0x00068800010a7983 */ /* 0x000f220000300a00 */
[----:B-1----:R-:W-:Y:S01]  /*7f750*/  ISETP.LT.AND P3, PT, R6, UR4, !P1 ;  /* 0x0000000406007c0c */ /* 0x002fe2000cf61270 */
[----:B------:R-:W1:Y:S02]  /*7f760*/  LDCU UR4, c[0x0][0x39c] ;  /* 0x00007380ff0477ac */ /* 0x000e640008000800 */
[----:B--2---:R2:W-:Y:S04]  /*7f770*/  @P0 STG.E.U8 desc[UR20][R12.64], R3 ;  /* 0x000000030c000986 */ /* 0x0045e8000c101114 */
[----:B------:R-:W0:Y:S01]  /*7f780*/  LDL.LU R6, [R1+0x2540] ;  /* 0x0025400001067983 */ /* 0x000e220000300800 */
[----:B---3--:R-:W-:Y:S01]  /*7f790*/  ISETP.LT.AND P0, PT, R4, UR8, !P1 ;  /* 0x0000000804007c0c */ /* 0x008fe2000cf01270 */
[----:B------:R-:W3:Y:S02]  /*7f7a0*/  LDCU UR8, c[0x0][0x39c] ;  /* 0x00007380ff0877ac */ /* 0x000ee40008000800 */
[----:B------:R-:W1:Y:S01]  /*7f7b0*/  LDL.LU R4, [R1+0x2544] ;  /* 0x0025440001047983 */ /* 0x000e620000300800 */
[----:B------:R-:W-:-:S03]  /*7f7c0*/  PRMT R2, R3, 0x9910, RZ ;  /* 0x0000991003027816 */ /* 0x000fc600000000ff */
[----:B--2---:R-:W2:Y:S02]  /*7f7d0*/  LDL.LU.64 R12, [R1+0x680] ;  /* 0x00068000010c7983 */ /* 0x004ea40000300a00 */
[----:B------:R-:W-:Y:S01]  /*7f7e0*/  IMAD.MOV.U32 R0, RZ, RZ, R2 ;  /* 0x000000ffff007224 */ /* 0x000fe200078e0002 */
[----:B------:R-:W-:Y:S02]  /*7f7f0*/  F2FP.SATFINITE.E4M3.F32.PACK_AB_MERGE_C R2, R17, R23, RZ ;  /* 0x000000171102723e */ /* 0x000fe400048070ff */
[----:B------:R-:W2:Y:S02]  /*7f800*/  LDL.LU R17, [R1+0x1a0] ;  /* 0x0001a00001117983 */ /* 0x000ea40000300800 */
[----:B------:R-:W-:Y:S02]  /*7f810*/  SHF.R.S32.HI R0, RZ, 0x8, R0 ;  /* 0x00000008ff007819 */ /* 0x000fe40000011400 */
[----:B------:R-:W-:-:S03]  /*7f820*/  PRMT R3, R2, 0x9910, RZ ;  /* 0x0000991002037816 */ /* 0x000fc600000000ff */
[----:B------:R3:W-:Y:S01]  /*7f830*/  @P2 STG.E.U8 desc[UR20][R20.64], R0 ;  /* 0x0000000014002986 */ /* 0x0007e2000c101114 */
[----:B-----5:R-:W-:Y:S01]  /*7f840*/  ISETP.LT.AND P2, PT, R8, UR6, !P1 ;  /* 0x0000000608007c0c */ /* 0x020fe2000cf41270 */
[----:B------:R-:W5:Y:S02]  /*7f850*/  LDCU UR6, c[0x0][0x39c] ;  /* 0x00007380ff0677ac */ /* 0x000f640008000800 */
[----:B------:R-:W2:Y:S01]  /*7f860*/  LDL.LU R8, [R1+0x1a4] ;  /* 0x0001a40001087983 */ /* 0x000ea20000300800 */
[----:B---3--:R-:W-:Y:S01]  /*7f870*/  IMAD.MOV.U32 R0, RZ, RZ, R3 ;  /* 0x000000ffff007224 */ /* 0x008fe200078e0003 */
[----:B------:R-:W-:Y:S02]  /*7f880*/  F2FP.SATFINITE.E4M3.F32.PACK_AB_MERGE_C R3, R5, R7, RZ ;  /* 0x000000070503723e */ /* 0x000fe400048070ff */
[----:B------:R-:W5:Y:S02]  /*7f890*/  LDL.LU R5, [R1+0x2548] ;  /* 0x0025480001057983 */ /* 0x000f640000300800 */
[----:B------:R-:W-:-:S02]  /*7f8a0*/  SHF.R.S32.HI R0, RZ, 0x8, R0 ;  /* 0x00000008ff007819 */ /* 0x000fc40000011400 */
[----:B------:R3:W-:Y:S01]  /*7f8b0*/  @P5 STG.E.U8 desc[UR20][R14.64], R2 ;  /* 0x000000020e005986 */ /* 0x0007e2000c101114 */
[----:B0-----:R-:W-:-:S03]  /*7f8c0*/  ISETP.LT.AND P5, PT, R6, UR5, !P1 ;  /* 0x0000000506007c0c */ /* 0x001fc6000cfa1270 */
[----:B----4-:R0:W-:Y:S01]  /*7f8d0*/  @P4 STG.E.U8 desc[UR20][R18.64], R0 ;  /* 0x0000000012004986 */ /* 0x0101e2000c101114 */
[----:B------:R-:W4:Y:S03]  /*7f8e0*/  LDCU UR5, c[0x0][0x39c] ;  /* 0x00007380ff0577ac */ /* 0x000f260008000800 */
[----:B---3--:R-:W3:Y:S04]  /*7f8f0*/  LDL.LU.64 R14, [R1+0x678] ;  /* 0x00067800010e7983 */ /* 0x008ee80000300a00 */
[----:B------:R-:W3:Y:S01]  /*7f900*/  LDL.LU.64 R6, [R1+0x670] ;  /* 0x0006700001067983 */ /* 0x000ee20000300a00 */
[----:B-1----:R-:W-:Y:S02]  /*7f910*/  ISETP.LT.AND P4, PT, R4, UR4, !P1 ;  /* 0x0000000404007c0c */ /* 0x002fe4000cf81270 */
[----:B------:R-:W-:Y:S01]  /*7f920*/  PRMT R2, R3, 0x9910, RZ ;  /* 0x0000991003027816 */ /* 0x000fe200000000ff */
[----:B------:R-:W4:Y:S01]  /*7f930*/  LDL.LU R4, [R1+0x254c] ;  /* 0x00254c0001047983 */ /* 0x000f220000300800 */
[----:B------:R-:W1:Y:S03]  /*7f940*/  LDCU UR4, c[0x0][0x39c] ;  /* 0x00007380ff0477ac */ /* 0x000e660008000800 */
[----:B0-----:R-:W-:Y:S01]  /*7f950*/  IMAD.MOV.U32 R0, RZ, RZ, R2 ;  /* 0x000000ffff007224 */ /* 0x001fe200078e0002 */
[----:B------:R-:W-:Y:S01]  /*7f960*/  F2FP.SATFINITE.E4M3.F32.PACK_AB_MERGE_C R2, R9, R16, RZ ;  /* 0x000000100902723e */ /* 0x000fe200048070ff */
[----:B------:R0:W-:Y:S03]  /*7f970*/  @P3 STG.E.U8 desc[UR20][R10.64], R3 ;  /* 0x000000030a003986 */ /* 0x0001e6000c101114 */
[----:B------:R-:W-:Y:S01]  /*7f980*/  SHF.R.S32.HI R0, RZ, 0x8, R0 ;  /* 0x00000008ff007819 */ /* 0x000fe20000011400 */
[----:B------:R-:W3:Y:S04]  /*7f990*/  LDL.LU R23, [R1+0x1a8] ;  /* 0x0001a80001177983 */ /* 0x000ee80000300800 */
[----:B------:R-:W3:Y:S01]  /*7f9a0*/  LDL.LU R9, [R1+0x1ac] ;  /* 0x0001ac0001097983 */ /* 0x000ee20000300800 */
[----:B0-----:R-:W-:-:S03]  /*7f9b0*/  PRMT R3, R2, 0x9910, RZ ;  /* 0x0000991002037816 */ /* 0x001fc600000000ff */
[----:B--2---:R0:W-:Y:S01]  /*7f9c0*/  @P0 STG.E.U8 desc[UR20][R12.64], R0 ;  /* 0x000000000c000986 */ /* 0x0041e2000c101114 */
[----:B-----5:R-:W-:Y:S01]  /*7f9d0*/  ISETP.LT.AND P3, PT, R5, UR6, !P1 ;  /* 0x0000000605007c0c */ /* 0x020fe2000cf61270 */
[----:B------:R-:W2:Y:S02]  /*7f9e0*/  LDCU UR6, c[0x0][0x39c] ;  /* 0x00007380ff0677ac */ /* 0x000ea40008000800 */
[----:B------:R-:W1:Y:S04]  /*7f9f0*/  LDL.LU R5, [R1+0x2528] ;  /* 0x0025280001057983 */ /* 0x000e680000300800 */
[----:B------:R-:W5:Y:S01]  /*7fa00*/  LDL.LU.64 R10, [R1+0x668] ;  /* 0x00066800010a7983 */ /* 0x000f620000300a00 */
[----:B0-----:R-:W-:-:S03]  /*7fa10*/  IMAD.MOV.U32 R0, RZ, RZ, R3 ;  /* 0x000000ffff007224 */ /* 0x001fc600078e0003 */
[----:B------:R-:W2:Y:S01]  /*7fa20*/  LDL.LU.64 R20, [R1+0x660] ;  /* 0x0006600001147983 */ /* 0x000ea20000300a00 */
[----:B------:R-:W-:-:S03]  /*7fa30*/  F2FP.SATFINITE.E4M3.F32.PACK_AB_MERGE_C R3, R8, R17, RZ ;  /* 0x000000110803723e */ /* 0x000fc600048070ff */
[----:B------:R-:W2:Y:S04]  /*7fa40*/  LDL.LU R12, [R1+0x252c] ;  /* 0x00252c00010c7983 */ /* 0x000ea80000300800 */
[----:B------:R-:W5:Y:S01]  /*7fa50*/  LDL.LU R13, [R1+0x1b0] ;  /* 0x0001b000010d7983 */ /* 0x000f620000300800 */
[----:B----4-:R-:W-:-:S03]  /*7fa60*/  ISETP.LT.AND P0, PT, R4, UR5, !P1 ;  /* 0x0000000504007c0c */ /* 0x010fc6000cf01270 */
[----:B---3--:R0:W-:Y:S01]  /*7fa70*/  @P2 STG.E.U8 desc[UR20][R14.64], R2 ;  /* 0x000000020e002986 */ /* 0x0081e2000c101114 */
[----:B------:R-:W-:Y:S01]  /*7fa80*/  SHF.R.S32.HI R0, RZ, 0x8, R0 ;  /* 0x00000008ff007819 */ /* 0x000fe20000011400 */
[----:B------:R-:W3:Y:S02]  /*7fa90*/  LDCU UR5, c[0x0][0x39c] ;  /* 0x00007380ff0577ac */ /* 0x000ee40008000800 */
[----:B------:R-:W4:Y:S04]  /*7faa0*/  LDL.LU R4, [R1+0x1b4] ;  /* 0x0001b40001047983 */ /* 0x000f280000300800 */
[----:B------:R-:W3:Y:S04]  /*7fab0*/  LDL.LU.64 R18, [R1+0x658] ;  /* 0x0006580001127983 */ /* 0x000ee80000300a00 */
[----:B------:R-:W3:Y:S04]  /*7fac0*/  LDL.LU R8, [R1+0x2530] ;  /* 0x0025300001087983 */ /* 0x000ee80000300800 */
[----:B------:R-:W4:Y:S04]  /*7fad0*/  LDL.LU.64 R16, [R1+0x650] ;  /* 0x0006500001107983 */ /* 0x000f280000300a00 */
[----:B------:R0:W-:Y:S01]  /*7fae0*/  @P5 STG.E.U8 desc[UR20][R6.64], R0 ;  /* 0x0000000006005986 */ /* 0x0001e2000c101114 */
[----:B-1----:R-:W-:Y:S01]  /*7faf0*/  ISETP.LT.AND P2, PT, R5, UR4, !P1 ;  /* 0x0000000405007c0c */ /* 0x002fe2000cf41270 */
[----:B------:R-:W1:Y:S02]  /*7fb00*/  LDCU UR4, c[0x0][0x39c] ;  /* 0x00007380ff0477ac */ /* 0x000e640008000800 */
[----:B------:R-:W4:Y:S04]  /*7fb10*/  LDL.LU R5, [R1+0x2534] ;  /* 0x0025340001057983 */ /* 0x000f280000300800 */
[----:B0-----:R-:W4:Y:S04]  /*7fb20*/  LDL.LU R14, [R1+0x1b8] ;  /* 0x0001b800010e7983 */ /* 0x001f280000300800 */
[----:B------:R-:W4:Y:S01]  /*7fb30*/  LDL.LU R15, [R1+0x1bc] ;  /* 0x0001bc00010f7983 */ /* 0x000f220000300800 */
[----:B--2---:R-:W-:Y:S01]  /*7fb40*/  ISETP.LT.AND P5, PT, R12, UR6, !P1 ;  /* 0x000000060c007c0c */ /* 0x004fe2000cfa1270 */
[----:B------:R-:W0:Y:S02]  /*7fb50*/  LDCU UR6, c[0x0][0x39c] ;  /* 0x00007380ff0677ac */ /* 0x000e240008000800 */
[----:B------:R-:W2:Y:S04]  /*7fb60*/  LDL.LU.64 R6, [R1+0x648] ;  /* 0x0006480001067983 */ /* 0x000ea80000300a00 */
[----:B-----5:R5:W-:Y:S04]  /*7fb70*/  @P4 STG.E.U8 desc[UR20][R10.64], R3 ;  /* 0x000000030a004986 */ /* 0x020be8000c101114 */
[----:B------:R-:W1:Y:S01]  /*7fb80*/  LDL.LU R12, [R1+0x2538] ;  /* 0x00253800010c7983 */ /* 0x000e620000300800 */
[----:B---3--:R-:W-:Y:S01]  /*7fb90*/  ISETP.LT.AND P4, PT, R8, UR8, !P1 ;  /* 0x0000000808007c0c */ /* 0x008fe2000cf81270 */
[----:B------:R-:W3:Y:S02]  /*7fba0*/  LDCU UR8, c[0x0][0x39c] ;  /* 0x00007380ff0877ac */ /* 0x000ee40008000800 */
[----:B------:R-:W0:Y:S01]  /*7fbb0*/  LDL.LU R8, [R1+0x2514] ;  /* 0x0025140001087983 */ /* 0x000e220000300800 */
[----:B------:R-:W-:-:S03]  /*7fbc0*/  PRMT R2, R3, 0x9910, RZ ;  /* 0x0000991003027816 */ /* 0x000fc600000000ff */
[----:B-----5:R-:W5:Y:S02]  /*7fbd0*/  LDL.LU.64 R10, [R1+0x640] ;  /* 0x00064000010a7983 */ /* 0x020f640000300a00 */
[----:B------:R-:W-:Y:S01]  /*7fbe0*/  IMAD.MOV.U32 R0, RZ, RZ, R2 ;  /* 0x000000ffff007224 */ /* 0x000fe200078e0002 */
[----:B------:R-:W-:Y:S02]  /*7fbf0*/  F2FP.SATFINITE.E4M3.F32.PACK_AB_MERGE_C R2, R9, R23, RZ ;  /* 0x000000170902723e */ /* 0x000fe400048070ff */
[----:B------:R-:W2:Y:S02]  /*7fc00*/  LDL.LU R9, [R1+0x1c0] ;  /* 0x0001c00001097983 */ /* 0x000ea40000300800 */
[----:B------:R-:W-:Y:S02]  /*7fc10*/  SHF.R.S32.HI R0, RZ, 0x8, R0 ;  /* 0x00000008ff007819 */ /* 0x000fe40000011400 */
[----:B------:R-:W-:-:S03]  /*7fc20*/  PRMT R3, R2, 0x9910, RZ ;  /* 0x0000991002037816 */ /* 0x000fc600000000ff */
[----:B------:R3:W-:Y:S01]  /*7fc30*/  @P3 STG.E.U8 desc[UR20][R20.64], R0 ;  /* 0x0000000014003986 */ /* 0x0007e2000c101114 */
[----:B----4-:R-:W-:Y:S01]  /*7fc40*/  ISETP.LT.AND P3, PT, R5, UR5, !P1 ;  /* 0x0000000505007c0c */ /* 0x010fe2000cf61270 */
[----:B------:R-:W4:Y:S02]  /*7fc50*/  LDCU UR5, c[0x0][0x39c] ;  /* 0x00007380ff0577ac */ /* 0x000f240008000800 */
[----:B------:R-:W4:Y:S01]  /*7fc60*/  LDL.LU R5, [R1+0x1c4] ;  /* 0x0001c40001057983 */ /* 0x000f220000300800 */
[----:B---3--:R-:W-:Y:S01]  /*7fc70*/  IMAD.MOV.U32 R0, RZ, RZ, R3 ;  /* 0x000000ffff007224 */ /* 0x008fe200078e0003 */
[----:B------:R-:W-:Y:S02]  /*7fc80*/  F2FP.SATFINITE.E4M3.F32.PACK_AB_MERGE_C R3, R4, R13, RZ ;  /* 0x0000000d0403723e */ /* 0x000fe400048070ff */
[----:B------:R-:W4:Y:S02]  /*7fc90*/  LDL.LU R4, [R1+0x2518] ;  /* 0x0025180001047983 */ /* 0x000f240000300800 */
[----:B------:R-:W-:-:S02]  /*7fca0*/  SHF.R.S32.HI R0, RZ, 0x8, R0 ;  /* 0x00000008ff007819 */ /* 0x000fc40000011400 */
[----:B------:R3:W-:Y:S01]  /*7fcb0*/  @P0 STG.E.U8 desc[UR20][R18.64], R2 ;  /* 0x0000000212000986 */ /* 0x0007e2000c101114 */
[----:B-1----:R-:W-:Y:S01]  /*7fcc0*/  ISETP.LT.AND P0, PT, R12, UR4, !P1 ;  /* 0x000000040c007c0c */ /* 0x002fe2000cf01270 */
[----:B------:R-:W1:Y:S02]  /*7fcd0*/  LDCU UR4, c[0x0][0x39c] ;  /* 0x00007380ff0477ac */ /* 0x000e640008000800 */
[----:B------:R-:W4:Y:S04]  /*7fce0*/  LDL.LU.64 R20, [R1+0x638] ;  /* 0x0006380001147983 */ /* 0x000f280000300a00 */
[----:B------:R0:W-:Y:S04]  /*7fcf0*/  @P2 STG.E.U8 desc[UR20][R16.64], R0 ;  /* 0x0000000010002986 */ /* 0x0001e8000c101114 */
[----:B------:R-:W4:Y:S01]  /*7fd00*/  LDL.LU.64 R12, [R1+0x630] ;  /* 0x00063000010c7983 */ /* 0x000f220000300a00 */
[----:B0-----:R-:W-:-:S02]  /*7fd10*/  ISETP.LT.AND P2, PT, R8, UR6, !P1 ;  /* 0x0000000608007c0c */ /* 0x001fc4000cf41270 */
[----:B---3--:R-:W-:Y:S01]  /*7fd20*/  PRMT R2, R3, 0x9910, RZ ;  /* 0x0000991003027816 */ /* 0x008fe200000000ff */
[----:B------:R-:W1:Y:S01]  /*7fd30*/  LDL.LU R8, [R1+0x251c] ;  /* 0x00251c0001087983 */ /* 0x000e620000300800 */
[----:B------:R-:W0:Y:S03]  /*7fd40*/  LDCU UR6, c[0x0][0x39c] ;  /* 0x00007380ff0677ac */ /* 0x000e260008000800 */
[----:B------:R-:W-:Y:S01]  /*7fd50*/  IMAD.MOV.U32 R0, RZ, RZ, R2 ;  /* 0x000000ffff007224 */ /* 0x000fe200078e0002 */
[----:B------:R-:W-:Y:S01]  /*7fd60*/  F2FP.SATFINITE.E4M3.F32.PACK_AB_MERGE_C R2, R15, R14, RZ ;  /* 0x0000000e0f02723e */ /* 0x000fe200048070ff */
[----:B--2---:R2:W-:Y:S03]  /*7fd70*/  @P5 STG.E.U8 desc[UR20][R6.64], R3 ;  /* 0x0000000306005986 */ /* 0x0045e6000c101114 */
[----:B------:R-:W-:Y:S01]  /*7fd80*/  SHF.R.S32.HI R0, RZ, 0x8, R0 ;  /* 0x00000008ff007819 */ /* 0x000fe20000011400 */
[----:B------:R-:W3:Y:S04]  /*7fd90*/  LDL.LU R23, [R1+0x1c8] ;  /* 0x0001c80001177983 */ /* 0x000ee80000300800 */
[----:B------:R-:W3:Y:S01]  /*7fda0*/  LDL.LU R14, [R1+0x1cc] ;  /* 0x0001cc00010e7983 */ /* 0x000ee20000300800 */
[----:B--2---:R-:W-:-:S03]  /*7fdb0*/  PRMT R3, R2, 0x9910, RZ ;  /* 0x0000991002037816 */ /* 0x004fc600000000ff */
[----:B-----5:R2:W-:Y:S01]  /*7fdc0*/  @P4 STG.E.U8 desc[UR20][R10.64], R0 ;  /* 0x000000000a004986 */ /* 0x0205e2000c101114 */
[----:B----4-:R-:W-:Y:S01]  /*7fdd0*/  ISETP.LT.AND P5, PT, R4, UR5, !P1 ;  /* 0x0000000504007c0c */ /* 0x010fe2000cfa1270 */
[----:B------:R-:W4:Y:S02]  /*7fde0*/  LDCU UR5, c[0x0][0x39c] ;  /* 0x00007380ff0577ac */ /* 0x000f240008000800 */
[----:B------:R-:W0:Y:S04]  /*7fdf0*/  LDL.LU R4, [R1+0x2520] ;  /* 0x0025200001047983 */ /* 0x000e280000300800 */
[----:B------:R-:W5:Y:S01]  /*7fe00*/  LDL.LU.64 R6, [R1+0x628] ;  /* 0x0006280001067983 */ /* 0x000f620000300a00 */
[----:B--2---:R-:W-:-:S03]  /*7fe10*/  IMAD.MOV.U32 R0, RZ, RZ, R3 ;  /* 0x000000ffff007224 */ /* 0x004fc600078e0003 */
[----:B------:R-:W2:Y:S01]  /*7fe20*/  LDL.LU.64 R18, [R1+0x620] ;  /* 0x0006200001127983 */ /* 0x000ea20000300a00 */
[----:B------:R-:W-:-:S03]  /*7fe30*/  F2FP.SATFINITE.E4M3.F32.PACK_AB_MERGE_C R3, R5, R9, RZ ;  /* 0x000000090503723e */ /* 0x000fc600048070ff */
[----:B------:R-:W4:Y:S04]  /*7fe40*/  LDL.LU R10, [R1+0x2524] ;  /* 0x00252400010a7983 */ /* 0x000f280000300800 */
[----:B------:R-:W2:Y:S01]  /*7fe50*/  LDL.LU R11, [R1+0x1d0] ;  /* 0x0001d000010b7983 */ /* 0x000ea20000300800 */
[----:B-1----:R-:W-:-:S03]  /*7fe60*/  ISETP.LT.AND P4, PT, R8, UR4, !P1 ;  /* 0x0000000408007c0c */ /* 0x002fc6000cf81270 */
[----:B------:R1:W-:Y:S01]  /*7fe70*/  @P3 STG.E.U8 desc[UR20][R20.64], R2 ;  /* 0x0000000214003986 */ /* 0x0003e2000c101114 */
[----:B------:R-:W-:Y:S01]  /*7fe80*/  SHF.R.S32.HI R0, RZ, 0x8, R0 ;  /* 0x00000008ff007819 */ /* 0x000fe20000011400 */
[----:B------:R-:W0:Y:S02]  /*7fe90*/  LDCU UR4, c[0x0][0x39c] ;  /* 0x00007380ff0477ac */ /* 0x000e240008000800 */
[----:B------:R-:W2:Y:S04]  /*7fea0*/  LDL.LU R8, [R1+0x1d4] ;  /* 0x0001d40001087983 */ /* 0x000ea80000300800 */
[----:B------:R-:W2:Y:S04]  /*7feb0*/  LDL.LU.64 R16, [R1+0x618] ;  /* 0x0006180001107983 */ /* 0x000ea80000300a00 */
[----:B------:R-:W2:Y:S04]  /*7fec0*/  LDL.LU R5, [R1+0x2500] ;  /* 0x0025000001057983 */ /* 0x000ea80000300800 */
[----:B-1----:R-:W3:Y:S04]  /*7fed0*/  LDL.LU.64 R20, [R1+0x610] ;  /* 0x0006100001147983 */ /* 0x002ee80000300a00 */
[----:B------:R1:W-:Y:S01]  /*7fee0*/  @P0 STG.E.U8 desc[UR20][R12.64], R0 ;  /* 0x000000000c000986 */ /* 0x0003e2000c101114 */
[----:B0-----:R-:W-:Y:S01]  /*7fef0*/  ISETP.LT.AND P3, PT, R4, UR6, !P1 ;  /* 0x0000000604007c0c */ /* 0x001fe2000cf61270 */
[----:B------:R-:W0:Y:S02]  /*7ff00*/  LDCU UR6, c[0x0][0x39c] ;  /* 0x00007380ff0677ac */ /* 0x000e240008000800 */
[----:B------:R-:W3:Y:S04]  /*7ff10*/  LDL.LU R4, [R1+0x2504] ;  /* 0x0025040001047983 */ /* 0x000ee80000300800 */
[----:B------:R-:W3:Y:S04]  /*7ff20*/  LDL.LU R15, [R1+0x1d8] ;  /* 0x0001d800010f7983 */ /* 0x000ee80000300800 */
[----:B------:R-:W3:Y:S01]  /*7ff30*/  LDL.LU R9, [R1+0x1dc] ;  /* 0x0001dc0001097983 */ /* 0x000ee20000300800 */
[----:B----4-:R-:W-:Y:S01]  /*7ff40*/  ISETP.LT.AND P0, PT, R10, UR5, !P1 ;  /* 0x000000050a007c0c */ /* 0x010fe2000cf01270 */
[----:B------:R-:W4:Y:S02]  /*7ff50*/  LDCU UR5, c[0x0][0x39c] ;  /* 0x00007380ff0577ac */ /* 0x000f240008000800 */
[----:B-1----:R-:W4:Y:S04]  /*7ff60*/  LDL.LU.64 R12, [R1+0x608] ;  /* 0x00060800010c7983 */ /* 0x002f280000300a00 */
[----:B-----5:R1:W-:Y:S04]  /*7ff70*/  @P2 STG.E.U8 desc[UR20][R6.64], R3 ;  /* 0x0000000306002986 */ /* 0x0203e8000c101114 */
[----:B------:R-:W0:Y:S01]  /*7ff80*/  LDL.LU R10, [R1+0x2508] ;  /* 0x00250800010a7983 */ /* 0x000e220000300800 */
[----:B--2---:R-:W-:Y:S01]  /*7ff90*/  ISETP.LT.AND P2, PT, R5, UR8, !P1 ;  /* 0x0000000805007c0c */ /* 0x004fe2000cf41270 */
[----:B------:R-:W2:Y:S02]  /*7ffa0*/  LDCU UR8, c[0x0][0x39c] ;  /* 0x00007380ff0877ac */ /* 0x000ea40008000800 */
[----:B------:R-:W4:Y:S01]  /*7ffb0*/  LDL.LU R5, [R1+0x250c] ;  /* 0x00250c0001057983 */ /* 0x000f220000300800 */
[----:B------:R-:W-:-:S03]  /*7ffc0*/  PRMT R2, R3, 0x9910, RZ ;  /* 0x0000991003027816 */ /* 0x000fc600000000ff */
[----:B-1----:R-:W5:Y:S02]  /*7ffd0*/  LDL.LU.64 R6, [R1+0x600] ;  /* 0x0006000001067983 */ /* 0x002f640000300a00 */
[----:B------:R-:W-:Y:S01]  /*7ffe0*/  IMAD.MOV.U32 R0, RZ, RZ, R2 ;  /* 0x000000ffff007224 */ /* 0x000fe200078e0002 */
[----:B---3--:R-:W-:-:S04]  /*7fff0*/  F2FP.SATFINITE.E4M3.F32.PACK_AB_MERGE_C R2, R14, R23, RZ ;  /* 0x000000170e02723e */ /* 0x008fc800048070ff */
[----:B------:R-:W-:Y:S02]  /*80000*/  SHF.R.S32.HI R0, RZ, 0x8, R0 ;  /* 0x00000008ff007819 */ /* 0x000fe40000011400 */
[----:B------:R-:W-:-:S03]  /*80010*/  PRMT R3, R2, 0x9910, RZ ;  /* 0x0000991002037816 */ /* 0x000fc600000000ff */
[----:B------:R1:W-:Y:S01]  /*80020*/  @P5 STG.E.U8 desc[UR20][R18.64], R0 ;  /* 0x0000000012005986 */ /* 0x0003e2000c101114 */
[----:B------:R-:W-:Y:S01]  /*80030*/  ISETP.LT.AND P5, PT, R4, UR4, !P1 ;  /* 0x0000000404007c0c */ /* 0x000fe2000cfa1270 */
[----:B------:R-:W3:Y:S01]  /*80040*/  LDCU UR4, c[0x0][0x39c] ;  /* 0x00007380ff0477ac */ /* 0x000ee20008000800 */
[----:B-1----:R-:W-:Y:S01]  /*80050*/  IMAD.MOV.U32 R0, RZ, RZ, R3 ;  /* 0x000000ffff007224 */ /* 0x002fe200078e0003 */
[----:B------:R-:W2:Y:S01]  /*80060*/  LDL.LU R19, [R1+0x1e0] ;  /* 0x0001e00001137983 */ /* 0x000ea20000300800 */
[----:B------:R-:W-:-:S03]  /*80070*/  F2FP.SATFINITE.E4M3.F32.PACK_AB_MERGE_C R3, R8, R11, RZ ;  /* 0x0000000b0803723e */ /* 0x000fc600048070ff */
[----:B------:R-:W-:Y:S01]  /*80080*/  SHF.R.S32.HI R0, RZ, 0x8, R0 ;  /* 0x00000008ff007819 */ /* 0x000fe20000011400 */
[----:B------:R-:W2:Y:S04]  /*80090*/  LDL.LU R4, [R1+0x1e4] ;  /* 0x0001e40001047983 */ /* 0x000ea80000300800 */
[----:B------:R1:W-:Y:S01]  /*800a0*/  @P4 STG.E.U8 desc[UR20][R16.64], R2 ;  /* 0x0000000210004986 */ /* 0x0003e2000c101114 */
[----:B0-----:R-:W-:Y:S01]  /*800b0*/  ISETP.LT.AND P4, PT, R10, UR6, !P1 ;  /* 0x000000060a007c0c */ /* 0x001fe2000cf81270 */
[----:B------:R-:W0:Y:S02]  /*800c0*/  LDCU UR6, c[0x0][0x39c] ;  /* 0x00007380ff0677ac */ /* 0x000e240008000800 */
[----:B------:R-:W3:Y:S04]  /*800d0*/  LDL.LU R8, [R1+0x2510] ;  /* 0x0025100001087983 */ /* 0x000ee80000300800 */
[----:B------:R0:W-:Y:S04]  /*800e0*/  @P3 STG.E.U8 desc[UR20][R20.64], R0 ;  /* 0x0000000014003986 */ /* 0x0001e8000c101114 */
[----:B-1----:R-:W2:Y:S04]  /*800f0*/  LDL.LU.64 R16, [R1+0x5f8] ;  /* 0x0005f80001107983 */ /* 0x002ea80000300a00 */
[----:B------:R-:W2:Y:S01]  /*80100*/  LDL.LU.64 R10, [R1+0x5f0] ;  /* 0x0005f000010a7983 */ /* 0x000ea20000300a00 */
[----:B----4-:R-:W-:-:S02]  /*80110*/  ISETP.LT.AND P3, PT, R5, UR5, !P1 ;  /* 0x0000000505007c0c */ /* 0x010fc4000cf61270 */
[----:B------:R-:W-:Y:S01]  /*80120*/  PRMT R2, R3, 0x9910, RZ ;  /* 0x0000991003027816 */ /* 0x000fe200000000ff */
[----:B------:R-:W4:Y:S01]  /*80130*/  LDL.LU R5, [R1+0x24ec] ;  /* 0x0024ec0001057983 */ /* 0x000f220000300800 */
[----:B------:R-:W1:Y:S03]  /*80140*/  LDCU UR5, c[0x0][0x39c] ;  /* 0x00007380ff0577ac */ /* 0x000e660008000800 */
[----:B0-----:R-:W-:Y:S01]  /*80150*/  IMAD.MOV.U32 R0, RZ, RZ, R2 ;  /* 0x000000ffff007224 */ /* 0x001fe200078e0002 */
[----:B------:R-:W-:Y:S01]  /*80160*/  F2FP.SATFINITE.E4M3.F32.PACK_AB_MERGE_C R2, R9, R15, RZ ;  /* 0x0000000f0902723e */ /* 0x000fe200048070ff */
[----:B------:R-:W4:Y:S03]  /*80170*/  LDL.LU R23, [R1+0x1e8] ;  /* 0x0001e80001177983 */ /* 0x000f260000300800 */
[----:B------:R-:W-:Y:S01]  /*80180*/  SHF.R.S32.HI R0, RZ, 0x8, R0 ;  /* 0x00000008ff007819 */ /* 0x000fe20000011400 */
[----:B------:R0:W-:Y:S04]  /*80190*/  @P0 STG.E.U8 desc[UR20][R12.64], R3 ;  /* 0x000000030c000986 */ /* 0x0001e8000c101114 */
[----:B------:R-:W4:Y:S04]  /*801a0*/  LDL.LU R15, [R1+0x1ec] ;  /* 0x0001ec00010f7983 */ /* 0x000f280000300800 */
[----:B------:R-:W1:Y:S01]  /*801b0*/  LDL.LU R14, [R1+0x24f0] ;  /* 0x0024f000010e7983 */ /* 0x000e620000300800 */
[----:B0-----:R-:W-:-:S03]  /*801c0*/  PRMT R3, R2, 0x9910, RZ ;  /* 0x0000991002037816 */ /* 0x001fc600000000ff */
[----:B------:R-:W4:Y:S04]  /*801d0*/  LDL.LU.64 R12, [R1+0x5e8] ;  /* 0x0005e800010c7983 */ /* 0x000f280000300a00 */
[----:B-----5:R0:W-:Y:S04]  /*801e0*/  @P2 STG.E.U8 desc[UR20][R6.64], R0 ;  /* 0x0000000006002986 */ /* 0x0201e8000c101114 */
[----:B------:R-:W5:Y:S04]  /*801f0*/  LDL.LU.64 R20, [R1+0x5e0] ;  /* 0x0005e00001147983 */ /* 0x000f680000300a00 */
[----:B0-----:R-:W5:Y:S01]  /*80200*/  LDL.LU R6, [R1+0x24f4] ;  /* 0x0024f40001067983 */ /* 0x001f620000300800 */
[----:B---3--:R-:W-:Y:S01]  /*80210*/  ISETP.LT.AND P0, PT, R8, UR4, !P1 ;  /* 0x0000000408007c0c */ /* 0x008fe2000cf01270 */
[----:B------:R-:W-:-:S02]  /*80220*/  IMAD.MOV.U32 R0, RZ, RZ, R3 ;  /* 0x000000ffff007224 */ /* 0x000fc400078e0003 */
[----:B------:R-:W3:Y:S01]  /*80230*/  LDL.LU R7, [R1+0x1f0] ;  /* 0x0001f00001077983 */ /* 0x000ee20000300800 */
[----:B--2---:R-:W-:Y:S01]  /*80240*/  F2FP.SATFINITE.E4M3.F32.PACK_AB_MERGE_C R3, R4, R19, RZ ;  /* 0x000000130403723e */ /* 0x004fe200048070ff */
[----:B------:R-:W5:Y:S01]  /*80250*/  LDCU UR4, c[0x0][0x39c] ;  /* 0x00007380ff0477ac */ /* 0x000f620008000800 */
[----:B----4-:R-:W-:Y:S01]  /*80260*/  ISETP.LT.AND P2, PT, R5, UR6, !P1 ;  /* 0x0000000605007c0c */ /* 0x010fe2000cf41270 */
[----:B------:R-:W-:Y:S01]  /*80270*/  @P5 STG.E.U8 desc[UR20][R16.64], R2 ;  /* 0x0000000210005986 */ /* 0x000fe2000c101114 */
[----:B------:R-:W-:Y:S01]  /*80280*/  SHF.R.S32.HI R0, RZ, 0x8, R0 ;  /* 0x00000008ff007819 */ /* 0x000fe20000011400 */
[----:B------:R-:W0:Y:S02]  /*80290*/  LDCU UR6, c[0x0][0x39c] ;  /* 0x00007380ff0677ac */ /* 0x000e240008000800 */
[----:B------:R-:W3:Y:S04]  /*802a0*/  LDL.LU R5, [R1+0x1f4] ;  /* 0x0001f40001057983 */ /* 0x000ee80000300800 */
[----:B------:R-:W2:Y:S04]  /*802b0*/  LDL.LU.64 R8, [R1+0x5d8] ;  /* 0x0005d80001087983 */ /* 0x000ea80000300a00 */
[----:B------:R-:W4:Y:S04]  /*802c0*/  LDL.LU R4, [R1+0x24f8] ;  /* 0x0024f80001047983 */ /* 0x000f280000300800 */
[----:B------:R-:W2:Y:S01]  /*802d0*/  LDL.LU.64 R18, [R1+0x5d0] ;  /* 0x0005d00001127983 */ /* 0x000ea20000300a00 */
[----:B-1----:R-:W-:Y:S01]  /*802e0*/  ISETP.LT.AND P5, PT, R14, UR5, !P1 ;  /* 0x000000050e007c0c */ /* 0x002fe2000cfa1270 */
[----:B------:R-:W1:Y:S02]  /*802f0*/  LDCU UR5, c[0x0][0x39c] ;  /* 0x00007380ff0577ac */ /* 0x000e640008000800 */
[----:B------:R0:W-:Y:S04]  /*80300*/  @P4 STG.E.U8 desc[UR20][R10.64], R0 ;  /* 0x000000000a004986 */ /* 0x0001e8000c101114 */
[----:B------:R1:W-:Y:S04]  /*80310*/  @P3 STG.E.U8 desc[UR20][R12.64], R3 ;  /* 0x000000030c003986 */ /* 0x0003e8000c101114 */
[----:B0-----:R-:W2:Y:S04]  /*80320*/  LDL.LU R10, [R1+0x24fc] ;  /* 0x0024fc00010a7983 */ /* 0x001ea80000300800 */
[----:B------:R-:W3:Y:S01]  /*80330*/  LDL.LU R14, [R1+0x1f8] ;  /* 0x0001f800010e7983 */ /* 0x000ee20000300800 */
[----:B-----5:R-:W-:Y:S01]  /*80340*/  ISETP.LT.AND P4, PT, R6, UR4, !P1 ;  /* 0x0000000406007c0c */ /* 0x020fe2000cf81270 */
[----:B------:R-:W0:Y:S02]  /*80350*/  LDCU UR4, c[0x0][0x39c] ;  /* 0x00007380ff0477ac */ /* 0x000e240008000800 */
[----:B------:R-:W5:Y:S04]  /*80360*/  LDL.LU R11, [R1+0x1fc] ;  /* 0x0001fc00010b7983 */ /* 0x000f680000300800 */
[----:B------:R-:W5:Y:S04]  /*80370*/  LDL.LU.64 R16, [R1+0x5c8] ;  /* 0x0005c80001107983 */ /* 0x000f680000300a00 */
[----:B------:R-:W5:Y:S01]  /*80380*/  LDL.LU R6, [R1+0x24dc] ;  /* 0x0024dc0001067983 */ /* 0x000f620000300800 */
[----:B----4-:R-:W-:Y:S01]  /*80390*/  ISETP.LT.AND P3, PT, R4, UR8, !P1 ;  /* 0x0000000804007c0c */ /* 0x010fe2000cf61270 */
[----:B------:R-:W4:Y:S02]  /*803a0*/  LDCU UR8, c[0x0][0x39c] ;  /* 0x00007380ff0877ac */ /* 0x000f240008000800 */
[----:B------:R-:W0:Y:S01]  /*803b0*/  LDL.LU R4, [R1+0x24e0] ;  /* 0x0024e00001047983 */ /* 0x000e220000300800 */
[----:B------:R-:W-:-:S03]  /*803c0*/  PRMT R2, R3, 0x9910, RZ ;  /* 0x0000991003027816 */ /* 0x000fc600000000ff */
[----:B-1----:R-:W4:Y:S02]  /*803d0*/  LDL.LU.64 R12, [R1+0x5c0] ;  /* 0x0005c000010c7983 */ /* 0x002f240000300a00 */
[----:B------:R-:W-:Y:S01]  /*803e0*/  IMAD.MOV.U32 R0, RZ, RZ, R2 ;  /* 0x000000ffff007224 */ /* 0x000fe200078e0002 */
[----:B------:R-:W-:Y:S02]  /*803f0*/  F2FP.SATFINITE.E4M3.F32.PACK_AB_MERGE_C R2, R15, R23, RZ ;  /* 0x000000170f02723e */ /* 0x000fe400048070ff */
[----:B------:R-:W4:Y:S02]  /*80400*/  LDL.LU R15, [R1] ;  /* 0x00000000010f7983 */ /* 0x000f240000300800 */
[----:B------:R-:W-:Y:S02]  /*80410*/  SHF.R.S32.HI R0, RZ, 0x8, R0 ;  /* 0x00000008ff007819 */ /* 0x000fe40000011400 */
[----:B------:R-:W-:-:S03]  /*80420*/  PRMT R3, R2, 0x9910, RZ ;  /* 0x0000991002037816 */ /* 0x000fc600000000ff */
[----:B------:R1:W-:Y:S01]  /*80430*/  @P0 STG.E.U8 desc[UR20][R20.64], R0 ;  /* 0x0000000014000986 */ /* 0x0003e2000c101114 */
[----:B--2---:R-:W-:Y:S01]  /*80440*/  ISETP.LT.AND P0, PT, R10, UR6, !P1 ;  /* 0x000000060a007c0c */ /* 0x004fe2000cf01270 */
[----:B------:R-:W2:Y:S02]  /*80450*/  LDCU UR6, c[0x0][0x39c] ;  /* 0x00007380ff0677ac */ /* 0x000ea40008000800 */
[----:B------:R-:W2:Y:S01]  /*80460*/  LDL.LU R10, [R1+0x4] ;  /* 0x00000400010a7983 */ /* 0x000ea20000300800 */
[----:B-1----:R-:W-:Y:S01]  /*80470*/  IMAD.MOV.U32 R0, RZ, RZ, R3 ;  /* 0x000000ffff007224 */ /* 0x002fe200078e0003 */
[----:B---3--:R-:W-:Y:S02]  /*80480*/  F2FP.SATFINITE.E4M3.F32.PACK_AB_MERGE_C R3, R5, R7, RZ ;  /* 0x000000070503723e */ /* 0x008fe400048070ff */
[----:B------:R-:W2:Y:S02]  /*80490*/  LDL.LU R5, [R1+0x24e4] ;  /* 0x0024e40001057983 */ /* 0x000ea40000300800 */
[----:B------:R-:W-:-:S02]  /*804a0*/  SHF.R.S32.HI R0, RZ, 0x8, R0 ;  /* 0x00000008ff007819 */ /* 0x000fc40000011400 */
[----:B------:R1:W-:Y:S01]  /*804b0*/  @P2 STG.E.U8 desc[UR20][R8.64], R2 ;  /* 0x0000000208002986 */ /* 0x0003e2000c101114 */
[----:B-----5:R-:W-:Y:S01]  /*804c0*/  ISETP.LT.AND P2, PT, R6, UR5, !P1 ;  /* 0x0000000506007c0c */ /* 0x020fe2000cf41270 */
[----:B------:R-:W3:Y:S02]  /*804d0*/  LDCU UR5, c[0x0][0x39c] ;  /* 0x00007380ff0577ac */ /* 0x000ee40008000800 */
[----:B------:R5:W-:Y:S04]  /*804e0*/  @P5 STG.E.U8 desc[UR20][R18.64], R0 ;  /* 0x0000000012005986 */ /* 0x000be8000c101114 */
[----:B-1----:R-:W3:Y:S04]  /*804f0*/  LDL.LU.64 R8, [R1+0x5b8] ;  /* 0x0005b80001087983 */ /* 0x002ee80000300a00 */
[----:B------:R-:W3:Y:S01]  /*80500*/  LDL.LU.64 R6, [R1+0x5b0] ;  /* 0x0005b00001067983 */ /* 0x000ee20000300a00 */
[----:B0-----:R-:W-:-:S02]  /*80510*/  ISETP.LT.AND P5, PT, R4, UR4, !P1 ;  /* 0x0000000404007c0c */ /* 0x001fc4000cfa1270 */
[----:B------:R-:W-:Y:S01]  /*80520*/  PRMT R2, R3, 0x9910, RZ ;  /* 0x0000991003027816 */ /* 0x000fe200000000ff */
[----:B------:R-:W3:Y:S01]  /*80530*/  LDL.LU R4, [R1+0x24e8] ;  /* 0x0024e80001047983 */ /* 0x000ee20000300800 */
[----:B------:R-:W0:Y:S03]  /*80540*/  LDCU UR4, c[0x0][0x39c] ;  /* 0x00007380ff0477ac */ /* 0x000e260008000800 */
[----:B-----5:R-:W-:Y:S01]  /*80550*/  IMAD.MOV.U32 R0, RZ, RZ, R2 ;  /* 0x000000ffff007224 */ /* 0x020fe200078e0002 */
[----:B------:R-:W-:Y:S01]  /*80560*/  F2FP.SATFINITE.E4M3.F32.PACK_AB_MERGE_C R2, R11, R14, RZ ;  /* 0x0000000e0b02723e */ /* 0x000fe200048070ff */
[----:B------:R-:W-:Y:S03]  /*80570*/  @P4 STG.E.U8 desc[UR20][R16.64], R3 ;  /* 0x0000000310004986 */ /* 0x000fe6000c101114 */
[----:B------:R-:W-:Y:S01]  /*80580*/  SHF.R.S32.HI R0, RZ, 0x8, R0 ;  /* 0x00000008ff007819 */ /* 0x000fe20000011400 */
[----:B------:R-:W5:Y:S04]  /*80590*/  LDL.LU R23, [R1+0x8] ;  /* 0x0000080001177983 */ /* 0x000f680000300800 */
[----:B------:R-:W5:Y:S04]  /*805a0*/  LDL.LU R11, [R1+0xc] ;  /* 0x00000c00010b7983 */ /* 0x000f680000300800 */
[----:B----4-:R1:W-:Y:S01]  /*805b0*/  @P3 STG.E.U8 desc[UR20][R12.64], R0 ;  /* 0x000000000c003986 */ /* 0x0103e2000c101114 */
[----:B--2---:R-:W-:Y:S01]  /*805c0*/  ISETP.LT.AND P4, PT, R5, UR6, !P1 ;  /* 0x0000000605007c0c */ /* 0x004fe2000cf81270 */
[----:B------:R-:W2:Y:S02]  /*805d0*/  LDCU UR6, c[0x0][0x39c] ;  /* 0x00007380ff0677ac */ /* 0x000ea40008000800 */
[----:B------:R-:W0:Y:S04]  /*805e0*/  LDL.LU R5, [R1+0x24d0] ;  /* 0x0024d00001057983 */ /* 0x000e280000300800 */
[----:B------:R-:W4:Y:S04]  /*805f0*/  LDL.LU.64 R18, [R1+0x5a8] ;  /* 0x0005a80001127983 */ /* 0x000f280000300a00 */
[----:B------:R-:W2:Y:S04]  /*80600*/  LDL.LU.64 R20, [R1+0x5a0] ;  /* 0x0005a00001147983 */ /* 0x000ea80000300a00 */
[----:B-1----:R-:W2:Y:S04]  /*80610*/  LDL.LU R12, [R1+0x24cc] ;  /* 0x0024cc00010c7983 */ /* 0x002ea80000300800 */
[----:B------:R-:W4:Y:S04]  /*80620*/  LDL.LU R13, [R1+0x10] ;  /* 0x00001000010d7983 */ /* 0x000f280000300800 */
[----:B---3--:R1:W-:Y:S01]  /*80630*/  @P0 STG.E.U8 desc[UR20][R8.64], R2 ;  /* 0x0000000208000986 */ /* 0x0083e2000c101114 */
[----:B------:R-:W-:Y:S01]  /*80640*/  ISETP.LT.AND P3, PT, R4, UR5, !P1 ;  /* 0x0000000504007c0c */ /* 0x000fe2000cf61270 */
[----:B------:R-:W3:Y:S02]  /*80650*/  LDCU UR5, c[0x0][0x39c] ;  /* 0x00007380ff0577ac */ /* 0x000ee40008000800 */
[----:B------:R-:W3:Y:S04]  /*80660*/  LDL.LU R4, [R1+0x14] ;  /* 0x0000140001047983 */ /* 0x000ee80000300800 */
[----:B------:R-:W3:Y:S04]  /*80670*/  LDL.LU.64 R16, [R1+0x598] ;  /* 0x0005980001107983 */ /* 0x000ee80000300a00 */
[----:B-1----:R-:W3:Y:S01]  /*80680*/  LDL.LU R8, [R1+0x24d8] ;  /* 0x0024d80001087983 */ /* 0x002ee20000300800 */
[----:B------:R-:W-:-:S05]  /*80690*/  PRMT R3, R2, 0x9910, RZ ;  /* 0x0000991002037816 */ /* 0x000fca00000000ff */
[----:B------:R-:W-:Y:S01]  /*806a0*/  IMAD.MOV.U32 R0, RZ, RZ, R3 ;  /* 0x000000ffff007224 */ /* 0x000fe200078e0003 */
[----:B------:R-:W-:Y:S02]  /*806b0*/  F2FP.SATFINITE.E4M3.F32.PACK_AB_MERGE_C R3, R10, R15, RZ ;  /* 0x0000000f0a03723e */ /* 0x000fe400048070ff */
[----:B------:R-:W5:Y:S02]  /*806c0*/  LDL.LU.64 R14, [R1+0x590] ;  /* 0x00059000010e7983 */ /* 0x000f640000300a00 */
[----:B------:R-:W-:-:S05]  /*806d0*/  SHF.R.S32.HI R0, RZ, 0x8, R0 ;  /* 0x00000008ff007819 */ /* 0x000fca0000011400 */
[----:B------:R1:W-:Y:S01]  /*806e0*/  @P2 STG.E.U8 desc[UR20][R6.64], R0 ;  /* 0x0000000006002986 */ /* 0x0003e2000c101114 */
[----:B0-----:R-:W-:Y:S01]  /*806f0*/  ISETP.LT.AND P0, PT, R5, UR4, !P1 ;  /* 0x0000000405007c0c */ /* 0x001fe2000cf01270 */
[----:B------:R-:W0:Y:S02]  /*80700*/  LDCU UR4, c[0x0][0x39c] ;  /* 0x00007380ff0477ac */ /* 0x000e240008000800 */
[----:B------:R-:W5:Y:S04]  /*80710*/  LDL.LU R5, [R1+0x24d4] ;  /* 0x0024d40001057983 */ /* 0x000f680000300800 */
[----:B------:R-:W5:Y:S04]  /*80720*/  LDL.LU R10, [R1+0x18] ;  /* 0x00001800010a7983 */ /* 0x000f680000300800 */
[----:B------:R-:W5:Y:S01]  /*80730*/  LDL.LU R9, [R1+0x1c] ;  /* 0x00001c0001097983 */ /* 0x000f620000300800 */
[----:B--2---:R-:W-:Y:S01]  /*80740*/  ISETP.LT.AND P2, PT, R12, UR6, !P1 ;  /* 0x000000060c007c0c */ /* 0x004fe2000cf41270 */
[----:B------:R-:W2:Y:S02]  /*80750*/  LDCU UR6, c[0x0][0x39c] ;  /* 0x00007380ff0677ac */ /* 0x000ea40008000800 */
[----:B-1----:R-:W2:Y:S04]  /*80760*/  LDL.LU.64 R6, [R1+0x588] ;  /* 0x0005880001067983 */ /* 0x002ea80000300a00 */
[----:B----4-:R1:W-:Y:S04]  /*80770*/  @P5 STG.E.U8 desc[UR20][R18.64], R3 ;  /* 0x0000000312005986 */ /* 0x0103e8000c101114 */
[----:B------:R-:W0:Y:S01]  /*80780*/  LDL.LU R12, [R1+0x24c0] ;  /* 0x0024c000010c7983 */ /* 0x000e220000300800 */
[----:B---3--:R-:W-:Y:S01]  /*80790*/  ISETP.LT.AND P5, PT, R8, UR8, !P1 ;  /* 0x0000000808007c0c */ /* 0x008fe2000cfa1270 */
[----:B------:R-:W3:Y:S02]  /*807a0*/  LDCU UR8, c[0x0][0x39c] ;  /* 0x00007380ff0877ac */ /* 0x000ee40008000800 */
[----:B------:R-:W2:Y:S01]  /*807b0*/  LDL.LU R8, [R1+0x24c4] ;  /* 0x0024c40001087983 */ /* 0x000ea20000300800 */
[----:B------:R-:W-:-:S03]  /*807c0*/  PRMT R2, R3, 0x9910, RZ ;  /* 0x0000991003027816 */ /* 0x000fc600000000ff */
[----:B-1----:R-:W4:Y:S02]  /*807d0*/  LDL.LU.64 R18, [R1+0x580] ;  /* 0x0005800001127983 */ /* 0x002f240000300a00 */
[----:B------:R-:W-:Y:S01]  /*807e0*/  IMAD.MOV.U32 R0, RZ, RZ, R2 ;  /* 0x000000ffff007224 */ /* 0x000fe200078e0002 */
[----:B-----5:R-:W-:Y:S02]  /*807f0*/  F2FP.SATFINITE.E4M3.F32.PACK_AB_MERGE_C R2, R11, R23, RZ ;  /* 0x000000170b02723e */ /* 0x020fe400048070ff */
[----:B------:R-:W5:Y:S02]  /*80800*/  LDL.LU R11, [R1+0x20] ;  /* 0x00002000010b7983 */ /* 0x000f640000300800 */
[----:B------:R-:W-:Y:S02]  /*80810*/  SHF.R.S32.HI R0, RZ, 0x8, R0 ;  /* 0x00000008ff007819 */ /* 0x000fe40000011400 */
[----:B------:R-:W-:-:S03]  /*80820*/  PRMT R3, R2, 0x9910, RZ ;  /* 0x0000991002037816 */ /* 0x000fc600000000ff */
[----:B------:R1:W-:Y:S01]  /*80830*/  @P4 STG.E.U8 desc[UR20][R20.64], R0 ;  /* 0x0000000014004986 */ /* 0x0003e2000c101114 */
[----:B------:R-:W-:Y:S01]  /*80840*/  ISETP.LT.AND P4, PT, R5, UR5, !P1 ;  /* 0x0000000505007c0c */ /* 0x000fe2000cf81270 */
[----:B-1----:R-:W-:Y:S02]  /*80850*/  IMAD.MOV.U32 R0, RZ, RZ, R3 ;  /* 0x000000ffff007224 */ /* 0x002fe400078e0003 */
[----:B------:R-:W5:Y:S01]  /*80860*/  LDL.LU R5, [R1+0x24] ;  /* 0x0000240001057983 */ /* 0x000f620000300800 */
[----:B------:R-:W-:Y:S01]  /*80870*/  F2FP.SATFINITE.E4M3.F32.PACK_AB_MERGE_C R3, R4, R13, RZ ;  /* 0x0000000d0403723e */ /* 0x000fe200048070ff */
[----:B------:R-:W1:Y:S01]  /*80880*/  LDCU UR5, c[0x0][0x39c] ;  /* 0x00007380ff0577ac */ /* 0x000e620008000800 */
[----:B------:R-:W-:Y:S01]  /*80890*/  SHF.R.S32.HI R0, RZ, 0x8, R0 ;  /* 0x00000008ff007819 */ /* 0x000fe20000011400 */
[----:B------:R3:W-:Y:S04]  /*808a0*/  @P3 STG.E.U8 desc[UR20][R16.64], R2 ;  /* 0x0000000210003986 */ /* 0x0007e8000c101114 */
[----:B------:R-:W1:Y:S01]  /*808b0*/  LDL.LU R4, [R1+0x24c8] ;  /* 0x0024c80001047983 */ /* 0x000e620000300800 */
[----:B0-----:R-:W-:Y:S01]  /*808c0*/  ISETP.LT.AND P3, PT, R12, UR4, !P1 ;  /* 0x000000040c007c0c */ /* 0x001fe2000cf61270 */
[----:B------:R-:W0:Y:S02]  /*808d0*/  LDCU UR4, c[0x0][0x39c] ;  /* 0x00007380ff0477ac */ /* 0x000e240008000800 */
[----:B------:R0:W-:Y:S04]  /*808e0*/  @P0 STG.E.U8 desc[UR20][R14.64], R0 ;  /* 0x000000000e000986 */ /* 0x0001e8000c101114 */
[----:B---3--:R-:W3:Y:S04]  /*808f0*/  LDL.LU.64 R16, [R1+0x578] ;  /* 0x0005780001107983 */ /* 0x008ee80000300a00 */
[----:B------:R-:W3:Y:S01]  /*80900*/  LDL.LU.64 R12, [R1+0x570] ;  /* 0x00057000010c7983 */ /* 0x000ee20000300a00 */
[----:B--2---:R-:W-:-:S02]  /*80910*/  ISETP.LT.AND P0, PT, R8, UR6, !P1 ;  /* 0x0000000608007c0c */ /* 0x004fc4000cf01270 */
[----:B------:R-:W-:Y:S01]  /*80920*/  PRMT R2, R3, 0x9910, RZ ;  /* 0x0000991003027816 */ /* 0x000fe200000000ff */
[----:B------:R-:W2:Y:S01]  /*80930*/  LDL.LU R8, [R1+0x24b4] ;  /* 0x0024b40001087983 */ /* 0x000ea20000300800 */
        /* <DEDUP_REMOVED lines=8> */
[----:B----4-:R0:W-:Y:S01]  /*809c0*/  @P5 STG.E.U8 desc[UR20][R18.64], R0 ;  /* 0x0000000012005986 */ /* 0x0101e2000c101114 */
[----:B-1----:R-:W-:Y:S01]  /*809d0*/  ISETP.LT.AND P2, PT, R4, UR5, !P1 ;  /* 0x0000000504007c0c */ /* 0x002fe2000cf41270 */
[----:B0-----:R-:W-:Y:S02]  /*809e0*/  IMAD.MOV.U32 R0, RZ, RZ, R3 ;  /* 0x000000ffff007224 */ /* 0x001fe400078e0003 */
[----:B------:R-:W4:Y:S01]  /*809f0*/  LDL.LU R4, [R1+0x24bc] ;  /* 0x0024bc0001047983 */ /* 0x000f220000300800 */
[----:B------:R-:W0:Y:S03]  /*80a00*/  LDCU UR5, c[0x0][0x39c] ;  /* 0x00007380ff0577ac */ /* 0x000e260008000800 */
[----:B------:R-:W4:Y:S04]  /*80a10*/  LDL.LU.64 R6, [R1+0x540] ;  /* 0x0005400001067983 */ /* 0x000f280000300a00 */
[----:B------:R-:W4:Y:S01]  /*80a20*/  LDL.LU.64 R20, [R1+0x538] ;  /* 0x0005380001147983 */ /* 0x000f220000300a00 */
[----:B-----5:R-:W-:-:S02]  /*80a30*/  F2FP.SATFINITE.E4M3.F32.PACK_AB_MERGE_C R3, R5, R11, RZ ;  /* 0x0000000b0503723e */ /* 0x020fc400048070ff */
[----:B--2---:R-:W-:Y:S01]  /*80a40*/  ISETP.LT.AND P5, PT, R8, UR4, !P1 ;  /* 0x0000000408007c0c */ /* 0x004fe2000cfa1270 */
[----:B---3--:R1:W-:Y:S01]  /*80a50*/  @P4 STG.E.U8 desc[UR20][R16.64], R2 ;  /* 0x0000000210004986 */ /* 0x0083e2000c101114 */
[----:B------:R-:W-:Y:S01]  /*80a60*/  SHF.R.S32.HI R0, RZ, 0x8, R0 ;  /* 0x00000008ff007819 */ /* 0x000fe20000011400 */
[----:B------:R-:W2:Y:S02]  /*80a70*/  LDCU UR4, c[0x0][0x39c] ;  /* 0x00007380ff0477ac */ /* 0x000ea40008000800 */
[----:B------:R-:W0:Y:S04]  /*80a80*/  LDL.LU R8, [R1+0x24b8] ;  /* 0x0024b80001087983 */ /* 0x000e280000300800 */
[----:B------:R-:W3:Y:S04]  /*80a90*/  LDL.LU R10, [R1+0x30] ;  /* 0x00003000010a7983 */ /* 0x000ee80000300800 */
[----:B------:R-:W3:Y:S04]  /*80aa0*/  LDL.LU R9, [R1+0x34] ;  /* 0x0000340001097983 */ /* 0x000ee80000300800 */
[----:B------:R-:W5:Y:S04]  /*80ab0*/  LDL.LU.64 R18, [R1+0x530] ;  /* 0x0005300001127983 */ /* 0x000f680000300a00 */
[----:B------:R-:W2:Y:S04]  /*80ac0*/  LDL.LU R5, [R1+0x24a8] ;  /* 0x0024a80001057983 */ /* 0x000ea80000300800 */
[----:B-1----:R-:W3:Y:S04]  /*80ad0*/  LDL.LU.64 R16, [R1+0x528] ;  /* 0x0005280001107983 */ /* 0x002ee80000300a00 */
[----:B------:R1:W-:Y:S01]  /*80ae0*/  @P3 STG.E.U8 desc[UR20][R12.64], R0 ;  /* 0x000000000c003986 */ /* 0x0003e2000c101114 */
[----:B----4-:R-:W-:Y:S01]  /*80af0*/  ISETP.LT.AND P4, PT, R4, UR6, !P1 ;  /* 0x0000000604007c0c */ /* 0x010fe2000cf81270 */
[----:B------:R-:W4:Y:S02]  /*80b00*/  LDCU UR6, c[0x0][0x39c] ;  /* 0x00007380ff0677ac */ /* 0x000f240008000800 */
[----:B------:R-:W3:Y:S04]  /*80b10*/  LDL.LU R4, [R1+0x24ac] ;  /* 0x0024ac0001047983 */ /* 0x000ee80000300800 */
[----:B------:R-:W4:Y:S04]  /*80b20*/  LDL.LU R14, [R1+0x38] ;  /* 0x00003800010e7983 */ /* 0x000f280000300800 */
[----:B------:R-:W4:Y:S04]  /*80b30*/  LDL.LU R11, [R1+0x3c] ;  /* 0x00003c00010b7983 */ /* 0x000f280000300800 */
[----:B-1----:R-:W4:Y:S04]  /*80b40*/  LDL.LU.64 R12, [R1+0x520] ;  /* 0x00052000010c7983 */ /* 0x002f280000300a00 */
[----:B------:R1:W-:Y:S01]  /*80b50*/  @P0 STG.E.U8 desc[UR20][R6.64], R3 ;  /* 0x0000000306000986 */ /* 0x0003e2000c101114 */
[----:B0-----:R-:W-:Y:S01]  /*80b60*/  ISETP.LT.AND P3, PT, R8, UR5, !P1 ;  /* 0x0000000508007c0c */ /* 0x001fe2000cf61270 */
[----:B------:R-:W0:Y:S02]  /*80b70*/  LDCU UR5, c[0x0][0x39c] ;  /* 0x00007380ff0577ac */ /* 0x000e240008000800 */
[----:B------:R-:W4:Y:S01]  /*80b80*/  LDL.LU R8, [R1+0x24b0] ;  /* 0x0024b00001087983 */ /* 0x000f220000300800 */
        /* <DEDUP_REMOVED lines=12> */
[----:B------:R-:W3:Y:S02]  /*80c50*/  LDCU UR4, c[0x0][0x39c] ;  /* 0x00007380ff0477ac */ /* 0x000ee40008000800 */
[----:B------:R-:W2:Y:S01]  /*80c60*/  LDL.LU R4, [R1+0x44] ;  /* 0x0000440001047983 */ /* 0x000ea20000300800 */
[----:B-1----:R-:W-:Y:S01]  /*80c70*/  IMAD.MOV.U32 R0, RZ, RZ, R3 ;  /* 0x000000ffff007224 */ /* 0x002fe200078e0003 */
[----:B------:R-:W-:Y:S02]  /*80c80*/  F2FP.SATFINITE.E4M3.F32.PACK_AB_MERGE_C R3, R9, R10, RZ ;  /* 0x0000000a0903723e */ /* 0x000fe400048070ff */
[----:B-----5:R1:W-:Y:S02]  /*80c90*/  @P5 STG.E.U8 desc[UR20][R18.64], R2 ;  /* 0x0000000212005986 */ /* 0x0203e4000c101114 */
[----:B------:R-:W-:-:S02]  /*80ca0*/  SHF.R.S32.HI R0, RZ, 0x8, R0 ;  /* 0x00000008ff007819 */ /* 0x000fc40000011400 */
[----:B------:R-:W3:Y:S04]  /*80cb0*/  LDL.LU R10, [R1+0x24a0] ;  /* 0x0024a000010a7983 */ /* 0x000ee80000300800 */
[----:B------:R5:W-:Y:S04]  /*80cc0*/  @P4 STG.E.U8 desc[UR20][R16.64], R0 ;  /* 0x0000000010004986 */ /* 0x000be8000c101114 */
[----:B-1----:R-:W2:Y:S01]  /*80cd0*/  LDL.LU.64 R18, [R1+0x510] ;  /* 0x0005100001127983 */ /* 0x002ea20000300a00 */
[----:B----4-:R-:W-:Y:S01]  /*80ce0*/  ISETP.LT.AND P5, PT, R8, UR6, !P1 ;  /* 0x0000000608007c0c */ /* 0x010fe2000cfa1270 */
[----:B------:R-:W1:Y:S02]  /*80cf0*/  LDCU UR6, c[0x0][0x39c] ;  /* 0x00007380ff0677ac */ /* 0x000e640008000800 */
[----:B------:R-:W4:Y:S01]  /*80d00*/  LDL.LU.64 R8, [R1+0x508] ;  /* 0x0005080001087983 */ /* 0x000f220000300a00 */
[----:B0-----:R-:W-:-:S02]  /*80d10*/  ISETP.LT.AND P4, PT, R5, UR5, !P1 ;  /* 0x0000000505007c0c */ /* 0x001fc4000cf81270 */
[----:B------:R-:W-:Y:S01]  /*80d20*/  PRMT R2, R3, 0x9910, RZ ;  /* 0x0000991003027816 */ /* 0x000fe200000000ff */
[----:B------:R-:W1:Y:S01]  /*80d30*/  LDL.LU R5, [R1+0x24a4] ;  /* 0x0024a40001057983 */ /* 0x000e620000300800 */
[----:B------:R-:W0:Y:S03]  /*80d40*/  LDCU UR5, c[0x0][0x39c] ;  /* 0x00007380ff0577ac */ /* 0x000e260008000800 */
[----:B-----5:R-:W-:Y:S01]  /*80d50*/  IMAD.MOV.U32 R0, RZ, RZ, R2 ;  /* 0x000000ffff007224 */ /* 0x020fe200078e0002 */
[----:B------:R-:W-:Y:S01]  /*80d60*/  F2FP.SATFINITE.E4M3.F32.PACK_AB_MERGE_C R2, R11, R14, RZ ;  /* 0x0000000e0b02723e */ /* 0x000fe200048070ff */
[----:B------:R-:W5:Y:S03]  /*80d70*/  LDL.LU R23, [R1+0x48] ;  /* 0x0000480001177983 */ /* 0x000f660000300800 */
[----:B------:R-:W-:Y:S01]  /*80d80*/  SHF.R.S32.HI R0, RZ, 0x8, R0 ;  /* 0x00000008ff007819 */ /* 0x000fe20000011400 */
[----:B------:R0:W-:Y:S04]  /*80d90*/  @P3 STG.E.U8 desc[UR20][R12.64], R3 ;  /* 0x000000030c003986 */ /* 0x0001e8000c101114 */
[----:B------:R-:W5:Y:S04]  /*80da0*/  LDL.LU R17, [R1+0x4c] ;  /* 0x00004c0001117983 */ /* 0x000f680000300800 */
[----:B------:R-:W4:Y:S01]  /*80db0*/  LDL.LU R14, [R1+0x2490] ;  /* 0x00249000010e7983 */ /* 0x000f220000300800 */
[----:B0-----:R-:W-:-:S03]  /*80dc0*/  PRMT R3, R2, 0x9910, RZ ;  /* 0x0000991002037816 */ /* 0x001fc600000000ff */
[----:B------:R-:W5:Y:S04]  /*80dd0*/  LDL.LU.64 R12, [R1+0x500] ;  /* 0x00050000010c7983 */ /* 0x000f680000300a00 */
[----:B------:R-:W5:Y:S01]  /*80de0*/  LDL.LU.64 R20, [R1+0x4f8] ;  /* 0x0004f80001147983 */ /* 0x000f620000300a00 */
[----:B---3--:R-:W-:-:S03]  /*80df0*/  ISETP.LT.AND P3, PT, R10, UR4, !P1 ;  /* 0x000000040a007c0c */ /* 0x008fc6000cf61270 */
[----:B--2---:R0:W-:Y:S01]  /*80e00*/  @P0 STG.E.U8 desc[UR20][R6.64], R0 ;  /* 0x0000000006000986 */ /* 0x0041e2000c101114 */
[----:B------:R-:W2:Y:S03]  /*80e10*/  LDCU UR4, c[0x0][0x39c] ;  /* 0x00007380ff0477ac */ /* 0x000ea60008000800 */
[----:B------:R-:W2:Y:S04]  /*80e20*/  LDL.LU R10, [R1+0x2494] ;  /* 0x00249400010a7983 */ /* 0x000ea80000300800 */
[----:B------:R-:W3:Y:S01]  /*80e30*/  LDL.LU R11, [R1+0x50] ;  /* 0x00005000010b7983 */ /* 0x000ee20000300800 */
[----:B0-----:R-:W-:Y:S01]  /*80e40*/  IMAD.MOV.U32 R0, RZ, RZ, R3 ;  /* 0x000000ffff007224 */ /* 0x001fe200078e0003 */
[----:B------:R-:W-:-:S02]  /*80e50*/  F2FP.SATFINITE.E4M3.F32.PACK_AB_MERGE_C R3, R4, R15, RZ ;  /* 0x0000000f0403723e */ /* 0x000fc400048070ff */
[----:B-1----:R-:W-:Y:S01]  /*80e60*/  ISETP.LT.AND P0, PT, R5, UR6, !P1 ;  /* 0x0000000605007c0c */ /* 0x002fe2000cf01270 */
[----:B------:R0:W-:Y:S01]  /*80e70*/  @P2 STG.E.U8 desc[UR20][R18.64], R2 ;  /* 0x0000000212002986 */ /* 0x0001e2000c101114 */
[----:B------:R-:W-:Y:S01]  /*80e80*/  SHF.R.S32.HI R0, RZ, 0x8, R0 ;  /* 0x00000008ff007819 */ /* 0x000fe20000011400 */
[----:B------:R-:W1:Y:S02]  /*80e90*/  LDCU UR6, c[0x0][0x39c] ;  /* 0x00007380ff0677ac */ /* 0x000e640008000800 */
[----:B------:R-:W3:Y:S04]  /*80ea0*/  LDL.LU R5, [R1+0x54] ;  /* 0x0000540001057983 */ /* 0x000ee80000300800 */
[----:B------:R-:W3:Y:S04]  /*80eb0*/  LDL.LU.64 R6, [R1+0x4f0] ;  /* 0x0004f00001067983 */ /* 0x000ee80000300a00 */
[----:B------:R-:W3:Y:S04]  /*80ec0*/  LDL.LU R4, [R1+0x2498] ;  /* 0x0024980001047983 */ /* 0x000ee80000300800 */
[----:B0-----:R-:W3:Y:S04]  /*80ed0*/  LDL.LU.64 R18, [R1+0x4e8] ;  /* 0x0004e80001127983 */ /* 0x001ee80000300a00 */
[----:B----4-:R0:W-:Y:S01]  /*80ee0*/  @P5 STG.E.U8 desc[UR20][R8.64], R0 ;  /* 0x0000000008005986 */ /* 0x0101e2000c101114 */
[----:B------:R-:W-:Y:S01]  /*80ef0*/  ISETP.LT.AND P2, PT, R14, UR5, !P1 ;  /* 0x000000050e007c0c */ /* 0x000fe2000cf41270 */
[----:B------:R-:W4:Y:S02]  /*80f00*/  LDCU UR5, c[0x0][0x39c] ;  /* 0x00007380ff0577ac */ /* 0x000f240008000800 */
[----:B-----5:R5:W-:Y:S04]  /*80f10*/  @P4 STG.E.U8 desc[UR20][R12.64], R3 ;  /* 0x000000030c004986 */ /* 0x020be8000c101114 */
[----:B0-----:R-:W1:Y:S04]  /*80f20*/  LDL.LU R8, [R1+0x2484] ;  /* 0x0024840001087983 */ /* 0x001e680000300800 */
[----:B------:R-:W4:Y:S01]  /*80f30*/  LDL.LU R16, [R1+0x58] ;  /* 0x0000580001107983 */ /* 0x000f220000300800 */
[----:B--2---:R-:W-:Y:S01]  /*80f40*/  ISETP.LT.AND P5, PT, R10, UR4, !P1 ;  /* 0x000000040a007c0c */ /* 0x004fe2000cfa1270 */
[----:B------:R-:W0:Y:S02]  /*80f50*/  LDCU UR4, c[0x0][0x39c] ;  /* 0x00007380ff0477ac */ /* 0x000e240008000800 */
[----:B------:R-:W2:Y:S04]  /*80f60*/  LDL.LU R9, [R1+0x5c] ;  /* 0x00005c0001097983 */ /* 0x000ea80000300800 */
[----:B------:R-:W2:Y:S04]  /*80f70*/  LDL.LU.64 R14, [R1+0x4e0] ;  /* 0x0004e000010e7983 */ /* 0x000ea80000300a00 */
[----:B------:R-:W4:Y:S01]  /*80f80*/  LDL.LU R10, [R1+0x248c] ;  /* 0x00248c00010a7983 */ /* 0x000f220000300800 */
[----:B---3--:R-:W-:Y:S01]  /*80f90*/  ISETP.LT.AND P4, PT, R4, UR8, !P1 ;  /* 0x0000000804007c0c */ /* 0x008fe2000cf81270 */
[----:B------:R-:W3:Y:S02]  /*80fa0*/  LDCU UR8, c[0x0][0x39c] ;  /* 0x00007380ff0877ac */ /* 0x000ee40008000800 */
[----:B------:R-:W0:Y:S01]  /*80fb0*/  LDL.LU R4, [R1+0x2488] ;  /* 0x0024880001047983 */ /* 0x000e220000300800 */
[----:B------:R-:W-:-:S03]  /*80fc0*/  PRMT R2, R3, 0x9910, RZ ;  /* 0x0000991003027816 */ /* 0x000fc600000000ff */
[----:B-----5:R-:W5:Y:S02]  /*80fd0*/  LDL.LU.64 R12, [R1+0x4d8] ;  /* 0x0004d800010c7983 */ /* 0x020f640000300a00 */
[----:B------:R-:W-:Y:S01]  /*80fe0*/  IMAD.MOV.U32 R0, RZ, RZ, R2 ;  /* 0x000000ffff007224 */ /* 0x000fe200078e0002 */
[----:B------:R-:W-:Y:S02]  /*80ff0*/  F2FP.SATFINITE.E4M3.F32.PACK_AB_MERGE_C R2, R17, R23, RZ ;  /* 0x000000171102723e */ /* 0x000fe400048070ff */
[----:B------:R-:W3:Y:S02]  /*81000*/  LDL.LU R17, [R1+0x60] ;  /* 0x0000600001117983 */ /* 0x000ee40000300800 */
[----:B------:R-:W-:Y:S02]  /*81010*/  SHF.R.S32.HI R0, RZ, 0x8, R0 ;  /* 0x00000008ff007819 */ /* 0x000fe40000011400 */
[----:B------:R-:W-:-:S03]  /*81020*/  PRMT R3, R2, 0x9910, RZ ;  /* 0x0000991002037816 */ /* 0x000fc600000000ff */
[----:B------:R2:W-:Y:S01]  /*81030*/  @P3 STG.E.U8 desc[UR20][R20.64], R0 ;  /* 0x0000000014003986 */ /* 0x0005e2000c101114 */
[----:B-1----:R-:W-:Y:S01]  /*81040*/  ISETP.LT.AND P3, PT, R8, UR6, !P1 ;  /* 0x0000000608007c0c */ /* 0x002fe2000cf61270 */
[----:B------:R-:W1:Y:S02]  /*81050*/  LDCU UR6, c[0x0][0x39c] ;  /* 0x00007380ff0677ac */ /* 0x000e640008000800 */
[----:B------:R-:W3:Y:S01]  /*81060*/  LDL.LU R8, [R1+0x64] ;  /* 0x0000640001087983 */ /* 0x000ee20000300800 */
[----:B--2---:R-:W-:Y:S01]  /*81070*/  IMAD.MOV.U32 R0, RZ, RZ, R3 ;  /* 0x000000ffff007224 */ /* 0x004fe200078e0003 */
[----:B------:R-:W-:Y:S02]  /*81080*/  F2FP.SATFINITE.E4M3.F32.PACK_AB_MERGE_C R3, R5, R11, RZ ;  /* 0x0000000b0503723e */ /* 0x000fe400048070ff */
[----:B------:R-:W1:Y:S02]  /*81090*/  LDL.LU R5, [R1+0x2478] ;  /* 0x0024780001057983 */ /* 0x000e640000300800 */
[----:B------:R-:W-:-:S02]  /*810a0*/  SHF.R.S32.HI R0, RZ, 0x8, R0 ;  /* 0x00000008ff007819 */ /* 0x000fc40000011400 */
[----:B------:R2:W-:Y:S01]  /*810b0*/  @P0 STG.E.U8 desc[UR20][R6.64], R2 ;  /* 0x0000000206000986 */ /* 0x0005e2000c101114 */
[----:B----4-:R-:W-:Y:S01]  /*810c0*/  ISETP.LT.AND P0, PT, R10, UR5, !P1 ;  /* 0x000000050a007c0c */ /* 0x010fe2000cf01270 */
[----:B------:R-:W4:Y:S02]  /*810d0*/  LDCU UR5, c[0x0][0x39c] ;  /* 0x00007380ff0577ac */ /* 0x000f240008000800 */
[----:B------:R0:W-:Y:S04]  /*810e0*/  @P2 STG.E.U8 desc[UR20][R18.64], R0 ;  /* 0x0000000012002986 */ /* 0x0001e8000c101114 */
[----:B--2---:R-:W2:Y:S04]  /*810f0*/  LDL.LU.64 R6, [R1+0x4d0] ;  /* 0x0004d00001067983 */ /* 0x004ea80000300a00 */
[----:B------:R-:W2:Y:S01]  /*81100*/  LDL.LU.64 R10, [R1+0x4c8] ;  /* 0x0004c800010a7983 */ /* 0x000ea20000300a00 */
[----:B0-----:R-:W-:-:S02]  /*81110*/  ISETP.LT.AND P2, PT, R4, UR4, !P1 ;  /* 0x0000000404007c0c */ /* 0x001fc4000cf41270 */
[----:B------:R-:W-:Y:S01]  /*81120*/  PRMT R2, R3, 0x9910, RZ ;  /* 0x0000991003027816 */ /* 0x000fe200000000ff */
[----:B------:R-:W4:Y:S01]  /*81130*/  LDL.LU R4, [R1+0x247c] ;  /* 0x00247c0001047983 */ /* 0x000f220000300800 */
[----:B------:R-:W0:Y:S03]  /*81140*/  LDCU UR4, c[0x0][0x39c] ;  /* 0x00007380ff0477ac */ /* 0x000e260008000800 */
[----:B------:R-:W-:Y:S01]  /*81150*/  IMAD.MOV.U32 R0, RZ, RZ, R2 ;  /* 0x000000ffff007224 */ /* 0x000fe200078e0002 */
[----:B------:R3:W-:Y:S01]  /*81160*/  @P5 STG.E.U8 desc[UR20][R14.64], R3 ;  /* 0x000000030e005986 */ /* 0x0007e2000c101114 */
[----:B------:R-:W-:-:S03]  /*81170*/  F2FP.SATFINITE.E4M3.F32.PACK_AB_MERGE_C R2, R9, R16, RZ ;  /* 0x000000100902723e */ /* 0x000fc600048070ff */
[----:B------:R-:W-:Y:S01]  /*81180*/  SHF.R.S32.HI R0, RZ, 0x8, R0 ;  /* 0x00000008ff007819 */ /* 0x000fe20000011400 */
[----:B---3--:R-:W3:Y:S04]  /*81190*/  LDL.LU R14, [R1+0x68] ;  /* 0x00006800010e7983 */ /* 0x008ee80000300800 */
[----:B------:R-:W3:Y:S01]  /*811a0*/  LDL.LU R9, [R1+0x6c] ;  /* 0x00006c0001097983 */ /* 0x000ee20000300800 */
[----:B-1----:R-:W-:-:S03]  /*811b0*/  ISETP.LT.AND P5, PT, R5, UR6, !P1 ;  /* 0x0000000605007c0c */ /* 0x002fc6000cfa1270 */
[----:B-----5:R1:W-:Y:S01]  /*811c0*/  @P4 STG.E.U8 desc[UR20][R12.64], R0 ;  /* 0x000000000c004986 */ /* 0x0203e2000c101114 */
[----:B------:R-:W5:Y:S03]  /*811d0*/  LDCU UR6, c[0x0][0x39c] ;  /* 0x00007380ff0677ac */ /* 0x000f660008000800 */
[----:B------:R-:W0:Y:S04]  /*811e0*/  LDL.LU R5, [R1+0x2480] ;  /* 0x0024800001057983 */ /* 0x000e280000300800 */
[----:B------:R-:W3:Y:S04]  /*811f0*/  LDL.LU.64 R20, [R1+0x4c0] ;  /* 0x0004c00001147983 */ /* 0x000ee80000300a00 */
[----:B------:R-:W3:Y:S01]  /*81200*/  LDL.LU.64 R22, [R1+0x4b8] ;  /* 0x0004b80001167983 */ /* 0x000ee20000300a00 */
[----:B----4-:R-:W-:-:S02]  /*81210*/  ISETP.LT.AND P4, PT, R4, UR5, !P1 ;  /* 0x0000000504007c0c */ /* 0x010fc4000cf81270 */
[----:B------:R-:W-:Y:S01]  /*81220*/  PRMT R3, R2, 0x9910, RZ ;  /* 0x0000991002037816 */ /* 0x000fe200000000ff */
[----:B------:R-:W5:Y:S01]  /*81230*/  LDL.LU R4, [R1+0x2470] ;  /* 0x0024700001047983 */ /* 0x000f620000300800 */
[----:B------:R-:W4:Y:S03]  /*81240*/  LDCU UR5, c[0x0][0x39c] ;  /* 0x00007380ff0577ac */ /* 0x000f260008000800 */
[----:B-1----:R-:W-:Y:S01]  /*81250*/  IMAD.MOV.U32 R0, RZ, RZ, R3 ;  /* 0x000000ffff007224 */ /* 0x002fe200078e0003 */
[----:B------:R-:W3:Y:S01]  /*81260*/  LDL.LU R19, [R1+0x70] ;  /* 0x0000700001137983 */ /* 0x000ee20000300800 */
[----:B------:R-:W-:-:S03]  /*81270*/  F2FP.SATFINITE.E4M3.F32.PACK_AB_MERGE_C R3, R8, R17, RZ ;  /* 0x000000110803723e */ /* 0x000fc600048070ff */
[----:B------:R-:W4:Y:S01]  /*81280*/  LDL.LU R15, [R1+0x74] ;  /* 0x00007400010f7983 */ /* 0x000f220000300800 */
[----:B------:R-:W-:-:S03]  /*81290*/  SHF.R.S32.HI R0, RZ, 0x8, R0 ;  /* 0x00000008ff007819 */ /* 0x000fc60000011400 */
[----:B------:R-:W4:Y:S04]  /*812a0*/  LDL.LU.64 R12, [R1+0x4b0] ;  /* 0x0004b000010c7983 */ /* 0x000f280000300a00 */
[----:B--2---:R1:W-:Y:S04]  /*812b0*/  @P3 STG.E.U8 desc[UR20][R6.64], R2 ;  /* 0x0000000206003986 */ /* 0x0043e8000c101114 */
[----:B------:R2:W-:Y:S04]  /*812c0*/  @P0 STG.E.U8 desc[UR20][R10.64], R0 ;  /* 0x000000000a000986 */ /* 0x0005e8000c101114 */
[----:B-1----:R-:W4:Y:S01]  /*812d0*/  LDL.LU R7, [R1+0x2474] ;  /* 0x0024740001077983 */ /* 0x002f220000300800 */
[----:B0-----:R-:W-:Y:S01]  /*812e0*/  ISETP.LT.AND P3, PT, R5, UR4, !P1 ;  /* 0x0000000405007c0c */ /* 0x001fe2000cf61270 */
[----:B------:R-:W0:Y:S02]  /*812f0*/  LDCU UR4, c[0x0][0x39c] ;  /* 0x00007380ff0477ac */ /* 0x000e240008000800 */
[----:B------:R-:W4:Y:S04]  /*81300*/  LDL.LU.64 R16, [R1+0x4a8] ;  /* 0x0004a80001107983 */ /* 0x000f280000300a00 */
[----:B------:R-:W4:Y:S04]  /*81310*/  LDL.LU R5, [R1+0x246c] ;  /* 0x00246c0001057983 */ /* 0x000f280000300800 */
[----:B------:R-:W4:Y:S04]  /*81320*/  LDL.LU R8, [R1+0x78] ;  /* 0x0000780001087983 */ /* 0x000f280000300800 */
[----:B------:R-:W4:Y:S04]  /*81330*/  LDL.LU R6, [R1+0x7c] ;  /* 0x00007c0001067983 */ /* 0x000f280000300800 */
[----:B--2---:R-:W2:Y:S01]  /*81340*/  LDL.LU.64 R10, [R1+0x4a0] ;  /* 0x0004a000010a7983 */ /* 0x004ea20000300a00 */
[----:B-----5:R-:W-:-:S02]  /*81350*/  ISETP.LT.AND P0, PT, R4, UR6, !P1 ;  /* 0x0000000604007c0c */ /* 0x020fc4000cf01270 */
[----:B------:R-:W-:Y:S01]  /*81360*/  PRMT R2, R3, 0x9910, RZ ;  /* 0x0000991003027816 */ /* 0x000fe200000000ff */
[----:B------:R-:W0:Y:S01]  /*81370*/  LDL.LU R4, [R1+0x2468] ;  /* 0x0024680001047983 */ /* 0x000e220000300800 */
[----:B------:R-:W1:Y:S03]  /*81380*/  LDCU UR6, c[0x0][0x39c] ;  /* 0x00007380ff0677ac */ /* 0x000e660008000800 */
[----:B------:R-:W-:Y:S01]  /*81390*/  IMAD.MOV.U32 R0, RZ, RZ, R2 ;  /* 0x000000ffff007224 */ /* 0x000fe200078e0002 */
[----:B---3--:R-:W-:Y:S01]  /*813a0*/  F2FP.SATFINITE.E4M3.F32.PACK_AB_MERGE_C R2, R9, R14, RZ ;  /* 0x0000000e0902723e */ /* 0x008fe200048070ff */
[----:B------:R3:W-:Y:S03]  /*813b0*/  @P2 STG.E.U8 desc[UR20][R20.64], R3 ;  /* 0x0000000314002986 */ /* 0x0007e6000c101114 */
[----:B------:R-:W-:-:S05]  /*813c0*/  SHF.R.S32.HI R0, RZ, 0x8, R0 ;  /* 0x00000008ff007819 */ /* 0x000fca0000011400 */
[----:B------:R5:W-:Y:S01]  /*813d0*/  @P5 STG.E.U8 desc[UR20][R22.64], R0 ;  /* 0x0000000016005986 */ /* 0x000be2000c101114 */
[----:B---3--:R-:W-:-:S03]  /*813e0*/  PRMT R3, R2, 0x9910, RZ ;  /* 0x0000991002037816 */ /* 0x008fc600000000ff */
[----:B------:R-:W3:Y:S04]  /*813f0*/  LDL.LU.64 R20, [R1+0x498] ;  /* 0x0004980001147983 */ /* 0x000ee80000300a00 */
[----:B-----5:R-:W5:Y:S01]  /*81400*/  LDL.LU.64 R22, [R1+0x2758] ;  /* 0x0027580001167983 */ /* 0x020f620000300a00 */
[----:B----4-:R-:W-:Y:S01]  /*81410*/  ISETP.LT.AND P2, PT, R7, UR8, !P1 ;  /* 0x0000000807007c0c */ /* 0x010fe2000cf41270 */
[----:B------:R-:W-:Y:S02]  /*81420*/  IMAD.MOV.U32 R0, RZ, RZ, R3 ;  /* 0x000000ffff007224 */ /* 0x000fe400078e0003 */
[----:B------:R-:W1:Y:S01]  /*81430*/  LDL.LU R14, [R1+0x2464] ;  /* 0x00246400010e7983 */ /* 0x000e620000300800 */
[----:B------:R-:W-:Y:S01]  /*81440*/  F2FP.SATFINITE.E4M3.F32.PACK_AB_MERGE_C R3, R15, R19, RZ ;  /* 0x000000130f03723e */ /* 0x000fe200048070ff */
[----:B------:R-:W4:Y:S01]  /*81450*/  LDCU UR8, c[0x0][0x39c] ;  /* 0x00007380ff0877ac */ /* 0x000f220008000800 */
[----:B------:R-:W-:-:S02]  /*81460*/  ISETP.LT.AND P5, PT, R5, UR5, !P1 ;  /* 0x0000000505007c0c */ /* 0x000fc4000cfa1270 */
[----:B------:R-:W4:Y:S04]  /*81470*/  LDL.LU R5, [R1+0x2458] ;  /* 0x0024580001057983 */ /* 0x000f280000300800 */
[----:B------:R2:W-:Y:S01]  /*81480*/  @P4 STG.E.U8 desc[UR20][R12.64], R2 ;  /* 0x000000020c004986 */ /* 0x0005e2000c101114 */
[----:B------:R-:W-:Y:S01]  /*81490*/  SHF.R.S32.HI R0, RZ, 0x8, R0 ;  /* 0x00000008ff007819 */ /* 0x000fe20000011400 */
[----:B------:R-:W4:Y:S02]  /*814a0*/  LDCU UR5, c[0x0][0x39c] ;  /* 0x00007380ff0577ac */ /* 0x000f240008000800 */
[----:B------:R-:W4:Y:S04]  /*814b0*/  LDL.LU R9, [R1+0x80] ;  /* 0x0000800001097983 */ /* 0x000f280000300800 */
[----:B------:R-:W4:Y:S04]  /*814c0*/  LDL.LU R7, [R1+0x84] ;  /* 0x0000840001077983 */ /* 0x000f280000300800 */
[----:B------:R-:W4:Y:S04]  /*814d0*/  LDL.LU.64 R18, [R1+0x490] ;  /* 0x0004900001127983 */ /* 0x000f280000300a00 */
[----:B--2---:R-:W2:Y:S01]  /*814e0*/  LDL.LU.64 R12, [R1+0x488] ;  /* 0x00048800010c7983 */ /* 0x004ea20000300a00 */
[----:B0-----:R-:W-:-:S02]  /*814f0*/  ISETP.LT.AND P4, PT, R4, UR4, !P1 ;  /* 0x0000000404007c0c */ /* 0x001fc4000cf81270 */
[----:B------:R-:W-:Y:S01]  /*81500*/  PRMT R2, R3, 0x9910, RZ ;  /* 0x0000991003027816 */ /* 0x000fe200000000ff */
[----:B------:R-:W2:Y:S01]  /*81510*/  LDL.LU R4, [R1+0x245c] ;  /* 0x00245c0001047983 */ /* 0x000ea20000300800 */
[----:B------:R-:W2:Y:S03]  /*81520*/  LDCU UR4, c[0x0][0x39c] ;  /* 0x00007380ff0477ac */ /* 0x000ea60008000800 */
[----:B------:R0:W-:Y:S04]  /*81530*/  @P3 STG.E.U8 desc[UR20][R16.64], R0 ;  /* 0x0000000010003986 */ /* 0x0001e8000c101114 */
[----:B------:R3:W-:Y:S01]  /*81540*/  @P0 STG.E.U8 desc[UR20][R10.64], R3 ;  /* 0x000000030a000986 */ /* 0x0007e2000c101114 */
[----:B0-----:R-:W-:Y:S01]  /*81550*/  IMAD.MOV.U32 R0, RZ, RZ, R2 ;  /* 0x000000ffff007224 */ /* 0x001fe200078e0002 */
[----:B------:R-:W-:-:S02]  /*81560*/  F2FP.SATFINITE.E4M3.F32.PACK_AB_MERGE_C R2, R6, R8, RZ ;  /* 0x000000080602723e */ /* 0x000fc400048070ff */
[----:B---3--:R-:W3:Y:S04]  /*81570*/  LDL.LU R10, [R1+0x8c] ;  /* 0x00008c00010a7983 */ /* 0x008ee80000300800 */
[----:B------:R-:W3:Y:S01]  /*81580*/  LDL.LU R6, [R1+0x2460] ;  /* 0x0024600001067983 */ /* 0x000ee20000300800 */
[----:B------:R-:W-:Y:S02]  /*81590*/  SHF.R.S32.HI R0, RZ, 0x8, R0 ;  /* 0x00000008ff007819 */ /* 0x000fe40000011400 */
[----:B-1----:R-:W-:Y:S01]  /*815a0*/  ISETP.LT.AND P3, PT, R14, UR6, !P1 ;  /* 0x000000060e007c0c */ /* 0x002fe2000cf61270 */
[----:B------:R-:W3:Y:S01]  /*815b0*/  LDCU UR6, c[0x0][0x39c] ;  /* 0x00007380ff0677ac */ /* 0x000ee20008000800 */
[----:B------:R-:W5:Y:S04]  /*815c0*/  LDL.LU.64 R14, [R1+0x480] ;  /* 0x00048000010e7983 */ /* 0x000f680000300a00 */
[----:B------:R0:W-:Y:S04]  /*815d0*/  @P2 STG.E.U8 desc[UR20][R20.64], R0 ;  /* 0x0000000014002986 */ /* 0x0001e8000c101114 */
[----:B------:R-:W5:Y:S01]  /*815e0*/  LDL.LU.64 R16, [R1+0x478] ;  /* 0x0004780001107983 */ /* 0x000f620000300a00 */
[----:B--2---:R-:W-:-:S02]  /*815f0*/  ISETP.LT.AND P2, PT, R4, UR4, !P1 ;  /* 0x0000000404007c0c */ /* 0x004fc4000cf41270 */
[----:B------:R-:W-:Y:S01]  /*81600*/  PRMT R3, R2, 0x9910, RZ ;  /* 0x0000991002037816 */ /* 0x000fe200000000ff */
[----:B------:R-:W2:Y:S01]  /*81610*/  LDL.LU R4, [R1+0x2448] ;  /* 0x0024480001047983 */ /* 0x000ea20000300800 */
[----:B----4-:R-:W-:Y:S01]  /*81620*/  ISETP.LT.AND P0, PT, R5, UR5, !P1 ;  /* 0x0000000505007c0c */ /* 0x010fe2000cf01270 */
[----:B------:R-:W2:Y:S02]  /*81630*/  LDCU UR5, c[0x0][0x39c] ;  /* 0x00007380ff0577ac */ /* 0x000ea40008000800 */
[----:B------:R-:W4:Y:S01]  /*81640*/  LDL.LU R8, [R1+0x90] ;  /* 0x0000900001087983 */ /* 0x000f220000300800 */
[----:B0-----:R-:W-:Y:S01]  /*81650*/  IMAD.MOV.U32 R0, RZ, RZ, R3 ;  /* 0x000000ffff007224 */ /* 0x001fe200078e0003 */
[----:B------:R-:W-:Y:S01]  /*81660*/  F2FP.SATFINITE.E4M3.F32.PACK_AB_MERGE_C R3, R7, R9, RZ ;  /* 0x000000090703723e */ /* 0x000fe200048070ff */
[----:B------:R-:W0:Y:S01]  /*81670*/  LDCU UR4, c[0x0][0x39c] ;  /* 0x00007380ff0477ac */ /* 0x000e220008000800 */
[----:B------:R-:W4:Y:S04]  /*81680*/  LDL.LU R5, [R1+0x94] ;  /* 0x0000940001057983 */ /* 0x000f280000300800 */
[----:B------:R-:W4:Y:S04]  /*81690*/  LDL.LU.64 R20, [R1+0x470] ;  /* 0x0004700001147983 */ /* 0x000f280000300a00 */
[----:B------:R1:W-:Y:S04]  /*816a0*/  @P5 STG.E.U8 desc[UR20][R18.64], R2 ;  /* 0x0000000212005986 */ /* 0x0003e8000c101114 */
[----:B------:R-:W4:Y:S01]  /*816b0*/  LDL.LU R7, [R1+0x2450] ;  /* 0x0024500001077983 */ /* 0x000f220000300800 */
[----:B---3--:R-:W-:Y:S01]  /*816c0*/  ISETP.LT.AND P5, PT, R6, UR6, !P1 ;  /* 0x0000000606007c0c */ /* 0x008fe2000cfa1270 */
[----:B------:R-:W3:Y:S01]  /*816d0*/  LDCU UR6, c[0x0][0x39c] ;  /* 0x00007380ff0677ac */ /* 0x000ee20008000800 */
[----:B------:R-:W-:Y:S01]  /*816e0*/  SHF.R.S32.HI R0, RZ, 0x8, R0 ;  /* 0x00000008ff007819 */ /* 0x000fe20000011400 */
[----:B-1----:R-:W3:Y:S01]  /*816f0*/  LDL.LU.64 R18, [R1+0x468] ;  /* 0x0004680001127983 */ /* 0x002ee20000300a00 */
[----:B------:R-:W-:-:S03]  /*81700*/  PRMT R2, R3, 0x9910, RZ ;  /* 0x0000991003027816 */ /* 0x000fc600000000ff */
[----:B------:R-:W0:Y:S04]  /*81710*/  LDL.LU R6, [R1+0x244c] ;  /* 0x00244c0001067983 */ /* 0x000e280000300800 */
[----:B------:R-:W3:Y:S04]  /*81720*/  LDL.LU R11, [R1+0x98] ;  /* 0x00009800010b7983 */ /* 0x000ee80000300800 */
[----:B------:R1:W-:Y:S04]  /*81730*/  @P4 STG.E.U8 desc[UR20][R12.64], R0 ;  /* 0x000000000c004986 */ /* 0x0003e8000c101114 */
[----:B------:R-:W3:Y:S04]  /*81740*/  LDL.LU R9, [R1+0x9c] ;  /* 0x00009c0001097983 */ /* 0x000ee80000300800 */
[----:B-1----:R-:W3:Y:S01]  /*81750*/  LDL.LU.64 R12, [R1+0x460] ;  /* 0x00046000010c7983 */ /* 0x002ee20000300a00 */
[----:B------:R-:W-:-:S03]  /*81760*/  IMAD.MOV.U32 R0, RZ, RZ, R2 ;  /* 0x000000ffff007224 */ /* 0x000fc600078e0002 */
[----:B------:R-:W3:Y:S01]  /*81770*/  LDL.LU R2, [R1+0x88] ;  /* 0x0000880001027983 */ /* 0x000ee20000300800 */
[----:B--2---:R-:W-:-:S03]  /*81780*/  ISETP.LT.AND P4, PT, R4, UR5, !P1 ;  /* 0x0000000504007c0c */ /* 0x004fc6000cf81270 */
[----:B-----5:R1:W-:Y:S01]  /*81790*/  @P3 STG.E.U8 desc[UR20][R14.64], R3 ;  /* 0x000000030e003986 */ /* 0x0203e2000c101114 */
[----:B------:R-:W-:Y:S01]  /*817a0*/  SHF.R.S32.HI R0, RZ, 0x8, R0 ;  /* 0x00000008ff007819 */ /* 0x000fe20000011400 */
[----:B------:R-:W2:Y:S02]  /*817b0*/  LDCU UR5, c[0x0][0x39c] ;  /* 0x00007380ff0577ac */ /* 0x000ea40008000800 */
[----:B------:R-:W5:Y:S04]  /*817c0*/  LDL.LU R4, [R1+0x2454] ;  /* 0x0024540001047983 */ /* 0x000f680000300800 */
[----:B------:R2:W-:Y:S04]  /*817d0*/  @P0 STG.E.U8 desc[UR20][R16.64], R0 ;  /* 0x0000000010000986 */ /* 0x0005e8000c101114 */
[----:B-1----:R-:W5:Y:S04]  /*817e0*/  LDL.LU.64 R14, [R1+0x458] ;  /* 0x00045800010e7983 */ /* 0x002f680000300a00 */
[----:B--2---:R-:W2:Y:S01]  /*817f0*/  LDL.LU R16, [R1+0x2434] ;  /* 0x0024340001107983 */ /* 0x004ea20000300800 */
[----:B0-----:R-:W-:Y:S01]  /*81800*/  ISETP.LT.AND P0, PT, R6, UR4, !P1 ;  /* 0x0000000406007c0c */ /* 0x001fe2000cf01270 */
[----:B------:R-:W0:Y:S02]  /*81810*/  LDCU UR4, c[0x0][0x39c] ;  /* 0x00007380ff0477ac */ /* 0x000e240008000800 */
[----:B------:R-:W0:Y:S01]  /*81820*/  LDL.LU R6, [R1+0x2438] ;  /* 0x0024380001067983 */ /* 0x000e220000300800 */
[----:B----4-:R-:W-:Y:S01]  /*81830*/  ISETP.LT.AND P3, PT, R7, UR8, !P1 ;  /* 0x0000000807007c0c */ /* 0x010fe2000cf61270 */
[----:B------:R-:W1:Y:S01]  /*81840*/  LDCU UR8, c[0x0][0x39c] ;  /* 0x00007380ff0877ac */ /* 0x000e620008000800 */
[----:B---3--:R-:W-:-:S02]  /*81850*/  F2FP.SATFINITE.E4M3.F32.PACK_AB_MERGE_C R2, R10, R2, RZ ;  /* 0x000000020a02723e */ /* 0x008fc400048070ff */
[----:B------:R-:W3:Y:S02]  /*81860*/  LDL.LU R10, [R1+0xa0] ;  /* 0x0000a000010a7983 */ /* 0x000ee40000300800 */
[----:B------:R-:W-:Y:S02]  /*81870*/  PRMT R3, R2, 0x9910, RZ ;  /* 0x0000991002037816 */ /* 0x000fe400000000ff */
[----:B------:R-:W3:Y:S03]  /*81880*/  LDL.LU R7, [R1+0xa4] ;  /* 0x0000a40001077983 */ /* 0x000ee60000300800 */
[----:B------:R-:W-:Y:S01]  /*81890*/  IMAD.MOV.U32 R0, RZ, RZ, R3 ;  /* 0x000000ffff007224 */ /* 0x000fe200078e0003 */
[----:B------:R4:W-:Y:S01]  /*818a0*/  @P2 STG.E.U8 desc[UR20][R20.64], R2 ;  /* 0x0000000214002986 */ /* 0x0009e2000c101114 */
[----:B------:R-:W-:-:S03]  /*818b0*/  F2FP.SATFINITE.E4M3.F32.PACK_AB_MERGE_C R3, R5, R8, RZ ;  /* 0x000000080503723e */ /* 0x000fc600048070ff */
[----:B----4-:R-:W4:Y:S01]  /*818c0*/  LDL.LU.64 R20, [R1+0x450] ;  /* 0x0004500001147983 */ /* 0x010f220000300a00 */
[----:B-----5:R-:W-:Y:S01]  /*818d0*/  ISETP.LT.AND P2, PT, R4, UR6, !P1 ;  /* 0x0000000604007c0c */ /* 0x020fe2000cf41270 */
[----:B------:R-:W5:Y:S02]  /*818e0*/  LDCU UR6, c[0x0][0x39c] ;  /* 0x00007380ff0677ac */ /* 0x000f640008000800 */
[----:B------:R-:W4:Y:S04]  /*818f0*/  LDL.LU.64 R4, [R1+0x448] ;  /* 0x0004480001047983 */ /* 0x000f280000300a00 */
[----:B------:R-:W5:Y:S01]  /*81900*/  LDL.LU R8, [R1+0x243c] ;  /* 0x00243c0001087983 */ /* 0x000f620000300800 */
[----:B------:R-:W-:Y:S02]  /*81910*/  SHF.R.S32.HI R0, RZ, 0x8, R0 ;  /* 0x00000008ff007819 */ /* 0x000fe40000011400 */
[----:B------:R-:W-:-:S03]  /*81920*/  PRMT R2, R3, 0x9910, RZ ;  /* 0x0000991003027816 */ /* 0x000fc600000000ff */
[----:B------:R1:W-:Y:S04]  /*81930*/  @P5 STG.E.U8 desc[UR20][R18.64], R0 ;  /* 0x0000000012005986 */ /* 0x0003e8000c101114 */
[----:B------:R0:W-:Y:S01]  /*81940*/  @P4 STG.E.U8 desc[UR20][R12.64], R3 ;  /* 0x000000030c004986 */ /* 0x0001e2000c101114 */
[----:B-1----:R-:W-:Y:S01]  /*81950*/  IMAD.MOV.U32 R0, RZ, RZ, R2 ;  /* 0x000000ffff007224 */ /* 0x002fe200078e0002 */
[----:B------:R-:W-:Y:S02]  /*81960*/  F2FP.SATFINITE.E4M3.F32.PACK_AB_MERGE_C R2, R9, R11, RZ ;  /* 0x0000000b0902723e */ /* 0x000fe400048070ff */
[----:B------:R-:W4:Y:S01]  /*81970*/  LDL.LU R11, [R1+0xac] ;  /* 0x0000ac00010b7983 */ /* 0x000f220000300800 */
[----:B0-----:R-:W-:Y:S01]  /*81980*/  ISETP.LT.AND P4, PT, R6, UR4, !P1 ;  /* 0x0000000406007c0c */ /* 0x001fe2000cf81270 */
[----:B------:R-:W0:Y:S02]  /*81990*/  LDCU UR4, c[0x0][0x39c] ;  /* 0x00007380ff0477ac */ /* 0x000e240008000800 */
[----:B------:R-:W4:Y:S01]  /*819a0*/  LDL.LU R6, [R1+0x2444] ;  /* 0x0024440001067983 */ /* 0x000f220000300800 */
[----:B------:R-:W-:-:S02]  /*819b0*/  SHF.R.S32.HI R0, RZ, 0x8, R0 ;  /* 0x00000008ff007819 */ /* 0x000fc40000011400 */
[----:B------:R-:W-:Y:S01]  /*819c0*/  PRMT R3, R2, 0x9910, RZ ;  /* 0x0000991002037816 */ /* 0x000fe200000000ff */
[----:B------:R-:W4:Y:S01]  /*819d0*/  LDL.LU.64 R12, [R1+0x440] ;  /* 0x00044000010c7983 */ /* 0x000f220000300a00 */
[----:B--2---:R-:W-:Y:S01]  /*819e0*/  ISETP.LT.AND P5, PT, R16, UR5, !P1 ;  /* 0x0000000510007c0c */ /* 0x004fe2000cfa1270 */
[----:B------:R-:W1:Y:S02]  /*819f0*/  LDCU UR5, c[0x0][0x39c] ;  /* 0x00007380ff0577ac */ /* 0x000e640008000800 */
[----:B------:R2:W-:Y:S04]  /*81a00*/  @P3 STG.E.U8 desc[UR20][R14.64], R0 ;  /* 0x000000000e003986 */ /* 0x0005e8000c101114 */
[----:B------:R-:W4:Y:S04]  /*81a10*/  LDL.LU.64 R18, [R1+0x438] ;  /* 0x0004380001127983 */ /* 0x000f280000300a00 */
[----:B--2---:R-:W0:Y:S01]  /*81a20*/  LDL.LU R14, [R1+0x2440] ;  /* 0x00244000010e7983 */ /* 0x004e220000300800 */
[----:B------:R-:W-:-:S03]  /*81a30*/  IMAD.MOV.U32 R0, RZ, RZ, R3 ;  /* 0x000000ffff007224 */ /* 0x000fc600078e0003 */
[----:B------:R-:W2:Y:S01]  /*81a40*/  LDL.LU R16, [R1+0xb0] ;  /* 0x0000b00001107983 */ /* 0x000ea20000300800 */
[----:B---3--:R-:W-:-:S03]  /*81a50*/  F2FP.SATFINITE.E4M3.F32.PACK_AB_MERGE_C R3, R7, R10, RZ ;  /* 0x0000000a0703723e */ /* 0x008fc600048070ff */
[----:B------:R-:W2:Y:S01]  /*81a60*/  LDL.LU R17, [R1+0xb4] ;  /* 0x0000b40001117983 */ /* 0x000ea20000300800 */
[----:B-----5:R-:W-:-:S03]  /*81a70*/  ISETP.LT.AND P3, PT, R8, UR6, !P1 ;  /* 0x0000000608007c0c */ /* 0x020fc6000cf61270 */
[----:B----4-:R3:W-:Y:S01]  /*81a80*/  @P0 STG.E.U8 desc[UR20][R20.64], R2 ;  /* 0x0000000214000986 */ /* 0x0107e2000c101114 */
[----:B------:R-:W-:Y:S01]  /*81a90*/  SHF.R.S32.HI R0, RZ, 0x8, R0 ;  /* 0x00000008ff007819 */ /* 0x000fe20000011400 */
[----:B------:R-:W4:Y:S02]  /*81aa0*/  LDCU UR6, c[0x0][0x39c] ;  /* 0x00007380ff0677ac */ /* 0x000f240008000800 */
[----:B------:R-:W5:Y:S04]  /*81ab0*/  LDL.LU.64 R8, [R1+0x430] ;  /* 0x0004300001087983 */ /* 0x000f680000300a00 */
[----:B------:R-:W2:Y:S01]  /*81ac0*/  LDL.LU R10, [R1+0x2428] ;  /* 0x00242800010a7983 */ /* 0x000ea20000300800 */
[----:B---3--:R-:W-:-:S03]  /*81ad0*/  PRMT R2, R3, 0x9910, RZ ;  /* 0x0000991003027816 */ /* 0x008fc600000000ff */
[----:B------:R-:W3:Y:S04]  /*81ae0*/  LDL.LU.64 R20, [R1+0x428] ;  /* 0x0004280001147983 */ /* 0x000ee80000300a00 */
[----:B------:R4:W-:Y:S01]  /*81af0*/  @P2 STG.E.U8 desc[UR20][R4.64], R0 ;  /* 0x0000000004002986 */ /* 0x0009e2000c101114 */
[----:B-1----:R-:W-:Y:S01]  /*81b00*/  ISETP.LT.AND P0, PT, R6, UR5, !P1 ;  /* 0x0000000506007c0c */ /* 0x002fe2000cf01270 */
[----:B------:R-:W1:Y:S02]  /*81b10*/  LDCU UR5, c[0x0][0x39c] ;  /* 0x00007380ff0577ac */ /* 0x000e640008000800 */
[----:B----4-:R-:W4:Y:S01]  /*81b20*/  LDL.LU R4, [R1+0x242c] ;  /* 0x00242c0001047983 */ /* 0x010f220000300800 */
[----:B------:R-:W-:-:S03]  /*81b30*/  IMAD.MOV.U32 R0, RZ, RZ, R2 ;  /* 0x000000ffff007224 */ /* 0x000fc600078e0002 */
[----:B------:R-:W3:Y:S04]  /*81b40*/  LDL.LU R15, [R1+0xb8] ;  /* 0x0000b800010f7983 */ /* 0x000ee80000300800 */
[----:B------:R-:W3:Y:S04]  /*81b50*/  LDL.LU R5, [R1+0xbc] ;  /* 0x0000bc0001057983 */ /* 0x000ee80000300800 */
[----:B------:R-:W3:Y:S04]  /*81b60*/  LDL.LU.64 R6, [R1+0x420] ;  /* 0x0004200001067983 */ /* 0x000ee80000300a00 */
[----:B------:R-:W3:Y:S01]  /*81b70*/  LDL.LU R2, [R1+0xa8] ;  /* 0x0000a80001027983 */ /* 0x000ee20000300800 */
[----:B0-----:R-:W-:Y:S01]  /*81b80*/  ISETP.LT.AND P2, PT, R14, UR4, !P1 ;  /* 0x000000040e007c0c */ /* 0x001fe2000cf41270 */
[----:B------:R-:W0:Y:S02]  /*81b90*/  LDCU UR4, c[0x0][0x39c] ;  /* 0x00007380ff0477ac */ /* 0x000e240008000800 */
[----:B------:R0:W-:Y:S04]  /*81ba0*/  @P5 STG.E.U8 desc[UR20][R12.64], R3 ;  /* 0x000000030c005986 */ /* 0x0001e8000c101114 */
[----:B------:R-:W1:Y:S01]  /*81bb0*/  LDL.LU R14, [R1+0x2430] ;  /* 0x00243000010e7983 */ /* 0x000e620000300800 */
[----:B--2---:R-:W-:Y:S01]  /*81bc0*/  ISETP.LT.AND P5, PT, R10, UR8, !P1 ;  /* 0x000000080a007c0c */ /* 0x004fe2000cfa1270 */
[----:B------:R-:W2:Y:S02]  /*81bd0*/  LDCU UR8, c[0x0][0x39c] ;  /* 0x00007380ff0877ac */ /* 0x000ea40008000800 */
[----:B------:R-:W2:Y:S01]  /*81be0*/  LDL.LU R10, [R1+0x241c] ;  /* 0x00241c00010a7983 */ /* 0x000ea20000300800 */
[----:B------:R-:W-:-:S03]  /*81bf0*/  SHF.R.S32.HI R0, RZ, 0x8, R0 ;  /* 0x00000008ff007819 */ /* 0x000fc60000011400 */
[----:B0-----:R-:W2:Y:S04]  /*81c00*/  LDL.LU.64 R12, [R1+0x418] ;  /* 0x00041800010c7983 */ /* 0x001ea80000300a00 */
[----:B------:R0:W-:Y:S01]  /*81c10*/  @P4 STG.E.U8 desc[UR20][R18.64], R0 ;  /* 0x0000000012004986 */ /* 0x0001e2000c101114 */
[----:B----4-:R-:W-:Y:S01]  /*81c20*/  ISETP.LT.AND P4, PT, R4, UR6, !P1 ;  /* 0x0000000604007c0c */ /* 0x010fe2000cf81270 */
[----:B------:R-:W4:Y:S02]  /*81c30*/  LDCU UR6, c[0x0][0x39c] ;  /* 0x00007380ff0677ac */ /* 0x000f240008000800 */
[----:B------:R-:W4:Y:S04]  /*81c40*/  LDL.LU R4, [R1+0x2420] ;  /* 0x0024200001047983 */ /* 0x000f280000300800 */
[----:B0-----:R-:W4:Y:S01]  /*81c50*/  LDL.LU R19, [R1+0xc0] ;  /* 0x0000c00001137983 */ /* 0x001f220000300800 */
[----:B---3--:R-:W-:-:S03]  /*81c60*/  F2FP.SATFINITE.E4M3.F32.PACK_AB_MERGE_C R2, R11, R2, RZ ;  /* 0x000000020b02723e */ /* 0x008fc600048070ff */
[----:B------:R-:W3:Y:S01]  /*81c70*/  LDL.LU R11, [R1+0xc4] ;  /* 0x0000c400010b7983 */ /* 0x000ee20000300800 */
[----:B------:R-:W-:-:S05]  /*81c80*/  PRMT R3, R2, 0x9910, RZ ;  /* 0x0000991002037816 */ /* 0x000fca00000000ff */
[----:B------:R-:W-:Y:S01]  /*81c90*/  IMAD.MOV.U32 R0, RZ, RZ, R3 ;  /* 0x000000ffff007224 */ /* 0x000fe200078e0003 */
[----:B-----5:R0:W-:Y:S04]  /*81ca0*/  @P3 STG.E.U8 desc[UR20][R8.64], R2 ;  /* 0x0000000208003986 */ /* 0x0201e8000c101114 */
[----:B------:R-:W-:Y:S02]  /*81cb0*/  SHF.R.S32.HI R0, RZ, 0x8, R0 ;  /* 0x00000008ff007819 */ /* 0x000fe40000011400 */
[----:B------:R-:W-:-:S03]  /*81cc0*/  F2FP.SATFINITE.E4M3.F32.PACK_AB_MERGE_C R3, R17, R16, RZ ;  /* 0x000000101103723e */ /* 0x000fc600048070ff */
[----:B------:R-:W-:Y:S04]  /*81cd0*/  @P0 STG.E.U8 desc[UR20][R20.64], R0 ;  /* 0x0000000014000986 */ /* 0x000fe8000c101114 */
[----:B0-----:R-:W5:Y:S04]  /*81ce0*/  LDL.LU.64 R8, [R1+0x410] ;  /* 0x0004100001087983 */ /* 0x001f680000300a00 */
[----:B------:R-:W5:Y:S01]  /*81cf0*/  LDL.LU.64 R16, [R1+0x408] ;  /* 0x0004080001107983 */ /* 0x000f620000300a00 */
[----:B-1----:R-:W-:Y:S01]  /*81d00*/  ISETP.LT.AND P3, PT, R14, UR5, !P1 ;  /* 0x000000050e007c0c */ /* 0x002fe2000cf61270 */
[----:B------:R-:W0:Y:S02]  /*81d10*/  LDCU UR5, c[0x0][0x39c] ;  /* 0x00007380ff0577ac */ /* 0x000e240008000800 */
[----:B------:R1:W-:Y:S01]  /*81d20*/  @P2 STG.E.U8 desc[UR20][R6.64], R3 ;  /* 0x0000000306002986 */ /* 0x0003e2000c101114 */
[----:B--2---:R-:W-:Y:S01]  /*81d30*/  ISETP.LT.AND P0, PT, R10, UR4, !P1 ;  /* 0x000000040a007c0c */ /* 0x004fe2000cf01270 */
[----:B------:R-:W2:Y:S02]  /*81d40*/  LDCU UR4, c[0x0][0x39c] ;  /* 0x00007380ff0477ac */ /* 0x000ea40008000800 */
[----:B------:R-:W0:Y:S04]  /*81d50*/  LDL.LU R10, [R1+0x2424] ;  /* 0x00242400010a7983 */ /* 0x000e280000300800 */
[----:B------:R-:W2:Y:S04]  /*81d60*/  LDL.LU R14, [R1+0xcc] ;  /* 0x0000cc00010e7983 */ /* 0x000ea80000300800 */
[----:B-1----:R-:W2:Y:S01]  /*81d70*/  LDL.LU R7, [R1+0x2410] ;  /* 0x0024100001077983 */ /* 0x002ea20000300800 */
[----:B------:R-:W-:-:S03]  /*81d80*/  PRMT R2, R3, 0x9910, RZ ;  /* 0x0000991003027816 */ /* 0x000fc600000000ff */
[----:B------:R-:W2:Y:S02]  /*81d90*/  LDL.LU.64 R20, [R1+0x400] ;  /* 0x0004000001147983 */ /* 0x000ea40000300a00 */
[----:B------:R-:W-:Y:S01]  /*81da0*/  IMAD.MOV.U32 R0, RZ, RZ, R2 ;  /* 0x000000ffff007224 */ /* 0x000fe200078e0002 */
[----:B------:R-:W-:-:S04]  /*81db0*/  F2FP.SATFINITE.E4M3.F32.PACK_AB_MERGE_C R2, R5, R15, RZ ;  /* 0x0000000f0502723e */ /* 0x000fc800048070ff */
[----:B------:R-:W-:Y:S02]  /*81dc0*/  SHF.R.S32.HI R0, RZ, 0x8, R0 ;  /* 0x00000008ff007819 */ /* 0x000fe40000011400 */
[----:B------:R-:W-:Y:S02]  /*81dd0*/  PRMT R3, R2, 0x9910, RZ ;  /* 0x0000991002037816 */ /* 0x000fe400000000ff */
[----:B----4-:R-:W-:Y:S01]  /*81de0*/  ISETP.LT.AND P2, PT, R4, UR6, !P1 ;  /* 0x0000000604007c0c */ /* 0x010fe2000cf41270 */
[----:B------:R1:W-:Y:S01]  /*81df0*/  @P5 STG.E.U8 desc[UR20][R12.64], R0 ;  /* 0x000000000c005986 */ /* 0x0003e2000c101114 */
[----:B------:R-:W4:Y:S03]  /*81e00*/  LDCU UR6, c[0x0][0x39c] ;  /* 0x00007380ff0677ac */ /* 0x000f260008000800 */
[----:B------:R-:W4:Y:S04]  /*81e10*/  LDL.LU.64 R4, [R1+0x3f8] ;  /* 0x0003f80001047983 */ /* 0x000f280000300a00 */
[----:B------:R-:W4:Y:S01]  /*81e20*/  LDL.LU R15, [R1+0xd0] ;  /* 0x0000d000010f7983 */ /* 0x000f220000300800 */
[----:B-1----:R-:W-:Y:S01]  /*81e30*/  IMAD.MOV.U32 R0, RZ, RZ, R3 ;  /* 0x000000ffff007224 */ /* 0x002fe200078e0003 */
[----:B---3--:R-:W-:-:S02]  /*81e40*/  F2FP.SATFINITE.E4M3.F32.PACK_AB_MERGE_C R3, R11, R19, RZ ;  /* 0x000000130b03723e */ /* 0x008fc400048070ff */
[----:B------:R-:W3:Y:S02]  /*81e50*/  LDL.LU R6, [R1+0xd4] ;  /* 0x0000d40001067983 */ /* 0x000ee40000300800 */
[----:B------:R-:W-:Y:S02]  /*81e60*/  SHF.R.S32.HI R0, RZ, 0x8, R0 ;  /* 0x00000008ff007819 */ /* 0x000fe40000011400 */
[----:B------:R-:W3:Y:S04]  /*81e70*/  LDL.LU.64 R12, [R1+0x3f0] ;  /* 0x0003f000010c7983 */ /* 0x000ee80000300a00 */
[----:B-----5:R1:W-:Y:S04]  /*81e80*/  @P4 STG.E.U8 desc[UR20][R8.64], R2 ;  /* 0x0000000208004986 */ /* 0x0203e8000c101114 */
[----:B------:R5:W-:Y:S01]  /*81e90*/  @P3 STG.E.U8 desc[UR20][R16.64], R0 ;  /* 0x0000000010003986 */ /* 0x000be2000c101114 */
[----:B-1----:R-:W-:-:S05]  /*81ea0*/  PRMT R2, R3, 0x9910, RZ ;  /* 0x0000991003027816 */ /* 0x002fca00000000ff */
[----:B-----5:R-:W-:Y:S01]  /*81eb0*/  IMAD.MOV.U32 R0, RZ, RZ, R2 ;  /* 0x000000ffff007224 */ /* 0x020fe200078e0002 */
[----:B0-----:R-:W-:Y:S01]  /*81ec0*/  ISETP.LT.AND P5, PT, R10, UR5, !P1 ;  /* 0x000000050a007c0c */ /* 0x001fe2000cfa1270 */
[----:B------:R-:W0:Y:S01]  /*81ed0*/  LDCU UR5, c[0x0][0x39c] ;  /* 0x00007380ff0577ac */ /* 0x000e220008000800 */
[----:B------:R-:W5:Y:S04]  /*81ee0*/  LDL.LU R10, [R1+0x2414] ;  /* 0x00241400010a7983 */ /* 0x000f680000300800 */
[----:B------:R-:W3:Y:S01]  /*81ef0*/  LDL.LU R8, [R1+0x2418] ;  /* 0x0024180001087983 */ /* 0x000ee20000300800 */
[----:B--2---:R-:W-:Y:S01]  /*81f00*/  ISETP.LT.AND P4, PT, R7, UR4, !P1 ;  /* 0x0000000407007c0c */ /* 0x004fe2000cf81270 */
[----:B------:R-:W1:Y:S02]  /*81f10*/  LDCU UR4, c[0x0][0x39c] ;  /* 0x00007380ff0477ac */ /* 0x000e640008000800 */
[----:B------:R-:W2:Y:S04]  /*81f20*/  LDL.LU.64 R18, [R1+0x3e8] ;  /* 0x0003e80001127983 */ /* 0x000ea80000300a00 */
[----:B------:R-:W0:Y:S04]  /*81f30*/  LDL.LU R11, [R1+0x2404] ;  /* 0x00240400010b7983 */ /* 0x000e280000300800 */
[----:B------:R-:W2:Y:S04]  /*81f40*/  LDL.LU R9, [R1+0xd8] ;  /* 0x0000d80001097983 */ /* 0x000ea80000300800 */
[----:B------:R-:W2:Y:S04]  /*81f50*/  LDL.LU R7, [R1+0xdc] ;  /* 0x0000dc0001077983 */ /* 0x000ea80000300800 */
[----:B------:R-:W2:Y:S04]  /*81f60*/  LDL.LU.64 R16, [R1+0x3e0] ;  /* 0x0003e00001107983 */ /* 0x000ea80000300a00 */
[----:B------:R-:W2:Y:S01]  /*81f70*/  LDL.LU R2, [R1+0xc8] ;  /* 0x0000c80001027983 */ /* 0x000ea20000300800 */
[----:B------:R-:W-:-:S03]  /*81f80*/  SHF.R.S32.HI R0, RZ, 0x8, R0 ;  /* 0x00000008ff007819 */ /* 0x000fc60000011400 */
[----:B------:R1:W-:Y:S04]  /*81f90*/  @P0 STG.E.U8 desc[UR20][R20.64], R3 ;  /* 0x0000000314000986 */ /* 0x0003e8000c101114 */
[----:B----4-:R4:W-:Y:S01]  /*81fa0*/  @P2 STG.E.U8 desc[UR20][R4.64], R0 ;  /* 0x0000000004002986 */ /* 0x0109e2000c101114 */
[----:B-----5:R-:W-:Y:S01]  /*81fb0*/  ISETP.LT.AND P3, PT, R10, UR6, !P1 ;  /* 0x000000060a007c0c */ /* 0x020fe2000cf61270 */
[----:B------:R-:W5:Y:S02]  /*81fc0*/  LDCU UR6, c[0x0][0x39c] ;  /* 0x00007380ff0677ac */ /* 0x000f640008000800 */
[----:B------:R-:W5:Y:S01]  /*81fd0*/  LDL.LU R10, [R1+0x2408] ;  /* 0x00240800010a7983 */ /* 0x000f620000300800 */
[----:B---3--:R-:W-:Y:S01]  /*81fe0*/  ISETP.LT.AND P0, PT, R8, UR8, !P1 ;  /* 0x0000000808007c0c */ /* 0x008fe2000cf01270 */
[----:B------:R-:W3:Y:S02]  /*81ff0*/  LDCU UR8, c[0x0][0x39c] ;  /* 0x00007380ff0877ac */ /* 0x000ee40008000800 */
[----:B-1----:R-:W3:Y:S04]  /*82000*/  LDL.LU R20, [R1+0x2750] ;  /* 0x0027500001147983 */ /* 0x002ee80000300800 */
[----:B------:R-:W3:Y:S01]  /*82010*/  LDL.LU R8, [R1+0x240c] ;  /* 0x00240c0001087983 */ /* 0x000ee20000300800 */
[----:B0-----:R-:W-:Y:S01]  /*82020*/  ISETP.LT.AND P2, PT, R11, UR5, !P1 ;  /* 0x000000050b007c0c */ /* 0x001fe2000cf41270 */
[----:B------:R-:W0:Y:S02]  /*82030*/  LDCU UR5, c[0x0][0x39c] ;  /* 0x00007380ff0577ac */ /* 0x000e240008000800 */
[----:B----4-:R-:W4:Y:S04]  /*82040*/  LDL.LU.64 R4, [R1+0x2748] ;  /* 0x0027480001047983 */ /* 0x010f280000300a00 */
[----:B------:R-:W4:Y:S01]  /*82050*/  LDL.LU R11, [R1+0xe4] ;  /* 0x0000e400010b7983 */ /* 0x000f220000300800 */
[----:B--2---:R-:W-:-:S04]  /*82060*/  F2FP.SATFINITE.E4M3.F32.PACK_AB_MERGE_C R2, R14, R2, RZ ;  /* 0x000000020e02723e */ /* 0x004fc800048070ff */
[----:B------:R-:W-:-:S05]  /*82070*/  PRMT R3, R2, 0x9910, RZ ;  /* 0x0000991002037816 */ /* 0x000fca00000000ff */
[----:B------:R-:W-:Y:S01]  /*82080*/  IMAD.MOV.U32 R0, RZ, RZ, R3 ;  /* 0x000000ffff007224 */ /* 0x000fe200078e0003 */
[----:B------:R-:W-:Y:S02]  /*82090*/  F2FP.SATFINITE.E4M3.F32.PACK_AB_MERGE_C R3, R6, R15, RZ ;  /* 0x0000000f0603723e */ /* 0x000fe400048070ff */
[----:B------:R-:W0:Y:S02]  /*820a0*/  LDL.LU R6, [R1+0x23f4] ;  /* 0x0023f40001067983 */ /* 0x000e240000300800 */
[----:B------:R-:W-:Y:S02]  /*820b0*/  SHF.R.S32.HI R0, RZ, 0x8, R0 ;  /* 0x00000008ff007819 */ /* 0x000fe40000011400 */
[----:B------:R1:W-:Y:S04]  /*820c0*/  @P5 STG.E.U8 desc[UR20][R12.64], R2 ;  /* 0x000000020c005986 */ /* 0x0003e8000c101114 */
[----:B------:R2:W-:Y:S04]  /*820d0*/  @P4 STG.E.U8 desc[UR20][R18.64], R0 ;  /* 0x0000000012004986 */ /* 0x0005e8000c101114 */
[----:B------:R-:W4:Y:S01]  /*820e0*/  LDL.LU.64 R14, [R1+0x3d0] ;  /* 0x0003d000010e7983 */ /* 0x000f220000300a00 */
[----:B-1----:R-:W-:-:S03]  /*820f0*/  PRMT R2, R3, 0x9910, RZ ;  /* 0x0000991003027816 */ /* 0x002fc600000000ff */
[----:B------:R-:W4:Y:S02]  /*82100*/  LDL.LU.64 R12, [R1+0x3c8] ;  /* 0x0003c800010c7983 */ /* 0x000f240000300a00 */
[----:B--2---:R-:W-:Y:S01]  /*82110*/  IMAD.MOV.U32 R0, RZ, RZ, R2 ;  /* 0x000000ffff007224 */ /* 0x004fe200078e0002 */
[----:B------:R-:W-:Y:S01]  /*82120*/  F2FP.SATFINITE.E4M3.F32.PACK_AB_MERGE_C R2, R7, R9, RZ ;  /* 0x000000090702723e */ /* 0x000fe200048070ff */
[----:B------:R1:W-:Y:S03]  /*82130*/  @P3 STG.E.U8 desc[UR20][R16.64], R3 ;  /* 0x0000000310003986 */ /* 0x0003e6000c101114 */
[----:B------:R-:W-:Y:S02]  /*82140*/  SHF.R.S32.HI R0, RZ, 0x8, R0 ;  /* 0x00000008ff007819 */ /* 0x000fe40000011400 */
[----:B-1----:R-:W-:Y:S02]  /*82150*/  PRMT R3, R2, 0x9910, RZ ;  /* 0x0000991002037816 */ /* 0x002fe400000000ff */
[----:B-----5:R-:W-:Y:S01]  /*82160*/  ISETP.LT.AND P5, PT, R10, UR4, !P1 ;  /* 0x000000040a007c0c */ /* 0x020fe2000cfa1270 */
[----:B------:R-:W1:Y:S01]  /*82170*/  LDCU UR4, c[0x0][0x39c] ;  /* 0x00007380ff0477ac */ /* 0x000e620008000800 */
[----:B---3--:R-:W-:Y:S01]  /*82180*/  ISETP.LT.AND P4, PT, R8, UR6, !P1 ;  /* 0x0000000608007c0c */ /* 0x008fe2000cf81270 */
[----:B------:R-:W2:Y:S01]  /*82190*/  LDCU UR6, c[0x0][0x39c] ;  /* 0x00007380ff0677ac */ /* 0x000ea20008000800 */
[----:B------:R-:W1:Y:S04]  /*821a0*/  LDL.LU R8, [R1+0x23f8] ;  /* 0x0023f80001087983 */ /* 0x000e680000300800 */
[----:B------:R-:W3:Y:S04]  /*821b0*/  LDL.LU R21, [R1+0xe8] ;  /* 0x0000e80001157983 */ /* 0x000ee80000300800 */
[----:B------:R-:W2:Y:S04]  /*821c0*/  LDL.LU R10, [R1+0x23fc] ;  /* 0x0023fc00010a7983 */ /* 0x000ea80000300800 */
[----:B------:R-:W5:Y:S04]  /*821d0*/  LDL.LU.64 R18, [R1+0x3c0] ;  /* 0x0003c00001127983 */ /* 0x000f680000300a00 */
[----:B----4-:R4:W-:Y:S01]  /*821e0*/  @P0 STG.E.U8 desc[UR20][R4.64], R0 ;  /* 0x0000000004000986 */ /* 0x0109e2000c101114 */
[----:B0-----:R-:W-:Y:S01]  /*821f0*/  ISETP.LT.AND P3, PT, R6, UR5, !P1 ;  /* 0x0000000506007c0c */ /* 0x001fe2000cf61270 */
[----:B----4-:R-:W-:-:S02]  /*82200*/  IMAD.MOV.U32 R0, RZ, RZ, R3 ;  /* 0x000000ffff007224 */ /* 0x010fc400078e0003 */
[----:B------:R-:W4:Y:S01]  /*82210*/  LDL.LU.64 R6, [R1+0x3b8] ;  /* 0x0003b80001067983 */ /* 0x000f220000300a00 */
[----:B------:R-:W0:Y:S03]  /*82220*/  LDCU UR5, c[0x0][0x39c] ;  /* 0x00007380ff0577ac */ /* 0x000e260008000800 */
[----:B------:R-:W0:Y:S04]  /*82230*/  LDL.LU R5, [R1+0x2400] ;  /* 0x0024000001057983 */ /* 0x000e280000300800 */
[----:B------:R-:W3:Y:S04]  /*82240*/  LDL.LU R4, [R1+0xf0] ;  /* 0x0000f00001047983 */ /* 0x000ee80000300800 */
[----:B------:R-:W3:Y:S04]  /*82250*/  LDL.LU.64 R16, [R1+0x3b0] ;  /* 0x0003b00001107983 */ /* 0x000ee80000300a00 */
[----:B------:R-:W3:Y:S01]  /*82260*/  LDL.LU R3, [R1+0xe0] ;  /* 0x0000e00001037983 */ /* 0x000ee20000300800 */
[----:B------:R-:W-:-:S03]  /*82270*/  SHF.R.S32.HI R0, RZ, 0x8, R0 ;  /* 0x00000008ff007819 */ /* 0x000fc60000011400 */
[----:B------:R0:W-:Y:S04]  /*82280*/  @P2 STG.E.U8 desc[UR20][R14.64], R2 ;  /* 0x000000020e002986 */ /* 0x0001e8000c101114 */
[----:B------:R0:W-:Y:S01]  /*82290*/  @P5 STG.E.U8 desc[UR20][R12.64], R0 ;  /* 0x000000000c005986 */ /* 0x0001e2000c101114 */
[----:B-1----:R-:W-:Y:S01]  /*822a0*/  ISETP.LT.AND P0, PT, R8, UR4, !P1 ;  /* 0x0000000408007c0c */ /* 0x002fe2000cf01270 */
[----:B------:R-:W1:Y:S02]  /*822b0*/  LDCU UR4, c[0x0][0x39c] ;  /* 0x00007380ff0477ac */ /* 0x000e640008000800 */
[----:B------:R-:W4:Y:S01]  /*822c0*/  LDL.LU.64 R8, [R1+0x3a8] ;  /* 0x0003a80001087983 */ /* 0x000f220000300a00 */
[----:B--2---:R-:W-:Y:S01]  /*822d0*/  ISETP.LT.AND P2, PT, R10, UR6, !P1 ;  /* 0x000000060a007c0c */ /* 0x004fe2000cf41270 */
[----:B------:R-:W2:Y:S02]  /*822e0*/  LDCU UR6, c[0x0][0x39c] ;  /* 0x00007380ff0677ac */ /* 0x000ea40008000800 */
[----:B------:R-:W1:Y:S01]  /*822f0*/  LDL.LU R10, [R1+0x23ec] ;  /* 0x0023ec00010a7983 */ /* 0x000e620000300800 */
[----:B---3--:R-:W-:-:S03]  /*82300*/  F2FP.SATFINITE.E4M3.F32.PACK_AB_MERGE_C R3, R11, R3, RZ ;  /* 0x000000030b03723e */ /* 0x008fc600048070ff */
[----:B------:R-:W3:Y:S01]  /*82310*/  LDL.LU R11, [R1+0xfc] ;  /* 0x0000fc00010b7983 */ /* 0x000ee20000300800 */
[----:B0-----:R-:W-:-:S03]  /*82320*/  PRMT R2, R3, 0x9910, RZ ;  /* 0x0000991003027816 */ /* 0x001fc600000000ff */
[----:B------:R-:W2:Y:S02]  /*82330*/  LDL.LU.64 R14, [R1+0x3a0] ;  /* 0x0003a000010e7983 */ /* 0x000ea40000300a00 */
[----:B------:R-:W-:Y:S02]  /*82340*/  IMAD.MOV.U32 R0, RZ, RZ, R2 ;  /* 0x000000ffff007224 */ /* 0x000fe400078e0002 */
[----:B------:R-:W2:Y:S01]  /*82350*/  LDL.LU R2, [R1+0xec] ;  /* 0x0000ec0001027983 */ /* 0x000ea20000300800 */
[----:B------:R-:W-:Y:S01]  /*82360*/  ISETP.LT.AND P5, PT, R5, UR5, !P1 ;  /* 0x0000000505007c0c */ /* 0x000fe2000cfa1270 */
[----:B------:R-:W0:Y:S02]  /*82370*/  LDCU UR5, c[0x0][0x39c] ;  /* 0x00007380ff0577ac */ /* 0x000e240008000800 */
[----:B------:R-:W3:Y:S04]  /*82380*/  LDL.LU R5, [R1+0x23f0] ;  /* 0x0023f00001057983 */ /* 0x000ee80000300800 */
[----:B------:R-:W3:Y:S04]  /*82390*/  LDL.LU.64 R12, [R1+0x398] ;  /* 0x00039800010c7983 */ /* 0x000ee80000300a00 */
[----:B-----5:R5:W-:Y:S01]  /*823a0*/  @P4 STG.E.U8 desc[UR20][R18.64], R3 ;  /* 0x0000000312004986 */ /* 0x020be2000c101114 */
[----:B--2---:R-:W-:-:S03]  /*823b0*/  F2FP.SATFINITE.E4M3.F32.PACK_AB_MERGE_C R2, R2, R21, RZ ;  /* 0x000000150202723e */ /* 0x004fc600048070ff */
[----:B------:R-:W2:Y:S04]  /*823c0*/  LDL.LU R21, [R1+0x2740] ;  /* 0x0027400001157983 */ /* 0x000ea80000300800 */
[----:B-----5:R-:W5:Y:S04]  /*823d0*/  LDL.LU.64 R18, [R1+0x2738] ;  /* 0x0027380001127983 */ /* 0x020f680000300a00 */
[----:B------:R-:W2:Y:S01]  /*823e0*/  LDL.LU R3, [R1+0x23e8] ;  /* 0x0023e80001037983 */ /* 0x000ea20000300800 */
[----:B------:R-:W-:-:S05]  /*823f0*/  SHF.R.S32.HI R0, RZ, 0x8, R0 ;  /* 0x00000008ff007819 */ /* 0x000fca0000011400 */
[----:B----4-:R4:W-:Y:S01]  /*82400*/  @P3 STG.E.U8 desc[UR20][R6.64], R0 ;  /* 0x0000000006003986 */ /* 0x0109e2000c101114 */
[----:B-1----:R-:W-:Y:S01]  /*82410*/  ISETP.LT.AND P3, PT, R10, UR4, !P1 ;  /* 0x000000040a007c0c */ /* 0x002fe2000cf61270 */
[----:B------:R-:W1:Y:S02]  /*82420*/  LDCU UR4, c[0x0][0x39c] ;  /* 0x00007380ff0477ac */ /* 0x000e640008000800 */
[----:B----4-:R-:W4:Y:S04]  /*82430*/  LDL.LU.64 R6, [R1+0x390] ;  /* 0x0003900001067983 */ /* 0x010f280000300a00 */
[----:B------:R-:W1:Y:S01]  /*82440*/  LDL.LU R10, [R1+0x23e0] ;  /* 0x0023e000010a7983 */ /* 0x000e620000300800 */
[----:B--2---:R-:W-:-:S03]  /*82450*/  ISETP.LT.AND P4, PT, R3, UR8, !P1 ;  /* 0x0000000803007c0c */ /* 0x004fc6000cf81270 */
[----:B------:R2:W-:Y:S01]  /*82460*/  @P0 STG.E.U8 desc[UR20][R16.64], R2 ;  /* 0x0000000210000986 */ /* 0x0005e2000c101114 */
[----:B------:R-:W-:Y:S01]  /*82470*/  PRMT R3, R2, 0x9910, RZ ;  /* 0x0000991002037816 */ /* 0x000fe200000000ff */
[----:B------:R-:W0:Y:S04]  /*82480*/  LDCU UR8, c[0x0][0x39c] ;  /* 0x00007380ff0877ac */ /* 0x000e280008000800 */
[----:B------:R-:W-:Y:S02]  /*82490*/  IMAD.MOV.U32 R0, RZ, RZ, R3 ;  /* 0x000000ffff007224 */ /* 0x000fe400078e0003 */
[----:B------:R-:W2:Y:S03]  /*824a0*/  LDL.LU R3, [R1+0xf4] ;  /* 0x0000f40001037983 */ /* 0x000ea60000300800 */
[----:B------:R-:W-:-:S02]  /*824b0*/  SHF.R.S32.HI R0, RZ, 0x8, R0 ;  /* 0x00000008ff007819 */ /* 0x000fc40000011400 */
[----:B---3--:R-:W-:Y:S01]  /*824c0*/  ISETP.LT.AND P0, PT, R5, UR6, !P1 ;  /* 0x0000000605007c0c */ /* 0x008fe2000cf01270 */
[----:B------:R-:W3:Y:S02]  /*824d0*/  LDCU UR6, c[0x0][0x39c] ;  /* 0x00007380ff0677ac */ /* 0x000ee40008000800 */
[----:B------:R0:W-:Y:S01]  /*824e0*/  @P2 STG.E.U8 desc[UR20][R8.64], R0 ;  /* 0x0000000008002986 */ /* 0x0001e2000c101114 */
[----:B--2---:R-:W-:-:S03]  /*824f0*/  F2FP.SATFINITE.E4M3.F32.PACK_AB_MERGE_C R3, R3, R4, RZ ;  /* 0x000000040303723e */ /* 0x004fc600048070ff */
[----:B------:R-:W2:Y:S04]  /*82500*/  LDL.LU R4, [R1+0x2730] ;  /* 0x0027300001047983 */ /* 0x000ea80000300800 */
[----:B------:R-:W2:Y:S04]  /*82510*/  LDL.LU.64 R16, [R1+0x2728] ;  /* 0x0027280001107983 */ /* 0x000ea80000300a00 */
[----:B------:R-:W3:Y:S04]  /*82520*/  LDL.LU R5, [R1+0x23dc] ;  /* 0x0023dc0001057983 */ /* 0x000ee80000300800 */
[----:B0-----:R-:W2:Y:S01]  /*82530*/  LDL.LU R0, [R1+0x23e4] ;  /* 0x0023e40001007983 */ /* 0x001ea20000300800 */
[----:B------:R-:W-:-:S03]  /*82540*/  PRMT R2, R3, 0x9910, RZ ;  /* 0x0000991003027816 */ /* 0x000fc600000000ff */
[----:B------:R-:W3:Y:S01]  /*82550*/  LDL.LU.64 R8, [R1+0x380] ;  /* 0x0003800001087983 */ /* 0x000ee20000300a00 */
[----:B--2---:R-:W-:Y:S01]  /*82560*/  ISETP.LT.AND P2, PT, R0, UR5, !P1 ;  /* 0x0000000500007c0c */ /* 0x004fe2000cf41270 */
[----:B------:R-:W-:Y:S02]  /*82570*/  IMAD.MOV.U32 R0, RZ, RZ, R2 ;  /* 0x000000ffff007224 */ /* 0x000fe400078e0002 */
[----:B------:R0:W-:Y:S01]  /*82580*/  @P5 STG.E.U8 desc[UR20][R14.64], R3 ;  /* 0x000000030e005986 */ /* 0x0001e2000c101114 */
[----:B------:R-:W2:Y:S03]  /*82590*/  LDCU UR5, c[0x0][0x39c] ;  /* 0x00007380ff0577ac */ /* 0x000ea60008000800 */
[----:B------:R-:W2:Y:S01]  /*825a0*/  LDL.LU R2, [R1+0xf8] ;  /* 0x0000f80001027983 */ /* 0x000ea20000300800 */
[----:B------:R-:W-:Y:S02]  /*825b0*/  SHF.R.S32.HI R0, RZ, 0x8, R0 ;  /* 0x00000008ff007819 */ /* 0x000fe40000011400 */
[----:B-1----:R-:W-:Y:S01]  /*825c0*/  ISETP.LT.AND P5, PT, R10, UR4, !P1 ;  /* 0x000000040a007c0c */ /* 0x002fe2000cfa1270 */
[----:B------:R-:W1:Y:S02]  /*825d0*/  LDCU UR4, c[0x0][0x39c] ;  /* 0x00007380ff0477ac */ /* 0x000e640008000800 */
[----:B------:R1:W-:Y:S01]  /*825e0*/  @P4 STG.E.U8 desc[UR20][R12.64], R0 ;  /* 0x000000000c004986 */ /* 0x0003e2000c101114 */
[----:B---3--:R-:W-:Y:S01]  /*825f0*/  ISETP.LT.AND P4, PT, R5, UR6, !P1 ;  /* 0x0000000605007c0c */ /* 0x008fe2000cf81270 */
[----:B------:R-:W3:Y:S02]  /*82600*/  LDCU UR6, c[0x0][0x39c] ;  /* 0x00007380ff0677ac */ /* 0x000ee40008000800 */
[----:B0-----:R-:W3:Y:S01]  /*82610*/  LDL.LU.64 R14, [R1+0x2720] ;  /* 0x00272000010e7983 */ /* 0x001ee20000300a00 */
[----:B--2---:R-:W-:-:S03]  /*82620*/  F2FP.SATFINITE.E4M3.F32.PACK_AB_MERGE_C R2, R11, R2, RZ ;  /* 0x000000020b02723e */ /* 0x004fc600048070ff */
[----:B------:R-:W2:Y:S01]  /*82630*/  LDL.LU.64 R10, [R1+0x370] ;  /* 0x00037000010a7983 */ /* 0x000ea20000300a00 */
[----:B------:R-:W-:-:S03]  /*82640*/  PRMT R3, R2, 0x9910, RZ ;  /* 0x0000991002037816 */ /* 0x000fc600000000ff */
[----:B-1----:R-:W2:Y:S02]  /*82650*/  LDL.LU.64 R12, [R1+0x2718] ;  /* 0x00271800010c7983 */ /* 0x002ea40000300a00 */
[----:B------:R-:W-:Y:S02]  /*82660*/  IMAD.MOV.U32 R0, RZ, RZ, R3 ;  /* 0x000000ffff007224 */ /* 0x000fe400078e0003 */
[----:B------:R-:W2:Y:S04]  /*82670*/  LDL.LU R3, [R1+0x23d4] ;  /* 0x0023d40001037983 */ /* 0x000ea80000300800 */
[----:B------:R-:W2:Y:S04]  /*82680*/  LDL.LU R5, [R1+0x2710] ;  /* 0x0027100001057983 */ /* 0x000ea80000300800 */
[----:B----4-:R0:W-:Y:S01]  /*82690*/  @P3 STG.E.U8 desc[UR20][R6.64], R2 ;  /* 0x0000000206003986 */ /* 0x0101e2000c101114 */
[----:B--2---:R-:W-:-:S03]  /*826a0*/  F2FP.SATFINITE.E4M3.F32.PACK_AB_MERGE_C R4, R5, R4, RZ ;  /* 0x000000040504723e */ /* 0x004fc600048070ff */
[----:B------:R-:W2:Y:S04]  /*826b0*/  LDL.LU R5, [R1+0x23d0] ;  /* 0x0023d00001057983 */ /* 0x000ea80000300800 */
[----:B0-----:R-:W4:Y:S01]  /*826c0*/  LDL.LU.64 R6, [R1+0x2708] ;  /* 0x0027080001067983 */ /* 0x001f220000300a00 */
[----:B------:R-:W-:Y:S02]  /*826d0*/  SHF.R.S32.HI R0, RZ, 0x8, R0 ;  /* 0x00000008ff007819 */ /* 0x000fe40000011400 */
[----:B------:R-:W-:-:S03]  /*826e0*/  PRMT R2, R4, 0x9910, RZ ;  /* 0x0000991004027816 */ /* 0x000fc600000000ff */
[----:B----4-:R0:W-:Y:S04]  /*826f0*/  @P0 STG.E.U8 desc[UR20][R6.64], R0 ;  /* 0x0000000006000986 */ /* 0x0101e8000c101114 */
[----:B0-----:R-:W4:Y:S01]  /*82700*/  LDL.LU.64 R6, [R1+0x2700] ;  /* 0x0027000001067983 */ /* 0x001f220000300a00 */
[----:B------:R-:W-:Y:S01]  /*82710*/  IMAD.MOV.U32 R0, RZ, RZ, R2 ;  /* 0x000000ffff007224 */ /* 0x000fe200078e0002 */
[----:B--2---:R-:W-:Y:S01]  /*82720*/  ISETP.LT.AND P3, PT, R5, UR5, !P1 ;  /* 0x0000000505007c0c */ /* 0x004fe2000cf61270 */
[----:B------:R-:W0:Y:S01]  /*82730*/  LDCU UR5, c[0x0][0x39c] ;  /* 0x00007380ff0577ac */ /* 0x000e220008000800 */
[----:B------:R-:W2:Y:S04]  /*82740*/  LDL.LU R2, [R1+0x23d8] ;  /* 0x0023d80001027983 */ /* 0x000ea80000300800 */
[----:B------:R-:W0:Y:S04]  /*82750*/  LDL.LU R5, [R1+0x1eb8] ;  /* 0x001eb80001057983 */ /* 0x000e280000300800 */
[----:B------:R1:W-:Y:S01]  /*82760*/  @P2 STG.E.U8 desc[UR20][R8.64], R4 ;  /* 0x0000000408002986 */ /* 0x0003e2000c101114 */
[----:B----4-:R-:W-:-:S03]  /*82770*/  F2FP.SATFINITE.E4M3.F32.PACK_AB_MERGE_C R6, R7, R6, RZ ;  /* 0x000000060706723e */ /* 0x010fc600048070ff */
[----:B------:R-:W3:Y:S04]  /*82780*/  LDL.LU R7, [R1+0x1ec4] ;  /* 0x001ec40001077983 */ /* 0x000ee80000300800 */
[----:B-1----:R-:W4:Y:S01]  /*82790*/  LDL.LU.64 R8, [R1+0x26f8] ;  /* 0x0026f80001087983 */ /* 0x002f220000300a00 */
[----:B------:R-:W-:Y:S02]  /*827a0*/  SHF.R.S32.HI R0, RZ, 0x8, R0 ;  /* 0x00000008ff007819 */ /* 0x000fe40000011400 */
[----:B------:R-:W-:Y:S01]  /*827b0*/  ISETP.LT.AND P0, PT, R3, UR4, !P1 ;  /* 0x0000000403007c0c */ /* 0x000fe2000cf01270 */
[----:B------:R-:W1:Y:S01]  /*827c0*/  LDCU UR4, c[0x0][0x39c] ;  /* 0x00007380ff0477ac */ /* 0x000e620008000800 */
[----:B------:R-:W1:Y:S01]  /*827d0*/  LDL.LU R3, [R1+0x1ebc] ;  /* 0x001ebc0001037983 */ /* 0x000e620000300800 */
[----:B--2---:R-:W-:-:S02]  /*827e0*/  ISETP.LT.AND P2, PT, R2, UR8, !P1 ;  /* 0x0000000802007c0c */ /* 0x004fc4000cf41270 */
[----:B------:R-:W-:Y:S01]  /*827f0*/  PRMT R2, R6, 0x9910, RZ ;  /* 0x0000991006027816 */ /* 0x000fe200000000ff */
[----:B------:R-:W2:Y:S01]  /*82800*/  LDCU UR8, c[0x0][0x39c] ;  /* 0x00007380ff0877ac */ /* 0x000ea20008000800 */
[----:B----4-:R4:W-:Y:S04]  /*82810*/  @P5 STG.E.U8 desc[UR20][R8.64], R0 ;  /* 0x0000000008005986 */ /* 0x0109e8000c101114 */
[----:B------:R0:W-:Y:S04]  /*82820*/  @P4 STG.E.U8 desc[UR20][R10.64], R6 ;  /* 0x000000060a004986 */ /* 0x0001e8000c101114 */
[----:B----4-:R-:W4:Y:S04]  /*82830*/  LDL.LU.64 R8, [R1+0x26f0] ;  /* 0x0026f00001087983 */ /* 0x010f280000300a00 */
[----:B------:R-:W2:Y:S04]  /*82840*/  LDL.LU R4, [R1+0x1ec0] ;  /* 0x001ec00001047983 */ /* 0x000ea80000300800 */
[----:B0-----:R-:W2:Y:S01]  /*82850*/  LDL.LU.64 R10, [R1+0x26e8] ;  /* 0x0026e800010a7983 */ /* 0x001ea20000300a00 */
[----:B------:R-:W-:Y:S01]  /*82860*/  IMAD.MOV.U32 R0, RZ, RZ, R2 ;  /* 0x000000ffff007224 */ /* 0x000fe200078e0002 */
[----:B---3--:R-:W-:Y:S01]  /*82870*/  ISETP.LT.AND P5, PT, R7, UR6, !P1 ;  /* 0x0000000607007c0c */ /* 0x008fe2000cfa1270 */
[----:B------:R-:W0:Y:S01]  /*82880*/  LDCU UR6, c[0x0][0x39c] ;  /* 0x00007380ff0677ac */ /* 0x000e220008000800 */
[----:B------:R-:W3:Y:S02]  /*82890*/  LDL.LU.64 R6, [R1+0x358] ;  /* 0x0003580001067983 */ /* 0x000ee40000300a00 */
[----:B------:R-:W-:-:S02]  /*828a0*/  SHF.R.S32.HI R0, RZ, 0x8, R0 ;  /* 0x00000008ff007819 */ /* 0x000fc40000011400 */
[----:B------:R-:W-:Y:S01]  /*828b0*/  ISETP.LT.AND P4, PT, R5, UR5, !P1 ;  /* 0x0000000505007c0c */ /* 0x000fe2000cf81270 */
[----:B------:R-:W0:Y:S01]  /*828c0*/  LDCU UR5, c[0x0][0x39c] ;  /* 0x00007380ff0577ac */ /* 0x000e220008000800 */
[----:B----4-:R-:W-:Y:S01]  /*828d0*/  F2FP.SATFINITE.E4M3.F32.PACK_AB_MERGE_C R8, R9, R8, RZ ;  /* 0x000000080908723e */ /* 0x010fe200048070ff */
[----:B--2---:R2:W-:Y:S04]  /*828e0*/  @P3 STG.E.U8 desc[UR20][R10.64], R0 ;  /* 0x000000000a003986 */ /* 0x0045e8000c101114 */
[----:B--2---:R-:W2:Y:S04]  /*828f0*/  LDL.LU.64 R10, [R1+0x26e0] ;  /* 0x0026e000010a7983 */ /* 0x004ea80000300a00 */
[----:B------:R-:W4:Y:S04]  /*82900*/  LDL.LU R5, [R1+0x1ea8] ;  /* 0x001ea80001057983 */ /* 0x000f280000300800 */
[----:B------:R0:W-:Y:S01]  /*82910*/  @P0 STG.E.U8 desc[UR20][R12.64], R8 ;  /* 0x000000080c000986 */ /* 0x0001e2000c101114 */
[----:B-1----:R-:W-:Y:S01]  /*82920*/  ISETP.LT.AND P3, PT, R3, UR4, !P1 ;  /* 0x0000000403007c0c */ /* 0x002fe2000cf61270 */
[----:B------:R-:W1:Y:S02]  /*82930*/  LDCU UR4, c[0x0][0x39c] ;  /* 0x00007380ff0477ac */ /* 0x000e640008000800 */
[----:B0-----:R-:W5:Y:S04]  /*82940*/  LDL.LU.64 R12, [R1+0x26d8] ;  /* 0x0026d800010c7983 */ /* 0x001f680000300a00 */
[----:B------:R-:W1:Y:S01]  /*82950*/  LDL.LU R3, [R1+0x1eb0] ;  /* 0x001eb00001037983 */ /* 0x000e620000300800 */
[----:B------:R-:W-:-:S02]  /*82960*/  PRMT R2, R8, 0x9910, RZ ;  /* 0x0000991008027816 */ /* 0x000fc400000000ff */
[----:B------:R-:W-:Y:S01]  /*82970*/  ISETP.LT.AND P0, PT, R4, UR6, !P1 ;  /* 0x0000000604007c0c */ /* 0x000fe2000cf01270 */
[----:B------:R-:W5:Y:S01]  /*82980*/  LDL.LU.64 R8, [R1+0x338] ;  /* 0x0003380001087983 */ /* 0x000f620000300a00 */
[----:B------:R-:W0:Y:S03]  /*82990*/  LDCU UR6, c[0x0][0x39c] ;  /* 0x00007380ff0677ac */ /* 0x000e260008000800 */
[----:B------:R-:W0:Y:S01]  /*829a0*/  LDL.LU R4, [R1+0x1eb4] ;  /* 0x001eb40001047983 */ /* 0x000e220000300800 */
[----:B------:R-:W-:-:S05]  /*829b0*/  IMAD.MOV.U32 R0, RZ, RZ, R2 ;  /* 0x000000ffff007224 */ /* 0x000fca00078e0002 */
[----:B------:R-:W-:-:S05]  /*829c0*/  SHF.R.S32.HI R0, RZ, 0x8, R0 ;  /* 0x00000008ff007819 */ /* 0x000fca0000011400 */
[----:B---3--:R3:W-:Y:S04]  /*829d0*/  @P2 STG.E.U8 desc[UR20][R6.64], R0 ;  /* 0x0000000006002986 */ /* 0x0087e8000c101114 */
[----:B---3--:R-:W3:Y:S01]  /*829e0*/  LDL.LU.64 R6, [R1+0x328] ;  /* 0x0003280001067983 */ /* 0x008ee20000300a00 */
[----:B--2---:R-:W-:-:S03]  /*829f0*/  F2FP.SATFINITE.E4M3.F32.PACK_AB_MERGE_C R10, R11, R10, RZ ;  /* 0x0000000a0b0a723e */ /* 0x004fc600048070ff */
[----:B------:R-:W2:Y:S01]  /*82a00*/  LDL.LU R11, [R1+0x1e98] ;  /* 0x001e9800010b7983 */ /* 0x000ea20000300800 */
[----:B------:R-:W-:-:S05]  /*82a10*/  PRMT R2, R10, 0x9910, RZ ;  /* 0x000099100a027816 */ /* 0x000fca00000000ff */
[----:B------:R-:W-:Y:S01]  /*82a20*/  IMAD.MOV.U32 R0, RZ, RZ, R2 ;  /* 0x000000ffff007224 */ /* 0x000fe200078e0002 */
[----:B----4-:R-:W-:Y:S01]  /*82a30*/  ISETP.LT.AND P2, PT, R5, UR5, !P1 ;  /* 0x0000000505007c0c */ /* 0x010fe2000cf41270 */
[----:B------:R4:W-:Y:S01]  /*82a40*/  @P5 STG.E.U8 desc[UR20][R14.64], R10 ;  /* 0x0000000a0e005986 */ /* 0x0009e2000c101114 */
[----:B------:R-:W0:Y:S02]  /*82a50*/  LDCU UR5, c[0x0][0x39c] ;  /* 0x00007380ff0577ac */ /* 0x000e240008000800 */
[----:B------:R-:W-:Y:S01]  /*82a60*/  SHF.R.S32.HI R0, RZ, 0x8, R0 ;  /* 0x00000008ff007819 */ /* 0x000fe20000011400 */
[----:B------:R-:W2:Y:S01]  /*82a70*/  LDL.LU R5, [R1+0x1e9c] ;  /* 0x001e9c0001057983 */ /* 0x000ea20000300800 */
[----:B-----5:R-:W-:-:S03]  /*82a80*/  F2FP.SATFINITE.E4M3.F32.PACK_AB_MERGE_C R12, R13, R12, RZ ;  /* 0x0000000c0d0c723e */ /* 0x020fc600048070ff */
[----:B------:R5:W-:Y:S01]  /*82a90*/  @P4 STG.E.U8 desc[UR20][R16.64], R0 ;  /* 0x0000000010004986 */ /* 0x000be2000c101114 */
[----:B------:R-:W-:-:S03]  /*82aa0*/  PRMT R2, R12, 0x9910, RZ ;  /* 0x000099100c027816 */ /* 0x000fc600000000ff */
[----:B----4-:R-:W4:Y:S01]  /*82ab0*/  LDL.LU.64 R14, [R1+0x26d0] ;  /* 0x0026d000010e7983 */ /* 0x010f220000300a00 */
[----:B-1----:R-:W-:Y:S01]  /*82ac0*/  ISETP.LT.AND P5, PT, R3, UR4, !P1 ;  /* 0x0000000403007c0c */ /* 0x002fe2000cfa1270 */
[----:B------:R-:W1:Y:S02]  /*82ad0*/  LDCU UR4, c[0x0][0x39c] ;  /* 0x00007380ff0477ac */ /* 0x000e640008000800 */
[----:B-----5:R-:W5:Y:S01]  /*82ae0*/  LDL.LU.64 R16, [R1+0x26c8] ;  /* 0x0026c80001107983 */ /* 0x020f620000300a00 */
[----:B------:R-:W-:-:S03]  /*82af0*/  IMAD.MOV.U32 R0, RZ, RZ, R2 ;  /* 0x000000ffff007224 */ /* 0x000fc600078e0002 */
[----:B------:R-:W2:Y:S01]  /*82b00*/  LDL.LU.64 R2, [R1+0x340] ;  /* 0x0003400001027983 */ /* 0x000ea20000300a00 */
[----:B0-----:R-:W-:Y:S01]  /*82b10*/  ISETP.LT.AND P4, PT, R4, UR6, !P1 ;  /* 0x0000000604007c0c */ /* 0x001fe2000cf81270 */
[----:B------:R-:W0:Y:S02]  /*82b20*/  LDCU UR6, c[0x0][0x39c] ;  /* 0x00007380ff0677ac */ /* 0x000e240008000800 */
[----:B------:R-:W1:Y:S01]  /*82b30*/  LDL.LU R4, [R1+0x1ea0] ;  /* 0x001ea00001047983 */ /* 0x000e620000300800 */
[----:B------:R-:W-:-:S03]  /*82b40*/  SHF.R.S32.HI R0, RZ, 0x8, R0 ;  /* 0x00000008ff007819 */ /* 0x000fc60000011400 */
[----:B--2---:R2:W-:Y:S04]  /*82b50*/  @P3 STG.E.U8 desc[UR20][R2.64], R12 ;  /* 0x0000000c02003986 */ /* 0x0045e8000c101114 */
[----:B--2---:R-:W0:Y:S01]  /*82b60*/  LDL.LU R3, [R1+0x1e8c] ;  /* 0x001e8c0001037983 */ /* 0x004e220000300800 */
[----:B----4-:R-:W-:-:S03]  /*82b70*/  F2FP.SATFINITE.E4M3.F32.PACK_AB_MERGE_C R14, R15, R14, RZ ;  /* 0x0000000e0f0e723e */ /* 0x010fc600048070ff */
[----:B------:R-:W-:Y:S01]  /*82b80*/  @P0 STG.E.U8 desc[UR20][R8.64], R0 ;  /* 0x0000000008000986 */ /* 0x000fe2000c101114 */
[----:B------:R-:W-:Y:S01]  /*82b90*/  ISETP.LT.AND P0, PT, R5, UR5, !P1 ;  /* 0x0000000505007c0c */ /* 0x000fe2000cf01270 */
[----:B------:R-:W2:Y:S02]  /*82ba0*/  LDCU UR5, c[0x0][0x39c] ;  /* 0x00007380ff0577ac */ /* 0x000ea40008000800 */
[----:B------:R4:W-:Y:S04]  /*82bb0*/  @P2 STG.E.U8 desc[UR20][R18.64], R14 ;  /* 0x0000000e12002986 */ /* 0x0009e8000c101114 */
[----:B----4-:R-:W4:Y:S04]  /*82bc0*/  LDL.LU.64 R18, [R1+0x26c0] ;  /* 0x0026c00001127983 */ /* 0x010f280000300a00 */
[----:B------:R-:W2:Y:S01]  /*82bd0*/  LDL.LU R5, [R1+0x1e90] ;  /* 0x001e900001057983 */ /* 0x000ea20000300800 */
[----:B------:R-:W-:-:S02]  /*82be0*/  PRMT R2, R14, 0x9910, RZ ;  /* 0x000099100e027816 */ /* 0x000fc400000000ff */
[----:B-1----:R-:W-:Y:S01]  /*82bf0*/  ISETP.LT.AND P2, PT, R4, UR4, !P1 ;  /* 0x0000000404007c0c */ /* 0x002fe2000cf41270 */
[----:B------:R-:W4:Y:S01]  /*82c00*/  LDL.LU.64 R14, [R1+0x310] ;  /* 0x00031000010e7983 */ /* 0x000f220000300a00 */
[----:B-----5:R-:W-:Y:S01]  /*82c10*/  F2FP.SATFINITE.E4M3.F32.PACK_AB_MERGE_C R16, R17, R16, RZ ;  /* 0x000000101110723e */ /* 0x020fe200048070ff */
[----:B------:R-:W-:Y:S01]  /*82c20*/  IMAD.MOV.U32 R0, RZ, RZ, R2 ;  /* 0x000000ffff007224 */ /* 0x000fe200078e0002 */
[----:B------:R-:W-:Y:S01]  /*82c30*/  ISETP.LT.AND P3, PT, R11, UR8, !P1 ;  /* 0x000000080b007c0c */ /* 0x000fe2000cf61270 */
[----:B------:R-:W5:Y:S01]  /*82c40*/  LDL.LU R4, [R1+0x1e94] ;  /* 0x001e940001047983 */ /* 0x000f620000300800 */
[----:B------:R-:W-:Y:S01]  /*82c50*/  PRMT R2, R16, 0x9910, RZ ;  /* 0x0000991010027816 */ /* 0x000fe200000000ff */
[----:B------:R-:W5:Y:S01]  /*82c60*/  LDCU UR4, c[0x0][0x39c] ;  /* 0x00007380ff0477ac */ /* 0x000f620008000800 */
[----:B------:R-:W-:Y:S01]  /*82c70*/  SHF.R.S32.HI R0, RZ, 0x8, R0 ;  /* 0x00000008ff007819 */ /* 0x000fe20000011400 */
[----:B------:R-:W4:Y:S01]  /*82c80*/  LDL.LU.64 R12, [R1+0x300] ;  /* 0x00030000010c7983 */ /* 0x000f220000300a00 */
[----:B------:R-:W1:Y:S03]  /*82c90*/  LDCU UR8, c[0x0][0x39c] ;  /* 0x00007380ff0877ac */ /* 0x000e660008000800 */
[----:B---3--:R-:W-:Y:S04]  /*82ca0*/  @P5 STG.E.U8 desc[UR20][R6.64], R0 ;  /* 0x0000000006005986 */ /* 0x008fe8000c101114 */
[----:B------:R-:W3:Y:S04]  /*82cb0*/  LDL.LU.64 R10, [R1+0x2e0] ;  /* 0x0002e000010a7983 */ /* 0x000ee80000300a00 */
[----:B------:R1:W-:Y:S04]  /*82cc0*/  @P4 STG.E.U8 desc[UR20][R20.64], R16 ;  /* 0x0000001014004986 */ /* 0x0003e8000c101114 */
[----:B-1----:R-:W3:Y:S01]  /*82cd0*/  LDL.LU.64 R20, [R1+0x26b8] ;  /* 0x0026b80001147983 */ /* 0x002ee20000300a00 */
[----:B------:R-:W-:-:S05]  /*82ce0*/  IMAD.MOV.U32 R0, RZ, RZ, R2 ;  /* 0x000000ffff007224 */ /* 0x000fca00078e0002 */
[----:B------:R-:W-:-:S05]  /*82cf0*/  SHF.R.S32.HI R0, RZ, 0x8, R0 ;  /* 0x00000008ff007819 */ /* 0x000fca0000011400 */
[----:B------:R1:W-:Y:S01]  /*82d00*/  @P3 STG.E.U8 desc[UR20][R22.64], R0 ;  /* 0x0000000016003986 */ /* 0x0003e2000c101114 */
[----:B0-----:R-:W-:Y:S01]  /*82d10*/  ISETP.LT.AND P5, PT, R3, UR6, !P1 ;  /* 0x0000000603007c0c */ /* 0x001fe2000cfa1270 */
[----:B------:R-:W0:Y:S02]  /*82d20*/  LDCU UR6, c[0x0][0x39c] ;  /* 0x00007380ff0677ac */ /* 0x000e240008000800 */
[----:B------:R-:W0:Y:S04]  /*82d30*/  LDL.LU R3, [R1+0x1e7c] ;  /* 0x001e7c0001037983 */ /* 0x000e280000300800 */
[----:B-1----:R-:W3:Y:S04]  /*82d40*/  LDL.LU.64 R22, [R1+0x26b0] ;  /* 0x0026b00001167983 */ /* 0x002ee80000300a00 */
[----:B------:R-:W3:Y:S01]  /*82d50*/  LDL.LU R9, [R1+0x1e80] ;  /* 0x001e800001097983 */ /* 0x000ee20000300800 */
[----:B--2---:R-:W-:Y:S01]  /*82d60*/  ISETP.LT.AND P4, PT, R5, UR5, !P1 ;  /* 0x0000000505007c0c */ /* 0x004fe2000cf81270 */
[----:B------:R-:W1:Y:S02]  /*82d70*/  LDCU UR5, c[0x0][0x39c] ;  /* 0x00007380ff0577ac */ /* 0x000e640008000800 */
[----:B------:R-:W2:Y:S01]  /*82d80*/  LDL.LU R5, [R1+0x1e88] ;  /* 0x001e880001057983 */ /* 0x000ea20000300800 */
[----:B-----5:R-:W-:Y:S01]  /*82d90*/  ISETP.LT.AND P3, PT, R4, UR4, !P1 ;  /* 0x0000000404007c0c */ /* 0x020fe2000cf61270 */
[----:B------:R-:W5:Y:S02]  /*82da0*/  LDCU UR4, c[0x0][0x39c] ;  /* 0x00007380ff0477ac */ /* 0x000f640008000800 */
[----:B------:R-:W5:Y:S01]  /*82db0*/  LDL.LU R4, [R1+0x1e70] ;  /* 0x001e700001047983 */ /* 0x000f620000300800 */
[----:B----4-:R-:W-:-:S03]  /*82dc0*/  F2FP.SATFINITE.E4M3.F32.PACK_AB_MERGE_C R18, R19, R18, RZ ;  /* 0x000000121312723e */ /* 0x010fc600048070ff */
[----:B------:R-:W4:Y:S01]  /*82dd0*/  LDL.LU.64 R6, [R1+0x2d0] ;  /* 0x0002d00001067983 */ /* 0x000f220000300a00 */
[----:B------:R-:W-:-:S05]  /*82de0*/  PRMT R2, R18, 0x9910, RZ ;  /* 0x0000991012027816 */ /* 0x000fca00000000ff */
[----:B------:R-:W-:Y:S01]  /*82df0*/  IMAD.MOV.U32 R0, RZ, RZ, R2 ;  /* 0x000000ffff007224 */ /* 0x000fe200078e0002 */
[----:B------:R-:W-:Y:S04]  /*82e00*/  @P0 STG.E.U8 desc[UR20][R14.64], R18 ;  /* 0x000000120e000986 */ /* 0x000fe8000c101114 */
[----:B------:R-:W-:-:S05]  /*82e10*/  SHF.R.S32.HI R0, RZ, 0x8, R0 ;  /* 0x00000008ff007819 */ /* 0x000fca0000011400 */
[----:B------:R1:W-:Y:S04]  /*82e20*/  @P2 STG.E.U8 desc[UR20][R24.64], R0 ;  /* 0x0000000018002986 */ /* 0x0003e8000c101114 */
[----:B-1----:R-:W4:Y:S04]  /*82e30*/  LDL.LU.64 R24, [R1+0x26a8] ;  /* 0x0026a80001187983 */ /* 0x002f280000300a00 */
[----:B------:R-:W4:Y:S01]  /*82e40*/  LDL.LU R8, [R1+0x1e74] ;  /* 0x001e740001087983 */ /* 0x000f220000300800 */
[----:B---3--:R-:W-:-:S04]  /*82e50*/  F2FP.SATFINITE.E4M3.F32.PACK_AB_MERGE_C R20, R21, R20, RZ ;  /* 0x000000141514723e */ /* 0x008fc800048070ff */
[----:B------:R-:W-:-:S05]  /*82e60*/  PRMT R2, R20, 0x9910, RZ ;  /* 0x0000991014027816 */ /* 0x000fca00000000ff */
[----:B------:R-:W-:Y:S01]  /*82e70*/  IMAD.MOV.U32 R0, RZ, RZ, R2 ;  /* 0x000000ffff007224 */ /* 0x000fe200078e0002 */
[----:B------:R-:W-:Y:S04]  /*82e80*/  @P5 STG.E.U8 desc[UR20][R12.64], R20 ;  /* 0x000000140c005986 */ /* 0x000fe8000c101114 */
[----:B------:R-:W-:-:S05]  /*82e90*/  SHF.R.S32.HI R0, RZ, 0x8, R0 ;  /* 0x00000008ff007819 */ /* 0x000fca0000011400 */
[----:B------:R-:W-:Y:S01]  /*82ea0*/  @P4 STG.E.U8 desc[UR20][R10.64], R0 ;  /* 0x000000000a004986 */ /* 0x000fe2000c101114 */
[----:B0-----:R-:W-:Y:S01]  /*82eb0*/  ISETP.LT.AND P0, PT, R3, UR6, !P1 ;  /* 0x0000000603007c0c */ /* 0x001fe2000cf01270 */
[----:B------:R-:W0:Y:S02]  /*82ec0*/  LDCU UR6, c[0x0][0x39c] ;  /* 0x00007380ff0677ac */ /* 0x000e240008000800 */
[----:B------:R-:W3:Y:S01]  /*82ed0*/  LDL.LU R3, [R1+0x1e78] ;  /* 0x001e780001037983 */ /* 0x000ee20000300800 */
[----:B------:R-:W-:-:S05]  /*82ee0*/  F2FP.SATFINITE.E4M3.F32.PACK_AB_MERGE_C R22, R23, R22, RZ ;  /* 0x000000161716723e */ /* 0x000fca00048070ff */
[----:B------:R1:W-:Y:S01]  /*82ef0*/  @P3 STG.E.U8 desc[UR20][R26.64], R22 ;  /* 0x000000161a003986 */ /* 0x0003e2000c101114 */
[----:B--2---:R-:W-:Y:S01]  /*82f00*/  ISETP.LT.AND P5, PT, R5, UR8, !P1 ;  /* 0x0000000805007c0c */ /* 0x004fe2000cfa1270 */
[----:B------:R-:W2:Y:S02]  /*82f10*/  LDCU UR8, c[0x0][0x39c] ;  /* 0x00007380ff0877ac */ /* 0x000ea40008000800 */
[----:B------:R-:W2:Y:S04]  /*82f20*/  LDL.LU R5, [R1+0x1e64] ;  /* 0x001e640001057983 */ /* 0x000ea80000300800 */
[----:B-1----:R-:W2:Y:S01]  /*82f30*/  LDL.LU.64 R26, [R1+0x26a0] ;  /* 0x0026a000011a7983 */ /* 0x002ea20000300a00 */
[----:B-----5:R-:W-:Y:S01]  /*82f40*/  ISETP.LT.AND P4, PT, R4, UR4, !P1 ;  /* 0x0000000404007c0c */ /* 0x020fe2000cf81270 */
[----:B------:R-:W1:Y:S02]  /*82f50*/  LDCU UR4, c[0x0][0x39c] ;  /* 0x00007380ff0477ac */ /* 0x000e640008000800 */
[----:B------:R-:W5:Y:S04]  /*82f60*/  LDL.LU R4, [R1+0x1e68] ;  /* 0x001e680001047983 */ /* 0x000f680000300800 */
[----:B------:R-:W5:Y:S01]  /*82f70*/  LDL.LU.64 R16, [R1+0x2b8] ;  /* 0x0002b80001107983 */ /* 0x000f620000300a00 */
[----:B------:R-:W-:Y:S01]  /*82f80*/  ISETP.LT.AND P2, PT, R9, UR5, !P1 ;  /* 0x0000000509007c0c */ /* 0x000fe2000cf41270 */
[----:B------:R-:W3:Y:S01]  /*82f90*/  LDCU UR5, c[0x0][0x39c] ;  /* 0x00007380ff0577ac */ /* 0x000ee20008000800 */
[----:B------:R-:W-:Y:S01]  /*82fa0*/  PRMT R2, R22, 0x9910, RZ ;  /* 0x0000991016027816 */ /* 0x000fe200000000ff */
[----:B------:R-:W5:Y:S04]  /*82fb0*/  LDL.LU R14, [R1+0x1e6c] ;  /* 0x001e6c00010e7983 */ /* 0x000f680000300800 */
[----:B------:R-:W-:-:S05]  /*82fc0*/  IMAD.MOV.U32 R0, RZ, RZ, R2 ;  /* 0x000000ffff007224 */ /* 0x000fca00078e0002 */
[----:B------:R-:W-:-:S05]  /*82fd0*/  SHF.R.S32.HI R0, RZ, 0x8, R0 ;  /* 0x00000008ff007819 */ /* 0x000fca0000011400 */
[----:B----4-:R4:W-:Y:S01]  /*82fe0*/  @P0 STG.E.U8 desc[UR20][R6.64], R0 ;  /* 0x0000000006000986 */ /* 0x0109e2000c101114 */
[----:B------:R-:W-:-:S03]  /*82ff0*/  F2FP.SATFINITE.E4M3.F32.PACK_AB_MERGE_C R24, R25, R24, RZ ;  /* 0x000000181918723e */ /* 0x000fc600048070ff */
[----:B----4-:R-:W4:Y:S01]  /*83000*/  LDL.LU R7, [R1+0x1e54] ;  /* 0x001e540001077983 */ /* 0x010f220000300800 */
[----:B------:R-:W-:-:S03]  /*83010*/  PRMT R2, R24, 0x9910, RZ ;  /* 0x0000991018027816 */ /* 0x000fc600000000ff */
[----:B------:R-:W4:Y:S04]  /*83020*/  LDL.LU.64 R12, [R1+0x2a8] ;  /* 0x0002a800010c7983 */ /* 0x000f280000300a00 */
[----:B------:R0:W-:Y:S01]  /*83030*/  @P2 STG.E.U8 desc[UR20][R28.64], R24 ;  /* 0x000000181c002986 */ /* 0x0001e2000c101114 */
[----:B------:R-:W-:-:S05]  /*83040*/  IMAD.MOV.U32 R0, RZ, RZ, R2 ;  /* 0x000000ffff007224 */ /* 0x000fca00078e0002 */
[----:B------:R-:W-:-:S05]  /*83050*/  SHF.R.S32.HI R0, RZ, 0x8, R0 ;  /* 0x00000008ff007819 */ /* 0x000fca0000011400 */
[----:B------:R1:W-:Y:S01]  /*83060*/  @P5 STG.E.U8 desc[UR20][R30.64], R0 ;  /* 0x000000001e005986 */ /* 0x0003e2000c101114 */
[----:B0-----:R-:W-:Y:S01]  /*83070*/  ISETP.LT.AND P3, PT, R8, UR6, !P1 ;  /* 0x0000000608007c0c */ /* 0x001fe2000cf61270 */
[----:B------:R-:W0:Y:S01]  /*83080*/  LDCU UR6, c[0x0][0x39c] ;  /* 0x00007380ff0677ac */ /* 0x000e220008000800 */
[----:B---3--:R-:W-:Y:S01]  /*83090*/  ISETP.LT.AND P0, PT, R3, UR5, !P1 ;  /* 0x0000000503007c0c */ /* 0x008fe2000cf01270 */
[----:B------:R-:W3:Y:S01]  /*830a0*/  LDCU UR5, c[0x0][0x39c] ;  /* 0x00007380ff0577ac */ /* 0x000ee20008000800 */
[----:B------:R-:W3:Y:S04]  /*830b0*/  LDL.LU R3, [R1+0x1e5c] ;  /* 0x001e5c0001037983 */ /* 0x000ee80000300800 */
[----:B------:R-:W3:Y:S04]  /*830c0*/  LDL.LU.64 R10, [R1+0x2a0] ;  /* 0x0002a000010a7983 */ /* 0x000ee80000300a00 */
[----:B------:R-:W3:Y:S04]  /*830d0*/  LDL.LU.64 R28, [R1+0x2698] ;  /* 0x00269800011c7983 */ /* 0x000ee80000300a00 */
[----:B------:R-:W3:Y:S04]  /*830e0*/  LDL.LU R6, [R1+0x1e60] ;  /* 0x001e600001067983 */ /* 0x000ee80000300800 */
[----:B-1----:R-:W3:Y:S01]  /*830f0*/  LDL.LU.64 R30, [R1+0x2690] ;  /* 0x00269000011e7983 */ /* 0x002ee20000300a00 */
[----:B--2---:R-:W-:-:S04]  /*83100*/  F2FP.SATFINITE.E4M3.F32.PACK_AB_MERGE_C R26, R27, R26, RZ ;  /* 0x0000001a1b1a723e */ /* 0x004fc800048070ff */
[----:B------:R-:W-:-:S05]  /*83110*/  PRMT R2, R26, 0x9910, RZ ;  /* 0x000099101a027816 */ /* 0x000fca00000000ff */
[----:B------:R-:W-:Y:S01]  /*83120*/  IMAD.MOV.U32 R0, RZ, RZ, R2 ;  /* 0x000000ffff007224 */ /* 0x000fe200078e0002 */
[----:B------:R-:W-:Y:S01]  /*83130*/  ISETP.LT.AND P2, PT, R5, UR4, !P1 ;  /* 0x0000000405007c0c */ /* 0x000fe2000cf41270 */
[----:B-----5:R-:W-:Y:S01]  /*83140*/  @P4 STG.E.U8 desc[UR20][R16.64], R26 ;  /* 0x0000001a10004986 */ /* 0x020fe2000c101114 */
[----:B0-----:R-:W-:Y:S01]  /*83150*/  ISETP.LT.AND P5, PT, R4, UR6, !P1 ;  /* 0x0000000604007c0c */ /* 0x001fe2000cfa1270 */
[----:B------:R-:W4:Y:S01]  /*83160*/  LDCU UR4, c[0x0][0x39c] ;  /* 0x00007380ff0477ac */ /* 0x000f220008000800 */
[----:B------:R-:W-:Y:S01]  /*83170*/  SHF.R.S32.HI R0, RZ, 0x8, R0 ;  /* 0x00000008ff007819 */ /* 0x000fe20000011400 */
[----:B------:R-:W2:Y:S01]  /*83180*/  LDL.LU R5, [R1+0x1e48] ;  /* 0x001e480001057983 */ /* 0x000ea20000300800 */
[----:B------:R-:W0:Y:S03]  /*83190*/  LDCU UR6, c[0x0][0x39c] ;  /* 0x00007380ff0677ac */ /* 0x000e260008000800 */
[----:B------:R-:W5:Y:S04]  /*831a0*/  LDL.LU.64 R8, [R1+0x290] ;  /* 0x0002900001087983 */ /* 0x000f680000300a00 */
[----:B------:R-:W2:Y:S04]  /*831b0*/  LDL.LU R4, [R1+0x1e4c] ;  /* 0x001e4c0001047983 */ /* 0x000ea80000300800 */
[----:B------:R1:W-:Y:S04]  /*831c0*/  @P3 STG.E.U8 desc[UR20][R32.64], R0 ;  /* 0x0000000020003986 */ /* 0x0003e8000c101114 */
[----:B-1----:R-:W2:Y:S01]  /*831d0*/  LDL.LU.64 R32, [R1+0x2688] ;  /* 0x0026880001207983 */ /* 0x002ea20000300a00 */
[----:B----4-:R-:W-:Y:S01]  /*831e0*/  ISETP.LT.AND P3, PT, R7, UR4, !P1 ;  /* 0x0000000407007c0c */ /* 0x010fe2000cf61270 */
[----:B------:R-:W1:Y:S02]  /*831f0*/  LDCU UR4, c[0x0][0x39c] ;  /* 0x00007380ff0477ac */ /* 0x000e640008000800 */
[----:B------:R-:W4:Y:S01]  /*83200*/  LDL.LU R7, [R1+0x1e50] ;  /* 0x001e500001077983 */ /* 0x000f220000300800 */
[----:B---3--:R-:W-:Y:S01]  /*83210*/  ISETP.LT.AND P4, PT, R14, UR5, !P1 ;  /* 0x000000050e007c0c */ /* 0x008fe2000cf81270 */
[----:B------:R-:W3:Y:S01]  /*83220*/  LDCU UR5, c[0x0][0x39c] ;  /* 0x00007380ff0577ac */ /* 0x000ee20008000800 */
[----:B------:R-:W-:-:S04]  /*83230*/  F2FP.SATFINITE.E4M3.F32.PACK_AB_MERGE_C R28, R29, R28, RZ ;  /* 0x0000001c1d1c723e */ /* 0x000fc800048070ff */
[----:B------:R-:W-:-:S05]  /*83240*/  PRMT R2, R28, 0x9910, RZ ;  /* 0x000099101c027816 */ /* 0x000fca00000000ff */
[----:B------:R-:W-:Y:S01]  /*83250*/  IMAD.MOV.U32 R0, RZ, RZ, R2 ;  /* 0x000000ffff007224 */ /* 0x000fe200078e0002 */
[----:B------:R-:W-:-:S04]  /*83260*/  F2FP.SATFINITE.E4M3.F32.PACK_AB_MERGE_C R30, R31, R30, RZ ;  /* 0x0000001e1f1e723e */ /* 0x000fc800048070ff */
[----:B------:R-:W-:Y:S01]  /*83270*/  SHF.R.S32.HI R0, RZ, 0x8, R0 ;  /* 0x00000008ff007819 */ /* 0x000fe20000011400 */
[----:B------:R-:W-:Y:S01]  /*83280*/  @P0 STG.E.U8 desc[UR20][R12.64], R28 ;  /* 0x0000001c0c000986 */ /* 0x000fe2000c101114 */
[----:B------:R-:W-:Y:S01]  /*83290*/  ISETP.LT.AND P0, PT, R3, UR8, !P1 ;  /* 0x0000000803007c0c */ /* 0x000fe2000cf01270 */
[----:B------:R-:W0:Y:S02]  /*832a0*/  LDCU UR8, c[0x0][0x39c] ;  /* 0x00007380ff0877ac */ /* 0x000e240008000800 */
[----:B------:R-:W-:Y:S04]  /*832b0*/  @P2 STG.E.U8 desc[UR20][R10.64], R0 ;  /* 0x000000000a002986 */ /* 0x000fe8000c101114 */
[----:B------:R-:W4:Y:S04]  /*832c0*/  LDL.LU R3, [R1+0x1e38] ;  /* 0x001e380001037983 */ /* 0x000f280000300800 */
[----:B------:R0:W-:Y:S04]  /*832d0*/  @P5 STG.E.U8 desc[UR20][R34.64], R30 ;  /* 0x0000001e22005986 */ /* 0x0001e8000c101114 */
[----:B0-----:R-:W4:Y:S01]  /*832e0*/  LDL.LU.64 R34, [R1+0x2680] ;  /* 0x0026800001227983 */ /* 0x001f220000300a00 */
[----:B------:R-:W-:-:S03]  /*832f0*/  PRMT R2, R30, 0x9910, RZ ;  /* 0x000099101e027816 */ /* 0x000fc600000000ff */
[----:B------:R-:W4:Y:S02]  /*83300*/  LDL.LU.64 R16, [R1+0x558] ;  /* 0x0005580001107983 */ /* 0x000f240000300a00 */
[----:B------:R-:W-:Y:S01]  /*83310*/  IMAD.MOV.U32 R0, RZ, RZ, R2 ;  /* 0x000000ffff007224 */ /* 0x000fe200078e0002 */
[----:B------:R-:W-:Y:S01]  /*83320*/  ISETP.LT.AND P2, PT, R6, UR6, !P1 ;  /* 0x0000000606007c0c */ /* 0x000fe2000cf41270 */
[----:B------:R-:W4:Y:S01]  /*83330*/  LDL.LU R14, [R1+0x1e40] ;  /* 0x001e4000010e7983 */ /* 0x000f220000300800 */
[----:B--2---:R-:W-:-:S03]  /*83340*/  F2FP.SATFINITE.E4M3.F32.PACK_AB_MERGE_C R32, R33, R32, RZ ;  /* 0x000000202120723e */ /* 0x004fc600048070ff */
[----:B------:R-:W2:Y:S01]  /*83350*/  LDL.LU R6, [R1+0x1e44] ;  /* 0x001e440001067983 */ /* 0x000ea20000300800 */
[----:B------:R-:W-:Y:S01]  /*83360*/  SHF.R.S32.HI R0, RZ, 0x8, R0 ;  /* 0x00000008ff007819 */ /* 0x000fe20000011400 */
[----:B------:R-:W4:Y:S02]  /*83370*/  LDCU UR6, c[0x0][0x39c] ;  /* 0x00007380ff0677ac */ /* 0x000f240008000800 */
[----:B------:R-:W2:Y:S04]  /*83380*/  LDL.LU.64 R12, [R1+0x568] ;  /* 0x00056800010c7983 */ /* 0x000ea80000300a00 */
[----:B-----5:R0:W-:Y:S01]  /*83390*/  @P4 STG.E.U8 desc[UR20][R8.64], R0 ;  /* 0x0000000008004986 */ /* 0x0201e2000c101114 */
[----:B-1----:R-:W-:Y:S01]  /*833a0*/  ISETP.LT.AND P4, PT, R4, UR4, !P1 ;  /* 0x0000000404007c0c */ /* 0x002fe2000cf81270 */
[----:B------:R-:W1:Y:S02]  /*833b0*/  LDCU UR4, c[0x0][0x39c] ;  /* 0x00007380ff0477ac */ /* 0x000e640008000800 */
[----:B------:R-:W5:Y:S01]  /*833c0*/  LDL.LU R4, [R1+0x1e28] ;  /* 0x001e280001047983 */ /* 0x000f620000300800 */
[----:B------:R-:W-:-:S03]  /*833d0*/  PRMT R2, R32, 0x9910, RZ ;  /* 0x0000991020027816 */ /* 0x000fc600000000ff */
[----:B------:R-:W5:Y:S04]  /*833e0*/  LDL.LU.64 R10, [R1+0x560] ;  /* 0x00056000010a7983 */ /* 0x000f680000300a00 */
[----:B------:R1:W-:Y:S01]  /*833f0*/  @P3 STG.E.U8 desc[UR20][R36.64], R32 ;  /* 0x0000002024003986 */ /* 0x0003e2000c101114 */
[----:B0-----:R-:W-:-:S03]  /*83400*/  IMAD.MOV.U32 R0, RZ, RZ, R2 ;  /* 0x000000ffff007224 */ /* 0x001fc600078e0002 */
[----:B-1----:R-:W5:Y:S02]  /*83410*/  LDL.LU.64 R36, [R1+0x2678] ;  /* 0x0026780001247983 */ /* 0x002f640000300a00 */
[----:B------:R-:W-:Y:S02]  /*83420*/  SHF.R.S32.HI R0, RZ, 0x8, R0 ;  /* 0x00000008ff007819 */ /* 0x000fe40000011400 */
[----:B---3--:R-:W-:Y:S01]  /*83430*/  ISETP.LT.AND P5, PT, R5, UR5, !P1 ;  /* 0x0000000505007c0c */ /* 0x008fe2000cfa1270 */
[----:B------:R-:W0:Y:S01]  /*83440*/  LDCU UR5, c[0x0][0x39c] ;  /* 0x00007380ff0577ac */ /* 0x000e220008000800 */
[----:B------:R-:W3:Y:S04]  /*83450*/  LDL.LU R5, [R1+0x1e2c] ;  /* 0x001e2c0001057983 */ /* 0x000ee80000300800 */
[----:B------:R1:W-:Y:S04]  /*83460*/  @P0 STG.E.U8 desc[UR20][R38.64], R0 ;  /* 0x0000000026000986 */ /* 0x0003e8000c101114 */
[----:B-1----:R-:W3:Y:S01]  /*83470*/  LDL.LU.64 R38, [R1+0x2670] ;  /* 0x0026700001267983 */ /* 0x002ee20000300a00 */
[----:B----4-:R-:W-:Y:S01]  /*83480*/  ISETP.LT.AND P3, PT, R7, UR6, !P1 ;  /* 0x0000000607007c0c */ /* 0x010fe2000cf61270 */
[----:B------:R-:W2:Y:S02]  /*83490*/  LDCU UR6, c[0x0][0x39c] ;  /* 0x00007380ff0677ac */ /* 0x000ea40008000800 */
[----:B------:R-:W4:Y:S04]  /*834a0*/  LDL.LU R7, [R1+0x1e34] ;  /* 0x001e340001077983 */ /* 0x000f280000300800 */
[----:B------:R-:W4:Y:S01]  /*834b0*/  LDL.LU.64 R8, [R1+0x278] ;  /* 0x0002780001087983 */ /* 0x000f220000300a00 */
[----:B------:R-:W-:-:S04]  /*834c0*/  F2FP.SATFINITE.E4M3.F32.PACK_AB_MERGE_C R34, R35, R34, RZ ;  /* 0x000000222322723e */ /* 0x000fc800048070ff */
[----:B------:R-:W-:-:S05]  /*834d0*/  PRMT R2, R34, 0x9910, RZ ;  /* 0x0000991022027816 */ /* 0x000fca00000000ff */
[----:B------:R-:W-:Y:S01]  /*834e0*/  IMAD.MOV.U32 R0, RZ, RZ, R2 ;  /* 0x000000ffff007224 */ /* 0x000fe200078e0002 */
[----:B0-----:R-:W-:Y:S01]  /*834f0*/  ISETP.LT.AND P0, PT, R3, UR5, !P1 ;  /* 0x0000000503007c0c */ /* 0x001fe2000cf01270 */
[----:B------:R-:W-:Y:S01]  /*83500*/  @P2 STG.E.U8 desc[UR20][R16.64], R34 ;  /* 0x0000002210002986 */ /* 0x000fe2000c101114 */
[----:B------:R-:W0:Y:S02]  /*83510*/  LDCU UR5, c[0x0][0x39c] ;  /* 0x00007380ff0577ac */ /* 0x000e240008000800 */
[----:B------:R-:W-:Y:S01]  /*83520*/  SHF.R.S32.HI R0, RZ, 0x8, R0 ;  /* 0x00000008ff007819 */ /* 0x000fe20000011400 */
[----:B------:R-:W4:Y:S04]  /*83530*/  LDL.LU R3, [R1+0x1e14] ;  /* 0x001e140001037983 */ /* 0x000f280000300800 */
[----:B------:R1:W-:Y:S04]  /*83540*/  @P5 STG.E.U8 desc[UR20][R40.64], R0 ;  /* 0x0000000028005986 */ /* 0x0003e8000c101114 */
[----:B-1----:R-:W4:Y:S01]  /*83550*/  LDL.LU.64 R40, [R1+0x2668] ;  /* 0x0026680001287983 */ /* 0x002f220000300a00 */
[----:B--2---:R-:W-:Y:S01]  /*83560*/  ISETP.LT.AND P5, PT, R6, UR6, !P1 ;  /* 0x0000000606007c0c */ /* 0x004fe2000cfa1270 */
[----:B------:R-:W1:Y:S01]  /*83570*/  LDCU UR6, c[0x0][0x39c] ;  /* 0x00007380ff0677ac */ /* 0x000e620008000800 */
[----:B-----5:R-:W-:Y:S01]  /*83580*/  F2FP.SATFINITE.E4M3.F32.PACK_AB_MERGE_C R36, R37, R36, RZ ;  /* 0x000000242524723e */ /* 0x020fe200048070ff */
[----:B------:R-:W2:Y:S03]  /*83590*/  LDL.LU R6, [R1+0x1e1c] ;  /* 0x001e1c0001067983 */ /* 0x000ea60000300800 */
[----:B------:R-:W-:-:S05]  /*835a0*/  PRMT R2, R36, 0x9910, RZ ;  /* 0x0000991024027816 */ /* 0x000fca00000000ff */
[----:B------:R-:W-:Y:S01]  /*835b0*/  IMAD.MOV.U32 R0, RZ, RZ, R2 ;  /* 0x000000ffff007224 */ /* 0x000fe200078e0002 */
[----:B------:R-:W-:Y:S04]  /*835c0*/  @P4 STG.E.U8 desc[UR20][R12.64], R36 ;  /* 0x000000240c004986 */ /* 0x000fe8000c101114 */
[----:B------:R-:W-:Y:S02]  /*835d0*/  SHF.R.S32.HI R0, RZ, 0x8, R0 ;  /* 0x00000008ff007819 */ /* 0x000fe40000011400 */
[----:B------:R-:W-:Y:S01]  /*835e0*/  ISETP.LT.AND P4, PT, R4, UR8, !P1 ;  /* 0x0000000804007c0c */ /* 0x000fe2000cf81270 */
[----:B------:R-:W5:Y:S01]  /*835f0*/  LDCU UR8, c[0x0][0x39c] ;  /* 0x00007380ff0877ac */ /* 0x000f620008000800 */
[----:B------:R-:W-:Y:S02]  /*83600*/  ISETP.LT.AND P2, PT, R14, UR4, !P1 ;  /* 0x000000040e007c0c */ /* 0x000fe4000cf41270 */
[----:B---3--:R-:W-:Y:S01]  /*83610*/  F2FP.SATFINITE.E4M3.F32.PACK_AB_MERGE_C R38, R39, R38, RZ ;  /* 0x000000262726723e */ /* 0x008fe200048070ff */
[----:B------:R-:W-:Y:S01]  /*83620*/  @P3 STG.E.U8 desc[UR20][R10.64], R0 ;  /* 0x000000000a003986 */ /* 0x000fe2000c101114 */
[----:B0-----:R-:W-:Y:S01]  /*83630*/  ISETP.LT.AND P3, PT, R5, UR5, !P1 ;  /* 0x0000000505007c0c */ /* 0x001fe2000cf61270 */
[----:B------:R-:W4:Y:S02]  /*83640*/  LDCU UR4, c[0x0][0x39c] ;  /* 0x00007380ff0477ac */ /* 0x000f240008000800 */
[----:B------:R-:W3:Y:S01]  /*83650*/  LDL.LU R4, [R1+0x1e24] ;  /* 0x001e240001047983 */ /* 0x000ee20000300800 */
[----:B------:R-:W-:Y:S01]  /*83660*/  PRMT R2, R38, 0x9910, RZ ;  /* 0x0000991026027816 */ /* 0x000fe200000000ff */
[----:B------:R-:W2:Y:S02]  /*83670*/  LDCU UR5, c[0x0][0x39c] ;  /* 0x00007380ff0577ac */ /* 0x000ea40008000800 */
[----:B------:R-:W5:Y:S04]  /*83680*/  LDL.LU.64 R14, [R1+0x260] ;  /* 0x00026000010e7983 */ /* 0x000f680000300a00 */
[----:B------:R-:W5:Y:S04]  /*83690*/  LDL.LU R5, [R1+0x1e08] ;  /* 0x001e080001057983 */ /* 0x000f680000300800 */
[----:B------:R0:W-:Y:S04]  /*836a0*/  @P0 STG.E.U8 desc[UR20][R42.64], R38 ;  /* 0x000000262a000986 */ /* 0x0001e8000c101114 */
[----:B0-----:R-:W5:Y:S01]  /*836b0*/  LDL.LU.64 R42, [R1+0x2660] ;  /* 0x00266000012a7983 */ /* 0x001f620000300a00 */
[----:B------:R-:W-:-:S03]  /*836c0*/  SHF.R.S32.HI R2, RZ, 0x8, R2 ;  /* 0x00000008ff027819 */ /* 0x000fc60000011402 */
[----:B------:R-:W5:Y:S01]  /*836d0*/  LDL.LU R12, [R1+0x1e10] ;  /* 0x001e1000010c7983 */ /* 0x000f620000300800 */
[----:B----4-:R-:W-:Y:S01]  /*836e0*/  ISETP.LT.AND P0, PT, R7, UR4, !P1 ;  /* 0x0000000407007c0c */ /* 0x010fe2000cf01270 */
[----:B------:R-:W3:Y:S02]  /*836f0*/  LDCU UR4, c[0x0][0x39c] ;  /* 0x00007380ff0477ac */ /* 0x000ee40008000800 */
[----:B------:R0:W-:Y:S04]  /*83700*/  @P2 STG.E.U8 desc[UR20][R8.64], R2 ;  /* 0x0000000208002986 */ /* 0x0001e8000c101114 */
[----:B0-----:R-:W4:Y:S01]  /*83710*/  LDL.LU.64 R8, [R1+0x250] ;  /* 0x0002500001087983 */ /* 0x001f220000300a00 */
[----:B-1----:R-:W-:Y:S01]  /*83720*/  ISETP.LT.AND P2, PT, R3, UR6, !P1 ;  /* 0x0000000603007c0c */ /* 0x002fe2000cf41270 */
[----:B------:R-:W0:Y:S02]  /*83730*/  LDCU UR6, c[0x0][0x39c] ;  /* 0x00007380ff0677ac */ /* 0x000e240008000800 */
[----:B------:R-:W4:Y:S04]  /*83740*/  LDL.LU R3, [R1+0x1e0c] ;  /* 0x001e0c0001037983 */ /* 0x000f280000300800 */
[----:B------:R-:W4:Y:S04]  /*83750*/  LDL.LU.64 R10, [R1+0x248] ;  /* 0x00024800010a7983 */ /* 0x000f280000300a00 */
[----:B------:R-:W4:Y:S01]  /*83760*/  LDL.LU R7, [R1+0x1e00] ;  /* 0x001e000001077983 */ /* 0x000f220000300800 */
[----:B------:R-:W-:-:S04]  /*83770*/  F2FP.SATFINITE.E4M3.F32.PACK_AB_MERGE_C R40, R41, R40, RZ ;  /* 0x000000282928723e */ /* 0x000fc800048070ff */
[----:B------:R-:W-:Y:S01]  /*83780*/  PRMT R0, R40, 0x9910, RZ ;  /* 0x0000991028007816 */ /* 0x000fe200000000ff */
[----:B------:R1:W-:Y:S03]  /*83790*/  @P5 STG.E.U8 desc[UR20][R44.64], R40 ;  /* 0x000000282c005986 */ /* 0x0003e6000c101114 */
[----:B------:R-:W-:Y:S01]  /*837a0*/  SHF.R.S32.HI R0, RZ, 0x8, R0 ;  /* 0x00000008ff007819 */ /* 0x000fe20000011400 */
[----:B-1----:R-:W4:Y:S04]  /*837b0*/  LDL.LU.64 R44, [R1+0x2658] ;  /* 0x00265800012c7983 */ /* 0x002f280000300a00 */
[----:B------:R1:W-:Y:S04]  /*837c0*/  @P4 STG.E.U8 desc[UR20][R46.64], R0 ;  /* 0x000000002e004986 */ /* 0x0003e8000c101114 */
[----:B-1----:R-:W4:Y:S01]  /*837d0*/  LDL.LU.64 R46, [R1+0x2650] ;  /* 0x00265000012e7983 */ /* 0x002f220000300a00 */
[----:B--2---:R-:W-:Y:S01]  /*837e0*/  ISETP.LT.AND P5, PT, R6, UR5, !P1 ;  /* 0x0000000506007c0c */ /* 0x004fe2000cfa1270 */
[----:B------:R-:W1:Y:S02]  /*837f0*/  LDCU UR5, c[0x0][0x39c] ;  /* 0x00007380ff0577ac */ /* 0x000e640008000800 */
[----:B------:R-:W2:Y:S01]  /*83800*/  LDL.LU R6, [R1+0x1dfc] ;  /* 0x001dfc0001067983 */ /* 0x000ea20000300800 */
[----:B---3--:R-:W-:Y:S01]  /*83810*/  ISETP.LT.AND P4, PT, R4, UR4, !P1 ;  /* 0x0000000404007c0c */ /* 0x008fe2000cf81270 */
[----:B------:R-:W3:Y:S02]  /*83820*/  LDCU UR4, c[0x0][0x39c] ;  /* 0x00007380ff0477ac */ /* 0x000ee40008000800 */
[----:B------:R-:W2:Y:S01]  /*83830*/  LDL.LU R4, [R1+0x1df8] ;  /* 0x001df80001047983 */ /* 0x000ea20000300800 */
[----:B-----5:R-:W-:-:S04]  /*83840*/  F2FP.SATFINITE.E4M3.F32.PACK_AB_MERGE_C R42, R43, R42, RZ ;  /* 0x0000002a2b2a723e */ /* 0x020fc800048070ff */
[----:B------:R-:W-:-:S04]  /*83850*/  PRMT R2, R42, 0x9910, RZ ;  /* 0x000099102a027816 */ /* 0x000fc800000000ff */
[----:B------:R-:W-:Y:S01]  /*83860*/  SHF.R.S32.HI R2, RZ, 0x8, R2 ;  /* 0x00000008ff027819 */ /* 0x000fe20000011402 */
[----:B------:R-:W-:Y:S04]  /*83870*/  @P3 STG.E.U8 desc[UR20][R14.64], R42 ;  /* 0x0000002a0e003986 */ /* 0x000fe8000c101114 */
[----:B------:R5:W-:Y:S04]  /*83880*/  @P0 STG.E.U8 desc[UR20][R48.64], R2 ;  /* 0x0000000230000986 */ /* 0x000be8000c101114 */
[----:B-----5:R-:W5:Y:S01]  /*83890*/  LDL.LU.64 R48, [R1+0x2648] ;  /* 0x0026480001307983 */ /* 0x020f620000300a00 */
[----:B0-----:R-:W-:Y:S01]  /*838a0*/  ISETP.LT.AND P3, PT, R5, UR6, !P1 ;  /* 0x0000000605007c0c */ /* 0x001fe2000cf61270 */
[----:B------:R-:W2:Y:S02]  /*838b0*/  LDCU UR6, c[0x0][0x39c] ;  /* 0x00007380ff0677ac */ /* 0x000ea40008000800 */
[----:B------:R-:W5:Y:S01]  /*838c0*/  LDL.LU R5, [R1+0x1dec] ;  /* 0x001dec0001057983 */ /* 0x000f620000300800 */
[----:B-1----:R-:W-:Y:S01]  /*838d0*/  ISETP.LT.AND P0, PT, R12, UR5, !P1 ;  /* 0x000000050c007c0c */ /* 0x002fe2000cf01270 */
[----:B------:R-:W0:Y:S01]  /*838e0*/  LDCU UR5, c[0x0][0x39c] ;  /* 0x00007380ff0577ac */ /* 0x000e220008000800 */
[----:B----4-:R-:W-:-:S04]  /*838f0*/  F2FP.SATFINITE.E4M3.F32.PACK_AB_MERGE_C R44, R45, R44, RZ ;  /* 0x0000002c2d2c723e */ /* 0x010fc800048070ff */
[----:B------:R-:W-:-:S04]  /*83900*/  PRMT R0, R44, 0x9910, RZ ;  /* 0x000099102c007816 */ /* 0x000fc800000000ff */
[----:B------:R-:W-:Y:S01]  /*83910*/  SHF.R.S32.HI R0, RZ, 0x8, R0 ;  /* 0x00000008ff007819 */ /* 0x000fe20000011400 */
[----:B------:R1:W-:Y:S01]  /*83920*/  @P2 STG.E.U8 desc[UR20][R8.64], R44 ;  /* 0x0000002c08002986 */ /* 0x0003e2000c101114 */
[----:B------:R-:W-:Y:S01]  /*83930*/  ISETP.LT.AND P2, PT, R3, UR8, !P1 ;  /* 0x0000000803007c0c */ /* 0x000fe2000cf41270 */
[----:B------:R-:W4:Y:S01]  /*83940*/  LDCU UR8, c[0x0][0x39c] ;  /* 0x00007380ff0877ac */ /* 0x000f220008000800 */
[----:B------:R-:W-:Y:S01]  /*83950*/  F2FP.SATFINITE.E4M3.F32.PACK_AB_MERGE_C R46, R47, R46, RZ ;  /* 0x0000002e2f2e723e */ /* 0x000fe200048070ff */
[----:B------:R-:W-:Y:S04]  /*83960*/  @P5 STG.E.U8 desc[UR20][R10.64], R0 ;  /* 0x000000000a005986 */ /* 0x000fe8000c101114 */
[----:B-1----:R-:W4:Y:S01]  /*83970*/  LDL.LU R9, [R1+0x1de8] ;  /* 0x001de80001097983 */ /* 0x002f220000300800 */
[----:B------:R-:W-:-:S03]  /*83980*/  PRMT R3, R46, 0x9910, RZ ;  /* 0x000099102e037816 */ /* 0x000fc600000000ff */
[----:B------:R-:W4:Y:S04]  /*83990*/  LDL.LU R8, [R1+0x1de4] ;  /* 0x001de40001087983 */ /* 0x000f280000300800 */
[----:B------:R1:W-:Y:S01]  /*839a0*/  @P4 STG.E.U8 desc[UR20][R50.64], R46 ;  /* 0x0000002e32004986 */ /* 0x0003e2000c101114 */
[----:B------:R-:W-:-:S03]  /*839b0*/  IMAD.MOV.U32 R2, RZ, RZ, R3 ;  /* 0x000000ffff027224 */ /* 0x000fc600078e0003 */
[----:B-1----:R-:W4:Y:S02]  /*839c0*/  LDL.LU.64 R50, [R1+0x2640] ;  /* 0x0026400001327983 */ /* 0x002f240000300a00 */
[----:B------:R-:W-:Y:S02]  /*839d0*/  SHF.R.S32.HI R2, RZ, 0x8, R2 ;  /* 0x00000008ff027819 */ /* 0x000fe40000011402 */
[----:B---3--:R-:W-:Y:S01]  /*839e0*/  ISETP.LT.AND P5, PT, R7, UR4, !P1 ;  /* 0x0000000407007c0c */ /* 0x008fe2000cfa1270 */
[----:B------:R-:W1:Y:S01]  /*839f0*/  LDCU UR4, c[0x0][0x39c] ;  /* 0x00007380ff0477ac */ /* 0x000e620008000800 */
[----:B------:R-:W3:Y:S04]  /*83a00*/  LDL.LU R7, [R1+0x1ddc] ;  /* 0x001ddc0001077983 */ /* 0x000ee80000300800 */
[----:B------:R0:W-:Y:S04]  /*83a10*/  @P3 STG.E.U8 desc[UR20][R52.64], R2 ;  /* 0x0000000234003986 */ /* 0x0001e8000c101114 */
[----:B0-----:R-:W3:Y:S01]  /*83a20*/  LDL.LU.64 R52, [R1+0x2638] ;  /* 0x0026380001347983 */ /* 0x001ee20000300a00 */
[----:B--2---:R-:W-:Y:S01]  /*83a30*/  ISETP.LT.AND P4, PT, R6, UR6, !P1 ;  /* 0x0000000606007c0c */ /* 0x004fe2000cf81270 */
[----:B------:R-:W4:Y:S02]  /*83a40*/  LDCU UR6, c[0x0][0x39c] ;  /* 0x00007380ff0677ac */ /* 0x000f240008000800 */
[----:B------:R-:W2:Y:S01]  /*83a50*/  LDL.LU R6, [R1+0x1dd8] ;  /* 0x001dd80001067983 */ /* 0x000ea20000300800 */
[----:B------:R-:W-:Y:S01]  /*83a60*/  ISETP.LT.AND P3, PT, R4, UR5, !P1 ;  /* 0x0000000504007c0c */ /* 0x000fe2000cf61270 */
[----:B------:R-:W0:Y:S01]  /*83a70*/  LDCU UR5, c[0x0][0x39c] ;  /* 0x00007380ff0577ac */ /* 0x000e220008000800 */
[----:B-----5:R-:W-:-:S05]  /*83a80*/  F2FP.SATFINITE.E4M3.F32.PACK_AB_MERGE_C R48, R49, R48, RZ ;  /* 0x000000303130723e */ /* 0x020fca00048070ff */
[----:B------:R5:W-:Y:S04]  /*83a90*/  @P0 STG.E.U8 desc[UR20][R54.64], R48 ;  /* 0x0000003036000986 */ /* 0x000be8000c101114 */
[----:B-----5:R-:W5:Y:S04]  /*83aa0*/  LDL.LU.64 R54, [R1+0x2630] ;  /* 0x0026300001367983 */ /* 0x020f680000300a00 */
[----:B------:R-:W2:Y:S01]  /*83ab0*/  LDL.LU R4, [R1+0x1dd4] ;  /* 0x001dd40001047983 */ /* 0x000ea20000300800 */
[----:B------:R-:W-:-:S05]  /*83ac0*/  PRMT R3, R48, 0x9910, RZ ;  /* 0x0000991030037816 */ /* 0x000fca00000000ff */
[----:B------:R-:W-:-:S05]  /*83ad0*/  IMAD.MOV.U32 R0, RZ, RZ, R3 ;  /* 0x000000ffff007224 */ /* 0x000fca00078e0003 */
[----:B------:R-:W-:Y:S02]  /*83ae0*/  SHF.R.S32.HI R0, RZ, 0x8, R0 ;  /* 0x00000008ff007819 */ /* 0x000fe40000011400 */
[----:B-1----:R-:W-:Y:S01]  /*83af0*/  ISETP.LT.AND P0, PT, R5, UR4, !P1 ;  /* 0x0000000405007c0c */ /* 0x002fe2000cf01270 */
[----:B------:R-:W2:Y:S02]  /*83b00*/  LDCU UR4, c[0x0][0x39c] ;  /* 0x00007380ff0477ac */ /* 0x000ea40008000800 */
[----:B------:R1:W-:Y:S04]  /*83b10*/  @P2 STG.E.U8 desc[UR20][R56.64], R0 ;  /* 0x0000000038002986 */ /* 0x0003e8000c101114 */
[----:B-1----:R-:W2:Y:S04]  /*83b20*/  LDL.LU.64 R56, [R1+0x2628] ;  /* 0x0026280001387983 */ /* 0x002ea80000300a00 */
[----:B------:R-:W2:Y:S01]  /*83b30*/  LDL.LU R5, [R1+0x1dc4] ;  /* 0x001dc40001057983 */ /* 0x000ea20000300800 */
[----:B----4-:R-:W-:Y:S01]  /*83b40*/  ISETP.LT.AND P2, PT, R9, UR6, !P1 ;  /* 0x0000000609007c0c */ /* 0x010fe2000cf41270 */
[----:B------:R-:W1:Y:S01]  /*83b50*/  LDCU UR6, c[0x0][0x39c] ;  /* 0x00007380ff0677ac */ /* 0x000e620008000800 */
[----:B------:R-:W-:-:S04]  /*83b60*/  F2FP.SATFINITE.E4M3.F32.PACK_AB_MERGE_C R50, R51, R50, RZ ;  /* 0x000000323332723e */ /* 0x000fc800048070ff */
[----:B------:R-:W-:-:S05]  /*83b70*/  PRMT R3, R50, 0x9910, RZ ;  /* 0x0000991032037816 */ /* 0x000fca00000000ff */
[----:B------:R-:W-:Y:S01]  /*83b80*/  IMAD.MOV.U32 R2, RZ, RZ, R3 ;  /* 0x000000ffff027224 */ /* 0x000fe200078e0003 */
[----:B------:R4:W-:Y:S04]  /*83b90*/  @P5 STG.E.U8 desc[UR20][R58.64], R50 ;  /* 0x000000323a005986 */ /* 0x0009e8000c101114 */
[----:B------:R-:W-:Y:S02]  /*83ba0*/  SHF.R.S32.HI R2, RZ, 0x8, R2 ;  /* 0x00000008ff027819 */ /* 0x000fe40000011402 */
[----:B---3--:R-:W-:Y:S01]  /*83bb0*/  F2FP.SATFINITE.E4M3.F32.PACK_AB_MERGE_C R52, R53, R52, RZ ;  /* 0x000000343534723e */ /* 0x008fe200048070ff */
[----:B----4-:R-:W3:Y:S03]  /*83bc0*/  LDL.LU.64 R58, [R1+0x2620] ;  /* 0x00262000013a7983 */ /* 0x010ee60000300a00 */
[----:B------:R-:W-:Y:S01]  /*83bd0*/  PRMT R3, R52, 0x9910, RZ ;  /* 0x0000991034037816 */ /* 0x000fe200000000ff */
[----:B------:R-:W4:Y:S04]  /*83be0*/  LDL.LU R10, [R1+0x1dc0] ;  /* 0x001dc000010a7983 */ /* 0x000f280000300800 */
[----:B------:R0:W-:Y:S01]  /*83bf0*/  @P4 STG.E.U8 desc[UR20][R60.64], R2 ;  /* 0x000000023c004986 */ /* 0x0001e2000c101114 */
[----:B------:R-:W-:-:S03]  /*83c00*/  IMAD.MOV.U32 R0, RZ, RZ, R3 ;  /* 0x000000ffff007224 */ /* 0x000fc600078e0003 */
[----:B0-----:R-:W4:Y:S04]  /*83c10*/  LDL.LU.64 R60, [R1+0x2618] ;  /* 0x00261800013c7983 */ /* 0x001f280000300a00 */
[----:B------:R-:W4:Y:S01]  /*83c20*/  LDL.LU R9, [R1+0x1dbc] ;  /* 0x001dbc0001097983 */ /* 0x000f220000300800 */
[----:B------:R-:W-:Y:S02]  /*83c30*/  SHF.R.S32.HI R0, RZ, 0x8, R0 ;  /* 0x00000008ff007819 */ /* 0x000fe40000011400 */
[----:B------:R-:W-:Y:S01]  /*83c40*/  ISETP.LT.AND P5, PT, R8, UR5, !P1 ;  /* 0x0000000508007c0c */ /* 0x000fe2000cfa1270 */
[----:B------:R0:W-:Y:S01]  /*83c50*/  @P3 STG.E.U8 desc[UR20][R62.64], R52 ;  /* 0x000000343e003986 */ /* 0x0001e2000c101114 */
[----:B------:R-:W-:Y:S01]  /*83c60*/  ISETP.LT.AND P4, PT, R7, UR8, !P1 ;  /* 0x0000000807007c0c */ /* 0x000fe2000cf81270 */
[----:B------:R-:W2:Y:S01]  /*83c70*/  LDCU UR5, c[0x0][0x39c] ;  /* 0x00007380ff0577ac */ /* 0x000ea20008000800 */
[----:B-----5:R-:W-:Y:S01]  /*83c80*/  F2FP.SATFINITE.E4M3.F32.PACK_AB_MERGE_C R54, R55, R54, RZ ;  /* 0x000000363736723e */ /* 0x020fe200048070ff */
[----:B------:R5:W-:Y:S01]  /*83c90*/  @P0 STG.E.U8 desc[UR20][R64.64], R0 ;  /* 0x0000000040000986 */ /* 0x000be2000c101114 */
[----:B--2---:R-:W-:Y:S01]  /*83ca0*/  ISETP.LT.AND P3, PT, R6, UR4, !P1 ;  /* 0x0000000406007c0c */ /* 0x004fe2000cf61270 */
[----:B------:R-:W4:Y:S02]  /*83cb0*/  LDCU UR8, c[0x0][0x39c] ;  /* 0x00007380ff0877ac */ /* 0x000f240008000800 */
[----:B0-----:R-:W2:Y:S01]  /*83cc0*/  LDL.LU.64 R62, [R1+0x2610] ;  /* 0x00261000013e7983 */ /* 0x001ea20000300a00 */
[----:B-1----:R-:W-:Y:S01]  /*83cd0*/  ISETP.LT.AND P0, PT, R4, UR6, !P1 ;  /* 0x0000000604007c0c */ /* 0x002fe2000cf01270 */
[----:B------:R-:W0:Y:S02]  /*83ce0*/  LDCU UR4, c[0x0][0x39c] ;  /* 0x00007380ff0477ac */ /* 0x000e240008000800 */
[----:B------:R-:W2:Y:S01]  /*83cf0*/  LDL.LU R8, [R1+0x1dac] ;  /* 0x001dac0001087983 */ /* 0x000ea20000300800 */
[----:B------:R-:W-:Y:S01]  /*83d00*/  PRMT R3, R54, 0x9910, RZ ;  /* 0x0000991036037816 */ /* 0x000fe200000000ff */
[----:B------:R-:W1:Y:S02]  /*83d10*/  LDCU UR6, c[0x0][0x39c] ;  /* 0x00007380ff0677ac */ /* 0x000e640008000800 */
[----:B------:R-:W1:Y:S04]  /*83d20*/  LDL.LU R7, [R1+0x1b9c] ;  /* 0x001b9c0001077983 */ /* 0x000e680000300800 */
[----:B-----5:R-:W5:Y:S04]  /*83d30*/  LDL.LU.64 R64, [R1+0x2608] ;  /* 0x0026080001407983 */ /* 0x020f680000300a00 */
[----:B------:R-:W5:Y:S04]  /*83d40*/  LDL.LU R6, [R1+0x1b7c] ;  /* 0x001b7c0001067983 */ /* 0x000f680000300800 */
[----:B------:R0:W-:Y:S04]  /*83d50*/  @P2 STG.E.U8 desc[UR20][R66.64], R54 ;  /* 0x0000003642002986 */ /* 0x0001e8000c101114 */
[----:B0-----:R-:W5:Y:S04]  /*83d60*/  LDL.LU.64 R66, [R1+0x2600] ;  /* 0x0026000001427983 */ /* 0x001f680000300a00 */
[----:B------:R-:W5:Y:S04]  /*83d70*/  LDL.LU R4, [R1+0x1b60] ;  /* 0x001b600001047983 */ /* 0x000f680000300800 */
[----:B------:R-:W5:Y:S01]  /*83d80*/  LDL.LU R2, [R1+0x1b40] ;  /* 0x001b400001027983 */ /* 0x000f620000300800 */
[----:B------:R-:W-:-:S02]  /*83d90*/  SHF.R.S32.HI R3, RZ, 0x8, R3 ;  /* 0x00000008ff037819 */ /* 0x000fc40000011403 */
[----:B------:R-:W-:Y:S02]  /*83da0*/  F2FP.SATFINITE.E4M3.F32.PACK_AB_MERGE_C R57, R57, R56, RZ ;  /* 0x000000383939723e */ /* 0x000fe400048070ff */
[----:B------:R-:W-:Y:S01]  /*83db0*/  ISETP.LT.AND P2, PT, R5, UR5, !P1 ;  /* 0x0000000505007c0c */ /* 0x000fe2000cf41270 */
[----:B------:R0:W-:Y:S01]  /*83dc0*/  @P5 STG.E.U8 desc[UR20][R92.64], R3 ;  /* 0x000000035c005986 */ /* 0x0001e2000c101114 */
[----:B------:R-:W2:Y:S03]  /*83dd0*/  LDCU UR5, c[0x0][0x39c] ;  /* 0x00007380ff0577ac */ /* 0x000ea60008000800 */
[----:B------:R-:W-:Y:S01]  /*83de0*/  @P4 STG.E.U8 desc[UR20][R90.64], R57 ;  /* 0x000000395a004986 */ /* 0x000fe2000c101114 */
[----:B------:R-:W-:-:S04]  /*83df0*/  PRMT R5, R57, 0x9910, RZ ;  /* 0x0000991039057816 */ /* 0x000fc800000000ff */
[----:B------:R-:W-:-:S05]  /*83e00*/  SHF.R.S32.HI R5, RZ, 0x8, R5 ;  /* 0x00000008ff057819 */ /* 0x000fca0000011405 */
[----:B------:R0:W-:Y:S01]  /*83e10*/  @P3 STG.E.U8 desc[UR20][R88.64], R5 ;  /* 0x0000000558003986 */ /* 0x0001e2000c101114 */
[----:B---3--:R-:W-:Y:S02]  /*83e20*/  F2FP.SATFINITE.E4M3.F32.PACK_AB_MERGE_C R59, R59, R58, RZ ;  /* 0x0000003a3b3b723e */ /* 0x008fe400048070ff */
[----:B----4-:R-:W-:Y:S01]  /*83e30*/  ISETP.LT.AND P5, PT, R10, UR8, !P1 ;  /* 0x000000080a007c0c */ /* 0x010fe2000cfa1270 */
[----:B------:R-:W5:Y:S01]  /*83e40*/  LDCU UR8, c[0x0][0x39c] ;  /* 0x00007380ff0877ac */ /* 0x000f620008000800 */
[----:B------:R-:W-:-:S05]  /*83e50*/  PRMT R0, R59, 0x9910, RZ ;  /* 0x000099103b007816 */ /* 0x000fca00000000ff */
[----:B0-----:R-:W-:Y:S01]  /*83e60*/  IMAD.MOV.U32 R3, RZ, RZ, R0 ;  /* 0x000000ffff037224 */ /* 0x001fe200078e0000 */
[----:B------:R-:W-:Y:S01]  /*83e70*/  ISETP.LT.AND P4, PT, R9, UR4, !P1 ;  /* 0x0000000409007c0c */ /* 0x000fe2000cf81270 */
[----:B------:R-:W0:Y:S03]  /*83e80*/  LDCU UR4, c[0x0][0x39c] ;  /* 0x00007380ff0477ac */ /* 0x000e260008000800 */
[----:B------:R-:W-:Y:S02]  /*83e90*/  SHF.R.S32.HI R3, RZ, 0x8, R3 ;  /* 0x00000008ff037819 */ /* 0x000fe40000011403 */
[----:B------:R-:W-:Y:S01]  /*83ea0*/  F2FP.SATFINITE.E4M3.F32.PACK_AB_MERGE_C R61, R61, R60, RZ ;  /* 0x0000003c3d3d723e */ /* 0x000fe200048070ff */
[----:B------:R-:W-:Y:S04]  /*83eb0*/  @P0 STG.E.U8 desc[UR20][R86.64], R59 ;  /* 0x0000003b56000986 */ /* 0x000fe8000c101114 */
[----:B------:R3:W-:Y:S04]  /*83ec0*/  @P2 STG.E.U8 desc[UR20][R84.64], R3 ;  /* 0x0000000354002986 */ /* 0x0007e8000c101114 */
[----:B------:R-:W-:Y:S01]  /*83ed0*/  @P5 STG.E.U8 desc[UR20][R82.64], R61 ;  /* 0x0000003d52005986 */ /* 0x000fe2000c101114 */
[----:B--2---:R-:W-:-:S02]  /*83ee0*/  ISETP.LT.AND P3, PT, R8, UR5, !P1 ;  /* 0x0000000508007c0c */ /* 0x004fc4000cf61270 */
[----:B-1----:R-:W-:Y:S02]  /*83ef0*/  ISETP.LT.AND P0, PT, R7, UR6, !P1 ;  /* 0x0000000607007c0c */ /* 0x002fe4000cf01270 */
[----:B-----5:R-:W-:Y:S02]  /*83f00*/  ISETP.LT.AND P2, PT, R6, UR8, !P1 ;  /* 0x0000000806007c0c */ /* 0x020fe4000cf41270 */
[----:B------:R-:W-:Y:S02]  /*83f10*/  ISETP.LT.AND P5, PT, R4, UR9, !P1 ;  /* 0x0000000904007c0c */ /* 0x000fe4000cfa1270 */
[----:B0-----:R-:W-:Y:S02]  /*83f20*/  ISETP.LT.AND P1, PT, R2, UR4, !P1 ;  /* 0x0000000402007c0c */ /* 0x001fe4000cf21270 */
[----:B------:R-:W2:Y:S01]  /*83f30*/  LDL.LU R2, [R1+0x828] ;  /* 0x0008280001027983 */ /* 0x000ea20000300800 */
[----:B------:R-:W-:Y:S02]  /*83f40*/  PRMT R0, R61, 0x9910, RZ ;  /* 0x000099103d007816 */ /* 0x000fe400000000ff */
[----:B------:R-:W-:-:S03]  /*83f50*/  F2FP.SATFINITE.E4M3.F32.PACK_AB_MERGE_C R63, R63, R62, RZ ;  /* 0x0000003e3f3f723e */ /* 0x000fc600048070ff */
[----:B------:R-:W-:Y:S01]  /*83f60*/  IMAD.MOV.U32 R5, RZ, RZ, R0 ;  /* 0x000000ffff057224 */ /* 0x000fe200078e0000 */
[----:B------:R-:W-:Y:S02]  /*83f70*/  PRMT R0, R63, 0x9910, RZ ;  /* 0x000099103f007816 */ /* 0x000fe400000000ff */
[----:B------:R-:W-:Y:S02]  /*83f80*/  F2FP.SATFINITE.E4M3.F32.PACK_AB_MERGE_C R65, R65, R64, RZ ;  /* 0x000000404141723e */ /* 0x000fe400048070ff */
[----:B------:R-:W-:Y:S01]  /*83f90*/  F2FP.SATFINITE.E4M3.F32.PACK_AB_MERGE_C R67, R67, R66, RZ ;  /* 0x000000424343723e */ /* 0x000fe200048070ff */
[----:B---3--:R-:W-:Y:S01]  /*83fa0*/  IMAD.MOV.U32 R3, RZ, RZ, R0 ;  /* 0x000000ffff037224 */ /* 0x008fe200078e0000 */
[----:B------:R-:W-:Y:S02]  /*83fb0*/  SHF.R.S32.HI R5, RZ, 0x8, R5 ;  /* 0x00000008ff057819 */ /* 0x000fe40000011405 */
[----:B------:R-:W-:Y:S02]  /*83fc0*/  PRMT R7, R65, 0x9910, RZ ;  /* 0x0000991041077816 */ /* 0x000fe400000000ff */
[----:B------:R-:W-:-:S02]  /*83fd0*/  SHF.R.S32.HI R3, RZ, 0x8, R3 ;  /* 0x00000008ff037819 */ /* 0x000fc40000011403 */
[----:B------:R-:W-:Y:S01]  /*83fe0*/  PRMT R0, R67, 0x9910, RZ ;  /* 0x0000991043007816 */ /* 0x000fe200000000ff */
[----:B------:R0:W-:Y:S01]  /*83ff0*/  @P4 STG.E.U8 desc[UR20][R80.64], R5 ;  /* 0x0000000550004986 */ /* 0x0001e2000c101114 */
[----:B------:R-:W-:-:S03]  /*84000*/  SHF.R.S32.HI R7, RZ, 0x8, R7 ;  /* 0x00000008ff077819 */ /* 0x000fc60000011407 */
[----:B------:R1:W-:Y:S04]  /*84010*/  @P3 STG.E.U8 desc[UR20][R78.64], R63 ;  /* 0x0000003f4e003986 */ /* 0x0003e8000c101114 */
[----:B------:R1:W-:Y:S01]  /*84020*/  @P0 STG.E.U8 desc[UR20][R76.64], R3 ;  /* 0x000000034c000986 */ /* 0x0003e2000c101114 */
[----:B0-----:R-:W-:-:S03]  /*84030*/  SHF.R.S32.HI R5, RZ, 0x8, R0 ;  /* 0x00000008ff057819 */ /* 0x001fc60000011400 */
[----:B------:R1:W-:Y:S04]  /*84040*/  @P2 STG.E.U8 desc[UR20][R74.64], R65 ;  /* 0x000000414a002986 */ /* 0x0003e8000c101114 */
[----:B------:R1:W-:Y:S04]  /*84050*/  @P5 STG.E.U8 desc[UR20][R72.64], R7 ;  /* 0x0000000748005986 */ /* 0x0003e8000c101114 */
[----:B------:R1:W-:Y:S01]  /*84060*/  @P1 STG.E.U8 desc[UR20][R68.64], R67 ;  /* 0x0000004344001986 */ /* 0x0003e2000c101114 */
[----:B--2---:R-:W-:-:S13]  /*84070*/  ISETP.NE.AND P6, PT, R2, RZ, PT ;  /* 0x000000ff0200720c */ /* 0x004fda0003fc5270 */
[----:B------:R1:W-:Y:S01]  /*84080*/  @P6 STG.E.U8 desc[UR20][R70.64], R5 ;  /* 0x0000000546006986 */ /* 0x0003e2000c101114 */
[----:B------:R-:W-:Y:S06]  /*84090*/  BAR.SYNC.DEFER_BLOCKING 0x0 ;  /* 0x0000000000007b1d */ /* 0x000fec0000010000 */
[----:B------:R-:W-:Y:S05]  /*840a0*/  BRA.U UP0, `(.L_x_13) ;  /* 0x0000000100a07547 */ /* 0x000fea000b800000 */
[----:B------:R-:W0:Y:S01]  /*840b0*/  S2UR UR5, SR_CgaCtaId ;  /* 0x00000000000579c3 */ /* 0x000e220000008800 */
[----:B------:R-:W-:Y:S01]  /*840c0*/  NOP ;  /* 0x0000000000007918 */ /* 0x000fe20000000000 */
[----:B------:R-:W-:Y:S01]  /*840d0*/  UMOV UR4, 0x50 ;  /* 0x0000005000047882 */ /* 0x000fe20000000000 */
[----:B------:R-:W-:Y:S02]  /*840e0*/  IMAD.U32 R0, RZ, RZ, UR7 ;  /* 0x00000007ff007e24 */ /* 0x000fe4000f8e00ff */
[----:B-1----:R-:W-:Y:S02]  /*840f0*/  IMAD.MOV.U32 R3, RZ, RZ, 0xffff ;  /* 0x0000ffffff037424 */ /* 0x002fe400078e00ff */
[----:B------:R-:W-:Y:S01]  /*84100*/  IMAD.MOV.U32 R7, RZ, RZ, 0x1 ;  /* 0x00000001ff077424 */ /* 0x000fe200078e00ff */
[----:B------:R-:W-:-:S04]  /*84110*/  LOP3.LUT R0, R0, 0xffff, RZ, 0xc0, !PT ;  /* 0x0000ffff00007812 */ /* 0x000fc800078ec0ff */
[----:B------:R-:W-:-:S05]  /*84120*/  SHF.R.U32.HI R0, RZ, 0x5, R0 ;  /* 0x00000005ff007819 */ /* 0x000fca0000011600 */
[----:B------:R-:W-:Y:S01]  /*84130*/  VIADD R2, R0, 0x10 ;  /* 0x0000001000027836 */ /* 0x000fe20000000000 */
[----:B------:R-:W-:Y:S01]  /*84140*/  SHF.L.U32 R0, R3, R0, RZ ;  /* 0x0000000003007219 */ /* 0x000fe200000006ff */
[----:B0-----:R-:W-:-:S03]  /*84150*/  ULEA UR6, UR5, UR4, 0x18 ;  /* 0x0000000405067291 */ /* 0x001fc6000f8ec0ff */
[----:B------:R-:W-:-:S04]  /*84160*/  SHF.L.U32 R3, R7, R2, RZ ;  /* 0x0000000207037219 */ /* 0x000fc800000006ff */
[----:B------:R-:W-:Y:S02]  /*84170*/  LOP3.LUT R0, R3, R0, RZ, 0xfc, !PT ;  /* 0x0000000003007212 */ /* 0x000fe400078efcff */
[----:B------:R-:W0:Y:S02]  /*84180*/  LDS R5, [UR6] ;  /* 0x00000006ff057984 */ /* 0x000e240008000800 */
[C---:B------:R-:W-:Y:S02]  /*84190*/  LOP3.LUT R2, R0.reuse, 0xffff, RZ, 0xc0, !PT ;  /* 0x0000ffff00027812 */ /* 0x040fe400078ec0ff */
[----:B0-----:R-:W-:-:S04]  /*841a0*/  LOP3.LUT R3, R0, 0xffff, R5, 0x80, !PT ;  /* 0x0000ffff00037812 */ /* 0x001fc800078e8005 */
[----:B------:R-:W-:-:S13]  /*841b0*/  ISETP.NE.AND P0, PT, R3, R2, PT ;  /* 0x000000020300720c */ /* 0x000fda0003f05270 */
[----:B------:R-:W-:Y:S05]  /*841c0*/  @P0 BRA `(.L_x_14) ;  /* 0x0000000000500947 */ /* 0x000fea0003800000 */
[----:B------:R-:W-:Y:S02]  /*841d0*/  SHF.R.U32.HI R5, RZ, 0x10, R5 ;  /* 0x00000010ff057819 */ /* 0x000fe40000011605 */
[----:B------:R-:W-:-:S04]  /*841e0*/  SHF.R.U32.HI R2, RZ, 0x10, R0 ;  /* 0x00000010ff027819 */ /* 0x000fc80000011600 */
[----:B------:R-:W-:-:S04]  /*841f0*/  LOP3.LUT R5, R5, R2, RZ, 0xc0, !PT ;  /* 0x0000000205057212 */ /* 0x000fc800078ec0ff */
[----:B------:R-:W-:-:S13]  /*84200*/  ISETP.NE.AND P0, PT, R5, R2, PT ;  /* 0x000000020500720c */ /* 0x000fda0003f05270 */
[----:B------:R-:W-:Y:S05]  /*84210*/  @P0 BRA `(.L_x_15) ;  /* 0x0000000000300947 */ /* 0x000fea0003800000 */
[----:B------:R-:W-:Y:S01]  /*84220*/  R2UR UR4, R0 ;  /* 0x00000000000472ca */ /* 0x000fe200000e0000 */
[----:B------:R-:W-:Y:S01]  /*84230*/  VOTEU.ANY UR5, UPT, PT ;  /* 0x0000000000057886 */ /* 0x000fe200038e0100 */
[----:B------:R-:W0:Y:S01]  /*84240*/  S2R R0, SR_LANEID ;  /* 0x0000000000007919 */ /* 0x000e220000000000 */
[----:B------:R-:W-:-:S10]  /*84250*/  UFLO.U32 UR5, UR5 ;  /* 0x00000005000572bd */ /* 0x000fd400080e0000 */
[----:B------:R-:W-:-:S06]  /*84260*/  ULOP3.LUT UR4, URZ, UR4, URZ, 0x33, !UPT ;  /* 0x00000004ff047292 */ /* 0x000fcc000f8e33ff */
[----:B------:R-:W-:-:S04]  /*84270*/  IMAD.U32 R2, RZ, RZ, UR4 ;  /* 0x00000004ff027e24 */ /* 0x000fc8000f8e00ff */
[----:B------:R-:W1:Y:S02]  /*84280*/  REDUX UR7, R2 ;  /* 0x00000000020773c4 */ /* 0x000e640000000000 */
[----:B------:R2:W-:Y:S01]  /*84290*/  UTCATOMSWS.AND URZ, UR4 ;  /* 0x0000000400ff79e3 */ /* 0x0005e20008000000 */
[----:B0-----:R-:W-:Y:S01]  /*842a0*/  ISETP.EQ.U32.AND P0, PT, R0, UR5, PT ;  /* 0x0000000500007c0c */ /* 0x001fe2000bf02070 */
[----:B-1----:R-:W-:-:S12]  /*842b0*/  IMAD.U32 R0, RZ, RZ, UR7 ;  /* 0x00000007ff007e24 */ /* 0x002fd8000f8e00ff */
[----:B------:R2:W-:Y:S01]  /*842c0*/  @P0 ATOMS.AND RZ, [UR6], R0 ;  /* 0x00000000ffff098c */ /* 0x0005e2000a800006 */
[----:B------:R-:W-:Y:S05]  /*842d0*/  BRA `(.L_x_13) ;  /* 0x0000000000147947 */ /* 0x000fea0003800000 */
.L_x_15:
[----:B------:R-:W-:-:S07]  /*842e0*/  MOV R2, 0x84300 ;  /* 0x0008430000027802 */ /* 0x000fce0000000f00 */
[----:B------:R-:W-:Y:S05]  /*842f0*/  CALL.REL.NOINC `($__internal_0_$__cuda_sm10x_tcgen05_guardrail_trap_col_being_dealloced_not_returned_by_alloc) ;  /* 0x00000000002c7944 */ /* 0x000fea0003c00000 */
[----:B------:R-:W-:Y:S05]  /*84300*/  BRA `(.L_x_13) ;  /* 0x0000000000087947 */ /* 0x000fea0003800000 */
.L_x_14:
[----:B------:R-:W-:-:S07]  /*84310*/  MOV R2, 0x84330 ;  /* 0x0008433000027802 */ /* 0x000fce0000000f00 */
[----:B------:R-:W-:Y:S05]  /*84320*/  CALL.REL.NOINC `($__internal_2_$__cuda_sm10x_tcgen05_guardrail_trap_unallocated_columns_being_dealloced) ;  /* 0x0000000000387944 */ /* 0x000fea0003c00000 */
.L_x_13:
[----:B------:R-:W-:Y:S01]  /*84330*/  NOP ;  /* 0x0000000000007918 */ /* 0x000fe20000000000 */
[----:B--2---:R-:W-:Y:S05]  /*84340*/  EXIT ;  /* 0x000000000000794d */ /* 0x004fea0003800000 */
.L_x_8:
[----:B------:R-:W0:Y:S02]  /*84350*/  SYNCS.PHASECHK.TRANS64.TRYWAIT P0, [UR10], R12 ;  /* 0x0000000cff0075a7 */ /* 0x000e24000800110a */
[----:B0-----:R-:W-:Y:S05]  /*84360*/  @!P0 BRA `(.L_x_8) ;  /* 0xfffffffc00f88947 */ /* 0x001fea000383ffff */
[----:B------:R-:W-:Y:S05]  /*84370*/  BRA `(.L_x_16) ;  /* 0xfffffc18004c7947 */ /* 0x000fea000383ffff */
.L_x_12:
[----:B------:R-:W1:Y:S02]  /*84380*/  SYNCS.PHASECHK.TRANS64.TRYWAIT P0, [UR10], R8 ;  /* 0x00000008ff0075a7 */ /* 0x000e64000800110a */
[----:B-1----:R-:W-:Y:S05]  /*84390*/  @!P0 BRA `(.L_x_12) ;  /* 0xfffffffc00f88947 */ /* 0x002fea000383ffff */
[----:B------:R-:W-:Y:S05]  /*843a0*/  BRA `(.L_x_11) ;  /* 0xfffffe8000407947 */ /* 0x000fea000383ffff */
        .weak           $__internal_0_$__cuda_sm10x_tcgen05_guardrail_trap_col_being_dealloced_not_returned_by_alloc
        .type           $__internal_0_$__cuda_sm10x_tcgen05_guardrail_trap_col_being_dealloced_not_returned_by_alloc,@function
        .size           $__internal_0_$__cuda_sm10x_tcgen05_guardrail_trap_col_being_dealloced_not_returned_by_alloc,($__internal_1_$__cuda_sm10x_tcgen05_guardrail_trap_phase_invalid_during_alloc - $__internal_0_$__cuda_sm10x_tcgen05_guardrail_trap_col_being_dealloced_not_returned_by_alloc)
$__internal_0_$__cuda_sm10x_tcgen05_guardrail_trap_col_being_dealloced_not_returned_by_alloc:
[----:B------:R-:W-:Y:S05]  /*843b0*/  BPT.TRAP 0x1 ;  /* 0x000000040000795c */ /* 0x000fea0000300000 */
[----:B------:R-:W-:-:S04]  /*843c0*/  IMAD.MOV.U32 R3, RZ, RZ, 0x0 ;  /* 0x00000000ff037424 */ /* 0x000fc800078e00ff */
[----:B------:R-:W-:Y:S05]  /*843d0*/  RET.REL.NODEC R2 `(matmul_kernel) ;  /* 0xfffff7bc02087950 */ /* 0x000fea0003c3ffff */
        .weak           $__internal_1_$__cuda_sm10x_tcgen05_guardrail_trap_phase_invalid_during_alloc
        .type           $__internal_1_$__cuda_sm10x_tcgen05_guardrail_trap_phase_invalid_during_alloc,@function
        .size           $__internal_1_$__cuda_sm10x_tcgen05_guardrail_trap_phase_invalid_during_alloc,($__internal_2_$__cuda_sm10x_tcgen05_guardrail_trap_unallocated_columns_being_dealloced - $__internal_1_$__cuda_sm10x_tcgen05_guardrail_trap_phase_invalid_during_alloc)
$__internal_1_$__cuda_sm10x_tcgen05_guardrail_trap_phase_invalid_during_alloc:
[----:B------:R-:W-:Y:S05]  /*843e0*/  BPT.TRAP 0x1 ;  /* 0x000000040000795c */ /* 0x000fea0000300000 */
[----:B------:R-:W-:-:S04]  /*843f0*/  IMAD.MOV.U32 R5, RZ, RZ, 0x0 ;  /* 0x00000000ff057424 */ /* 0x000fc800078e00ff */
[----:B------:R-:W-:Y:S05]  /*84400*/  RET.REL.NODEC R4 `(matmul_kernel) ;  /* 0xfffff7b804fc7950 */ /* 0x000fea0003c3ffff */
        .weak           $__internal_2_$__cuda_sm10x_tcgen05_guardrail_trap_unallocated_columns_being_dealloced
        .type           $__internal_2_$__cuda_sm10x_tcgen05_guardrail_trap_unallocated_columns_being_dealloced,@function
        .size           $__internal_2_$__cuda_sm10x_tcgen05_guardrail_trap_unallocated_columns_being_dealloced,(.L_x_20 - $__internal_2_$__cuda_sm10x_tcgen05_guardrail_trap_unallocated_columns_being_dealloced)
$__internal_2_$__cuda_sm10x_tcgen05_guardrail_trap_unallocated_columns_being_dealloced:
[----:B------:R-:W-:Y:S05]  /*84410*/  BPT.TRAP 0x1 ;  /* 0x000000040000795c */ /* 0x000fea0000300000 */
[----:B------:R-:W-:-:S04]  /*84420*/  IMAD.MOV.U32 R3, RZ, RZ, 0x0 ;  /* 0x00000000ff037424 */ /* 0x000fc800078e00ff */
[----:B------:R-:W-:Y:S05]  /*84430*/  RET.REL.NODEC R2 `(matmul_kernel) ;  /* 0xfffff7b802f07950 */ /* 0x000fea0003c3ffff */
.L_x_17:
[----:B------:R-:W-:-:S00]  /*84440*/  BRA `(.L_x_17) ;  /* 0xfffffffc00fc7947 */ /* 0x000fc0000383ffff */
[----:B------:R-:W-:-:S00]  /*84450*/  NOP ;  /* 0x0000000000007918 */ /* 0x000fc00000000000 */
        /* <DEDUP_REMOVED lines=10> */
.L_x_20:


//--------------------- .nv.shared.matmul_kernel  --------------------------
	.section	.nv.shared.matmul_kernel,"aw",@nobits
	.sectionflags	@""
	.align	16
	.zero		1024


//--------------------- .nv.shared.reserved.0     --------------------------
	.section	.nv.shared.reserved.0,"aw",@nobits
	.align	8
	.weak		__nv_reservedSMEM_offset_0_alias
	.size		__nv_reservedSMEM_offset_0_alias, 0, 64
	.other		__nv_reservedSMEM_offset_0_alias,@"STO_CUDA_RESERVED_SHARED STV_DEFAULT"
__nv_reservedSMEM_offset_0_alias:
	.zero		0
.nv.shared.reserved.0:
	.zero		64
	.weak		__nv_reservedSMEM_allocation_phase
	.type		__nv_reservedSMEM_allocation_phase,@object
	.size		__nv_reservedSMEM_allocation_phase,(.L_0 - __nv_reservedSMEM_allocation_phase)
__nv_reservedSMEM_allocation_phase:
	.zero		1
.L_0:
	.zero		7
	.weak		__nv_reservedSMEM_devtool_atexit_pc
	.type		__nv_reservedSMEM_devtool_atexit_pc,@object
	.size		__nv_reservedSMEM_devtool_atexit_pc,(__nv_reservedSMEM_allocation_mask - __nv_reservedSMEM_devtool_atexit_pc)
__nv_reservedSMEM_devtool_atexit_pc:
	.zero		8
	.weak		__nv_reservedSMEM_allocation_mask
	.type		__nv_reservedSMEM_allocation_mask,@object
	.size		__nv_reservedSMEM_allocation_mask,(.L_2 - __nv_reservedSMEM_allocation_mask)
__nv_reservedSMEM_allocation_mask:
	.zero		4
.L_2:


//--------------------- .nv.constant0.matmul_kernel --------------------------
	.section	.nv.constant0.matmul_kernel,"a",@progbits
	.sectionflags	@""
	.align	4
.nv.constant0.matmul_kernel:
	.zero		976


//--------------------- SYMBOLS --------------------------

	.type		.nv.reservedSmem.offset0,@object
	.size		.nv.reservedSmem.offset0,0x4
	.type		.nv.reservedSmem.cap,@object
	.size		.nv.reservedSmem.cap,0x4
